	.target	sm_100a

	.elftype	@"ET_EXEC"


//--------------------- .note.nv.tkinfo           --------------------------
	.section	.note.nv.tkinfo,"",@"SHT_NOTE"
	.sectionflags	@"SHF_NOTE_NV_TKINFO"
	.tkinfo
        /*0018*/ 	.word	0x00000002
        /*0030*/ 	.string	""
        /*0030*/ 	.string	"ptxas"
        /*0030*/ 	.string	"Cuda compilation tools, release 13.0, V13.0.88"
        /*0030*/ 	.string	"Build cuda_13.0.r13.0/compiler.36424714_0"
        /*0030*/ 	.string	"-arch sm_100a -m 64 "



//--------------------- .note.nv.cuinfo           --------------------------
	.section	.note.nv.cuinfo,"",@"SHT_NOTE"
	.sectionflags	@"SHF_NOTE_NV_CUINFO"
        /*0018*/ 	.short	0x0002
        /*001a*/ 	.short	0x0064
        /*001c*/ 	.short	0x0082
	.zero		2


//--------------------- .nv.info                  --------------------------
	.section	.nv.info,"",@"SHT_CUDA_INFO"
	.align	4


	//----- nvinfo : EIATTR_REGCOUNT
	.align		4
        /*0000*/ 	.byte	0x04, 0x2f
        /*0002*/ 	.short	(.L_19 - .L_18)
	.align		4
.L_18:
        /*0004*/ 	.word	index@(_ZN7cutlass13device_kernelINS_4gemm6kernel13GemmUniversalIN4cute5tupleIJiiiiEEENS1_10collective13CollectiveMmaINS1_46MainloopSm100TmaUmmaWarpSpecializedBlockScaledILi7ELi2ELi1ENS5_IJNS4_1CILi2EEESB_NSA_ILi1EEEEEEEENS5_IJNSA_ILi128EEENSA_ILi256EEESF_EEENS5_IJNS_12float_e2m1_tENS_13float_ue8m0_tEEEENS5_IJNS5_IJlSC_lEEENS4_6LayoutINS5_IJNS5_IJNS5_IJNSA_ILi32EEENSA_ILi4EEEEEEiEEESQ_NS5_IJSC_iEEEEEENS5_IJNS5_IJNS5_IJNSA_ILi16EEESO_EEEiEEENS5_IJNS5_IJNSA_ILi0EEESC_EEENSA_ILi512EEEEEENS5_IJSW_iEEEEEEEEEEESK_S13_NS4_8TiledMMAINS4_8MMA_AtomIJNS4_17SM100_MMA_MXF4_SSISI_SI_fSJ_Li128ELi256ELi32ELNS4_4UMMA5MajorE0ELS18_0ELNS17_7ScaleInE0ELS19_0EEEEEENSM_INS5_IJSC_SC_SC_EEENS5_IJSW_SW_SW_EEEEENS5_IJNS4_10UnderscoreES1F_S1F_EEEEENS5_IJNS4_23SM90_TMA_LOAD_MULTICASTES1I_EEENS5_IJNS4_14ComposedLayoutINS4_7SwizzleILi2ELi4ELi3EEENS4_18smem_ptr_flag_bitsILi4EEENSM_INS5_IJNSA_ILi8EEESF_EEENS5_IJSF_SC_EEEEEEENSM_INS5_IJNS5_IJNS5_IJSP_SC_EEENS5_IJSN_SB_EEEEEESC_NS5_IJSB_SC_EEEEEENS5_IJNS5_IJNS5_IJSU_SY_EEESX_EEESW_NS5_IJSB_SY_EEEEEEEEEEEvNS4_8identityES1J_NS5_IJS1T_NSM_INS5_IJNS5_IJNS5_IJSP_SB_EEES1V_EEESC_S1X_EEENS5_IJS20_SW_NS5_IJSB_NSA_ILi1024EEEEEEEEEEEEEEvS25_EENS_8epilogue10collective18CollectiveEpilogueINS2F_23Sm100TmaWarpSpecializedILi4ELi2ELi32ELb1ELb0EEEJNS5_IJNSA_ILi64EEESG_SF_EEENS5_IJNSM_IS2K_SC_EENSM_IS1V_NS5_IJSC_SF_EEEEEEEENS_10bfloat16_tESL_S2Q_SL_NS2F_6fusion15FusionCallbacksIS2J_NS2R_17LinearCombinationIS2Q_fS2Q_fLNS_15FloatRoundStyleE2EEES2L_S2P_JEEENS4_5SM1004TMEM4LOAD26SM100_TMEM_LOAD_32dp32b32xENS4_13SM90_TMA_LOADENS1K_IS1M_NS1N_ILi16EEENSM_INS5_IJS1P_SN_EEENS5_IJSN_SC_EEEEEEENS4_39AutoVectorizingCopyWithAssumedAlignmentILi128EEENS4_14SM90_TMA_STOREES36_S38_S38_EEEvvEEEEvNT_6ParamsE)
        /*0008*/ 	.word	0x000000de


	//----- nvinfo : EIATTR_FRAME_SIZE
	.align		4
.L_19:
        /*000c*/ 	.byte	0x04, 0x11
        /*000e*/ 	.short	(.L_21 - .L_20)
	.align		4
.L_20:
        /*0010*/ 	.word	index@($__internal_2_$__cuda_sm10x_tcgen05_guardrail_trap_unallocated_columns_being_dealloced)
        /*0014*/ 	.word	0x00000000


	//----- nvinfo : EIATTR_FRAME_SIZE
	.align		4
.L_21:
        /*0018*/ 	.byte	0x04, 0x11
        /*001a*/ 	.short	(.L_23 - .L_22)
	.align		4
.L_22:
        /*001c*/ 	.word	index@($__internal_1_$__cuda_sm10x_tcgen05_guardrail_trap_phase_invalid_during_alloc)
        /*0020*/ 	.word	0x00000000


	//----- nvinfo : EIATTR_FRAME_SIZE
	.align		4
.L_23:
        /*0024*/ 	.byte	0x04, 0x11
        /*0026*/ 	.short	(.L_25 - .L_24)
	.align		4
.L_24:
        /*0028*/ 	.word	index@($__internal_0_$__cuda_sm10x_tcgen05_guardrail_trap_col_being_dealloced_not_returned_by_alloc)
        /*002c*/ 	.word	0x00000000


	//----- nvinfo : EIATTR_FRAME_SIZE
	.align		4
.L_25:
        /*0030*/ 	.byte	0x04, 0x11
        /*0032*/ 	.short	(.L_27 - .L_26)
	.align		4
.L_26:
        /*0034*/ 	.word	index@(_ZN7cutlass13device_kernelINS_4gemm6kernel13GemmUniversalIN4cute5tupleIJiiiiEEENS1_10collective13CollectiveMmaINS1_46MainloopSm100TmaUmmaWarpSpecializedBlockScaledILi7ELi2ELi1ENS5_IJNS4_1CILi2EEESB_NSA_ILi1EEEEEEEENS5_IJNSA_ILi128EEENSA_ILi256EEESF_EEENS5_IJNS_12float_e2m1_tENS_13float_ue8m0_tEEEENS5_IJNS5_IJlSC_lEEENS4_6LayoutINS5_IJNS5_IJNS5_IJNSA_ILi32EEENSA_ILi4EEEEEEiEEESQ_NS5_IJSC_iEEEEEENS5_IJNS5_IJNS5_IJNSA_ILi16EEESO_EEEiEEENS5_IJNS5_IJNSA_ILi0EEESC_EEENSA_ILi512EEEEEENS5_IJSW_iEEEEEEEEEEESK_S13_NS4_8TiledMMAINS4_8MMA_AtomIJNS4_17SM100_MMA_MXF4_SSISI_SI_fSJ_Li128ELi256ELi32ELNS4_4UMMA5MajorE0ELS18_0ELNS17_7ScaleInE0ELS19_0EEEEEENSM_INS5_IJSC_SC_SC_EEENS5_IJSW_SW_SW_EEEEENS5_IJNS4_10UnderscoreES1F_S1F_EEEEENS5_IJNS4_23SM90_TMA_LOAD_MULTICASTES1I_EEENS5_IJNS4_14ComposedLayoutINS4_7SwizzleILi2ELi4ELi3EEENS4_18smem_ptr_flag_bitsILi4EEENSM_INS5_IJNSA_ILi8EEESF_EEENS5_IJSF_SC_EEEEEEENSM_INS5_IJNS5_IJNS5_IJSP_SC_EEENS5_IJSN_SB_EEEEEESC_NS5_IJSB_SC_EEEEEENS5_IJNS5_IJNS5_IJSU_SY_EEESX_EEESW_NS5_IJSB_SY_EEEEEEEEEEEvNS4_8identityES1J_NS5_IJS1T_NSM_INS5_IJNS5_IJNS5_IJSP_SB_EEES1V_EEESC_S1X_EEENS5_IJS20_SW_NS5_IJSB_NSA_ILi1024EEEEEEEEEEEEEEvS25_EENS_8epilogue10collective18CollectiveEpilogueINS2F_23Sm100TmaWarpSpecializedILi4ELi2ELi32ELb1ELb0EEEJNS5_IJNSA_ILi64EEESG_SF_EEENS5_IJNSM_IS2K_SC_EENSM_IS1V_NS5_IJSC_SF_EEEEEEEENS_10bfloat16_tESL_S2Q_SL_NS2F_6fusion15FusionCallbacksIS2J_NS2R_17LinearCombinationIS2Q_fS2Q_fLNS_15FloatRoundStyleE2EEES2L_S2P_JEEENS4_5SM1004TMEM4LOAD26SM100_TMEM_LOAD_32dp32b32xENS4_13SM90_TMA_LOADENS1K_IS1M_NS1N_ILi16EEENSM_INS5_IJS1P_SN_EEENS5_IJSN_SC_EEEEEEENS4_39AutoVectorizingCopyWithAssumedAlignmentILi128EEENS4_14SM90_TMA_STOREES36_S38_S38_EEEvvEEEEvNT_6ParamsE)
        /*0038*/ 	.word	0x00000000


	//----- nvinfo : EIATTR_MIN_STACK_SIZE
	.align		4
.L_27:
        /*003c*/ 	.byte	0x04, 0x12
        /*003e*/ 	.short	(.L_29 - .L_28)
	.align		4
.L_28:
        /*0040*/ 	.word	index@(_ZN7cutlass13device_kernelINS_4gemm6kernel13GemmUniversalIN4cute5tupleIJiiiiEEENS1_10collective13CollectiveMmaINS1_46MainloopSm100TmaUmmaWarpSpecializedBlockScaledILi7ELi2ELi1ENS5_IJNS4_1CILi2EEESB_NSA_ILi1EEEEEEEENS5_IJNSA_ILi128EEENSA_ILi256EEESF_EEENS5_IJNS_12float_e2m1_tENS_13float_ue8m0_tEEEENS5_IJNS5_IJlSC_lEEENS4_6LayoutINS5_IJNS5_IJNS5_IJNSA_ILi32EEENSA_ILi4EEEEEEiEEESQ_NS5_IJSC_iEEEEEENS5_IJNS5_IJNS5_IJNSA_ILi16EEESO_EEEiEEENS5_IJNS5_IJNSA_ILi0EEESC_EEENSA_ILi512EEEEEENS5_IJSW_iEEEEEEEEEEESK_S13_NS4_8TiledMMAINS4_8MMA_AtomIJNS4_17SM100_MMA_MXF4_SSISI_SI_fSJ_Li128ELi256ELi32ELNS4_4UMMA5MajorE0ELS18_0ELNS17_7ScaleInE0ELS19_0EEEEEENSM_INS5_IJSC_SC_SC_EEENS5_IJSW_SW_SW_EEEEENS5_IJNS4_10UnderscoreES1F_S1F_EEEEENS5_IJNS4_23SM90_TMA_LOAD_MULTICASTES1I_EEENS5_IJNS4_14ComposedLayoutINS4_7SwizzleILi2ELi4ELi3EEENS4_18smem_ptr_flag_bitsILi4EEENSM_INS5_IJNSA_ILi8EEESF_EEENS5_IJSF_SC_EEEEEEENSM_INS5_IJNS5_IJNS5_IJSP_SC_EEENS5_IJSN_SB_EEEEEESC_NS5_IJSB_SC_EEEEEENS5_IJNS5_IJNS5_IJSU_SY_EEESX_EEESW_NS5_IJSB_SY_EEEEEEEEEEEvNS4_8identityES1J_NS5_IJS1T_NSM_INS5_IJNS5_IJNS5_IJSP_SB_EEES1V_EEESC_S1X_EEENS5_IJS20_SW_NS5_IJSB_NSA_ILi1024EEEEEEEEEEEEEEvS25_EENS_8epilogue10collective18CollectiveEpilogueINS2F_23Sm100TmaWarpSpecializedILi4ELi2ELi32ELb1ELb0EEEJNS5_IJNSA_ILi64EEESG_SF_EEENS5_IJNSM_IS2K_SC_EENSM_IS1V_NS5_IJSC_SF_EEEEEEEENS_10bfloat16_tESL_S2Q_SL_NS2F_6fusion15FusionCallbacksIS2J_NS2R_17LinearCombinationIS2Q_fS2Q_fLNS_15FloatRoundStyleE2EEES2L_S2P_JEEENS4_5SM1004TMEM4LOAD26SM100_TMEM_LOAD_32dp32b32xENS4_13SM90_TMA_LOADENS1K_IS1M_NS1N_ILi16EEENSM_INS5_IJS1P_SN_EEENS5_IJSN_SC_EEEEEEENS4_39AutoVectorizingCopyWithAssumedAlignmentILi128EEENS4_14SM90_TMA_STOREES36_S38_S38_EEEvvEEEEvNT_6ParamsE)
        /*0044*/ 	.word	0x00000000
.L_29:


//--------------------- .nv.compat                --------------------------
	.section	.nv.compat,"",@"SHT_CUDA_COMPAT_INFO"
	.align	4
        /*0000*/ 	.byte	0x02, 0x09, 0x01, 0x00, 0x02, 0x02, 0x02, 0x00, 0x02, 0x05, 0x05, 0x00, 0x03, 0x07, 0x01, 0x01
        /*0010*/ 	.byte	0x02, 0x03, 0x01, 0x00, 0x02, 0x06, 0x01, 0x00, 0x04, 0x0b, 0x08, 0x00, 0x09, 0x00, 0x00, 0x00
        /*0020*/ 	.byte	0x00, 0x00, 0x00, 0x00


//--------------------- .nv.info._ZN7cutlass13device_kernelINS_4gemm6kernel13GemmUniversalIN4cute5tupleIJiiiiEEENS1_10collective13CollectiveMmaINS1_46MainloopSm100TmaUmmaWarpSpecializedBlockScaledILi7ELi2ELi1ENS5_IJNS4_1CILi2EEESB_NSA_ILi1EEEEEEEENS5_IJNSA_ILi128EEENSA_ILi256EEESF_EEENS5_IJNS_12float_e2m1_tENS_13float_ue8m0_tEEEENS5_IJNS5_IJlSC_lEEENS4_6LayoutINS5_IJNS5_IJNS5_IJNSA_ILi32EEENSA_ILi4EEEEEEiEEESQ_NS5_IJSC_iEEEEEENS5_IJNS5_IJNS5_IJNSA_ILi16EEESO_EEEiEEENS5_IJNS5_IJNSA_ILi0EEESC_EEENSA_ILi512EEEEEENS5_IJSW_iEEEEEEEEEEESK_S13_NS4_8TiledMMAINS4_8MMA_AtomIJNS4_17SM100_MMA_MXF4_SSISI_SI_fSJ_Li128ELi256ELi32ELNS4_4UMMA5MajorE0ELS18_0ELNS17_7ScaleInE0ELS19_0EEEEEENSM_INS5_IJSC_SC_SC_EEENS5_IJSW_SW_SW_EEEEENS5_IJNS4_10UnderscoreES1F_S1F_EEEEENS5_IJNS4_23SM90_TMA_LOAD_MULTICASTES1I_EEENS5_IJNS4_14ComposedLayoutINS4_7SwizzleILi2ELi4ELi3EEENS4_18smem_ptr_flag_bitsILi4EEENSM_INS5_IJNSA_ILi8EEESF_EEENS5_IJSF_SC_EEEEEEENSM_INS5_IJNS5_IJNS5_IJSP_SC_EEENS5_IJSN_SB_EEEEEESC_NS5_IJSB_SC_EEEEEENS5_IJNS5_IJNS5_IJSU_SY_EEESX_EEESW_NS5_IJSB_SY_EEEEEEEEEEEvNS4_8identityES1J_NS5_IJS1T_NSM_INS5_IJNS5_IJNS5_IJSP_SB_EEES1V_EEESC_S1X_EEENS5_IJS20_SW_NS5_IJSB_NSA_ILi1024EEEEEEEEEEEEEEvS25_EENS_8epilogue10collective18CollectiveEpilogueINS2F_23Sm100TmaWarpSpecializedILi4ELi2ELi32ELb1ELb0EEEJNS5_IJNSA_ILi64EEESG_SF_EEENS5_IJNSM_IS2K_SC_EENSM_IS1V_NS5_IJSC_SF_EEEEEEEENS_10bfloat16_tESL_S2Q_SL_NS2F_6fusion15FusionCallbacksIS2J_NS2R_17LinearCombinationIS2Q_fS2Q_fLNS_15FloatRoundStyleE2EEES2L_S2P_JEEENS4_5SM1004TMEM4LOAD26SM100_TMEM_LOAD_32dp32b32xENS4_13SM90_TMA_LOADENS1K_IS1M_NS1N_ILi16EEENSM_INS5_IJS1P_SN_EEENS5_IJSN_SC_EEEEEEENS4_39AutoVectorizingCopyWithAssumedAlignmentILi128EEENS4_14SM90_TMA_STOREES36_S38_S38_EEEvvEEEEvNT_6ParamsE --------------------------
	.section	.nv.info._ZN7cutlass13device_kernelINS_4gemm6kernel13GemmUniversalIN4cute5tupleIJiiiiEEENS1_10collective13CollectiveMmaINS1_46MainloopSm100TmaUmmaWarpSpecializedBlockScaledILi7ELi2ELi1ENS5_IJNS4_1CILi2EEESB_NSA_ILi1EEEEEEEENS5_IJNSA_ILi128EEENSA_ILi256EEESF_EEENS5_IJNS_12float_e2m1_tENS_13float_ue8m0_tEEEENS5_IJNS5_IJlSC_lEEENS4_6LayoutINS5_IJNS5_IJNS5_IJNSA_ILi32EEENSA_ILi4EEEEEEiEEESQ_NS5_IJSC_iEEEEEENS5_IJNS5_IJNS5_IJNSA_ILi16EEESO_EEEiEEENS5_IJNS5_IJNSA_ILi0EEESC_EEENSA_ILi512EEEEEENS5_IJSW_iEEEEEEEEEEESK_S13_NS4_8TiledMMAINS4_8MMA_AtomIJNS4_17SM100_MMA_MXF4_SSISI_SI_fSJ_Li128ELi256ELi32ELNS4_4UMMA5MajorE0ELS18_0ELNS17_7ScaleInE0ELS19_0EEEEEENSM_INS5_IJSC_SC_SC_EEENS5_IJSW_SW_SW_EEEEENS5_IJNS4_10UnderscoreES1F_S1F_EEEEENS5_IJNS4_23SM90_TMA_LOAD_MULTICASTES1I_EEENS5_IJNS4_14ComposedLayoutINS4_7SwizzleILi2ELi4ELi3EEENS4_18smem_ptr_flag_bitsILi4EEENSM_INS5_IJNSA_ILi8EEESF_EEENS5_IJSF_SC_EEEEEEENSM_INS5_IJNS5_IJNS5_IJSP_SC_EEENS5_IJSN_SB_EEEEEESC_NS5_IJSB_SC_EEEEEENS5_IJNS5_IJNS5_IJSU_SY_EEESX_EEESW_NS5_IJSB_SY_EEEEEEEEEEEvNS4_8identityES1J_NS5_IJS1T_NSM_INS5_IJNS5_IJNS5_IJSP_SB_EEES1V_EEESC_S1X_EEENS5_IJS20_SW_NS5_IJSB_NSA_ILi1024EEEEEEEEEEEEEEvS25_EENS_8epilogue10collective18CollectiveEpilogueINS2F_23Sm100TmaWarpSpecializedILi4ELi2ELi32ELb1ELb0EEEJNS5_IJNSA_ILi64EEESG_SF_EEENS5_IJNSM_IS2K_SC_EENSM_IS1V_NS5_IJSC_SF_EEEEEEEENS_10bfloat16_tESL_S2Q_SL_NS2F_6fusion15FusionCallbacksIS2J_NS2R_17LinearCombinationIS2Q_fS2Q_fLNS_15FloatRoundStyleE2EEES2L_S2P_JEEENS4_5SM1004TMEM4LOAD26SM100_TMEM_LOAD_32dp32b32xENS4_13SM90_TMA_LOADENS1K_IS1M_NS1N_ILi16EEENSM_INS5_IJS1P_SN_EEENS5_IJSN_SC_EEEEEEENS4_39AutoVectorizingCopyWithAssumedAlignmentILi128EEENS4_14SM90_TMA_STOREES36_S38_S38_EEEvvEEEEvNT_6ParamsE,"",@"SHT_CUDA_INFO"
	.sectionflags	@""
	.align	4


	//----- nvinfo : EIATTR_CUDA_API_VERSION
	.align		4
        /*0000*/ 	.byte	0x04, 0x37
        /*0002*/ 	.short	(.L_31 - .L_30)
.L_30:
        /*0004*/ 	.word	0x00000082


	//----- nvinfo : EIATTR_KPARAM_INFO
	.align		4
.L_31:
        /*0008*/ 	.byte	0x04, 0x17
        /*000a*/ 	.short	(.L_33 - .L_32)
.L_32:
        /*000c*/ 	.word	0x00000000
        /*0010*/ 	.short	0x0000
        /*0012*/ 	.short	0x0000
        /*0014*/ 	.byte	0x00, 0xf0, 0x01, 0x30


	//----- nvinfo : EIATTR_AT_ENTRY_FRAGMENTS
	.align		4
.L_33:
        /*0018*/ 	.byte	0x04, 0x4f
        /*001a*/ 	.short	(.L_35 - .L_34)


	//   ....[0]....
.L_34:
        /*001c*/ 	.word	0x00000006


	//----- nvinfo : EIATTR_RESERVED_SMEM_USED
	.align		4
.L_35:
        /*0020*/ 	.byte	0x01, 0x41
	.zero		2


	//----- nvinfo : EIATTR_SPARSE_MMA_MASK
	.align		4
        /*0024*/ 	.byte	0x03, 0x50
        /*0026*/ 	.short	0x0000


	//----- nvinfo : EIATTR_TCGEN05_1CTA_USED
	.align		4
        /*0028*/ 	.byte	0x01, 0x51
	.zero		2


	//----- nvinfo : EIATTR_MAXREG_COUNT
	.align		4
        /*002c*/ 	.byte	0x03, 0x1b
        /*002e*/ 	.short	0x00ff


	//----- nvinfo : EIATTR_NUM_BARRIERS
	.align		4
        /*0030*/ 	.byte	0x02, 0x4c
        /*0032*/ 	.byte	0x07
	.zero		1


	//----- nvinfo : EIATTR_EXTERNS
	.align		4
        /*0034*/ 	.byte	0x04, 0x0f
        /*0036*/ 	.short	(.L_37 - .L_36)


	//   ....[0]....
	.align		4
.L_36:
        /*0038*/ 	.word	index@(__assertfail)


	//----- nvinfo : EIATTR_MERCURY_ISA_VERSION
	.align		4
.L_37:
        /*003c*/ 	.byte	0x03, 0x5f
        /*003e*/ 	.short	0x0101


	//----- nvinfo : EIATTR_INT_WARP_WIDE_INSTR_OFFSETS
	.align		4
        /*0040*/ 	.byte	0x04, 0x31
        /*0042*/ 	.short	(.L_39 - .L_38)


	//   ....[0]....
.L_38:
        /*0044*/ 	.word	0x00000df0


	//   ....[1]....
        /*0048*/ 	.word	0x00000eb0


	//   ....[2]....
        /*004c*/ 	.word	0x00004a60


	//   ....[3]....
        /*0050*/ 	.word	0x00004a80


	//   ....[4]....
        /*0054*/ 	.word	0x00004ab0


	//   ....[5]....
        /*0058*/ 	.word	0x00005660


	//   ....[6]....
        /*005c*/ 	.word	0x00005700


	//   ....[7]....
        /*0060*/ 	.word	0x000057a0


	//   ....[8]....
        /*0064*/ 	.word	0x00005820


	//   ....[9]....
        /*0068*/ 	.word	0x000058e0


	//   ....[10]....
        /*006c*/ 	.word	0x00005980


	//   ....[11]....
        /*0070*/ 	.word	0x00005a20


	//   ....[12]....
        /*0074*/ 	.word	0x00005b40


	//   ....[13]....
        /*0078*/ 	.word	0x00005b60


	//   ....[14]....
        /*007c*/ 	.word	0x00005be0


	//   ....[15]....
        /*0080*/ 	.word	0x00005ca0


	//   ....[16]....
        /*0084*/ 	.word	0x00005d50


	//   ....[17]....
        /*0088*/ 	.word	0x00005dd0


	//   ....[18]....
        /*008c*/ 	.word	0x00005e60


	//   ....[19]....
        /*0090*/ 	.word	0x00005f40


	//   ....[20]....
        /*0094*/ 	.word	0x00005fb0


	//   ....[21]....
        /*0098*/ 	.word	0x00006070


	//   ....[22]....
        /*009c*/ 	.word	0x00006110


	//   ....[23]....
        /*00a0*/ 	.word	0x000061a0


	//   ....[24]....
        /*00a4*/ 	.word	0x00006240


	//   ....[25]....
        /*00a8*/ 	.word	0x00006300


	//   ....[26]....
        /*00ac*/ 	.word	0x000063a0


	//   ....[27]....
        /*00b0*/ 	.word	0x00006460


	//   ....[28]....
        /*00b4*/ 	.word	0x00006550


	//----- nvinfo : EIATTR_COOP_GROUP_MASK_REGIDS
	.align		4
.L_39:
        /*00b8*/ 	.byte	0x04, 0x29
        /*00ba*/ 	.short	(.L_41 - .L_40)


	//   ....[0]....
.L_40:
        /*00bc*/ 	.word	0xffffffff


	//   ....[1]....
        /*00c0*/ 	.word	0xffffffff


	//   ....[2]....
        /*00c4*/ 	.word	0xffffffff


	//   ....[3]....
        /*00c8*/ 	.word	0xffffffff


	//   ....[4]....
        /*00cc*/ 	.word	0xffffffff


	//   ....[5]....
        /*00d0*/ 	.word	0xffffffff


	//   ....[6]....
        /*00d4*/ 	.word	0xffffffff


	//   ....[7]....
        /*00d8*/ 	.word	0xffffffff


	//   ....[8]....
        /*00dc*/ 	.word	0xffffffff


	//   ....[9]....
        /*00e0*/ 	.word	0xffffffff


	//   ....[10]....
        /*00e4*/ 	.word	0xffffffff


	//   ....[11]....
        /*00e8*/ 	.word	0xffffffff


	//   ....[12]....
        /*00ec*/ 	.word	0xffffffff


	//   ....[13]....
        /*00f0*/ 	.word	0xffffffff


	//----- nvinfo : EIATTR_COOP_GROUP_INSTR_OFFSETS
	.align		4
.L_41:
        /*00f4*/ 	.byte	0x04, 0x28
        /*00f6*/ 	.short	(.L_43 - .L_42)


	//   ....[0]....
.L_42:
        /*00f8*/ 	.word	0x00000080


	//   ....[1]....
        /*00fc*/ 	.word	0x00000550


	//   ....[2]....
        /*0100*/ 	.word	0x00000760


	//   ....[3]....
        /*0104*/ 	.word	0x00000900


	//   ....[4]....
        /*0108*/ 	.word	0x00000a00


	//   ....[5]....
        /*010c*/ 	.word	0x00000b70


	//   ....[6]....
        /*0110*/ 	.word	0x00000cb0


	//   ....[7]....
        /*0114*/ 	.word	0x00000f20


	//   ....[8]....
        /*0118*/ 	.word	0x000025d0


	//   ....[9]....
        /*011c*/ 	.word	0x00003670


	//   ....[10]....
        /*0120*/ 	.word	0x00003880


	//   ....[11]....
        /*0124*/ 	.word	0x000038b0


	//   ....[12]....
        /*0128*/ 	.word	0x00004940


	//   ....[13]....
        /*012c*/ 	.word	0x00004b70


	//----- nvinfo : EIATTR_VRC_CTA_INIT_COUNT
	.align		4
.L_43:
        /*0130*/ 	.byte	0x02, 0x4a
        /*0132*/ 	.byte	0x80
	.zero		1


	//----- nvinfo : EIATTR_SYSCALL_OFFSETS
	.align		4
        /*0134*/ 	.byte	0x04, 0x46
        /*0136*/ 	.short	(.L_45 - .L_44)


	//   ....[0]....
.L_44:
        /*0138*/ 	.word	0x00007150


	//   ....[1]....
        /*013c*/ 	.word	0x00007240


	//   ....[2]....
        /*0140*/ 	.word	0x00007e10


	//   ....[3]....
        /*0144*/ 	.word	0x00007f80


	//   ....[4]....
        /*0148*/ 	.word	0x00009440


	//   ....[5]....
        /*014c*/ 	.word	0x000095b0


	//   ....[6]....
        /*0150*/ 	.word	0x0000aad0


	//   ....[7]....
        /*0154*/ 	.word	0x0000ac40


	//   ....[8]....
        /*0158*/ 	.word	0x0000c0f0


	//   ....[9]....
        /*015c*/ 	.word	0x0000c260


	//   ....[10]....
        /*0160*/ 	.word	0x0000d770


	//   ....[11]....
        /*0164*/ 	.word	0x0000d8e0


	//   ....[12]....
        /*0168*/ 	.word	0x0000edb0


	//   ....[13]....
        /*016c*/ 	.word	0x0000ef20


	//   ....[14]....
        /*0170*/ 	.word	0x00010420


	//   ....[15]....
        /*0174*/ 	.word	0x00010590


	//   ....[16]....
        /*0178*/ 	.word	0x000119f0


	//   ....[17]....
        /*017c*/ 	.word	0x00011b60


	//----- nvinfo : EIATTR_MBARRIER_INSTR_OFFSETS
	.align		4
.L_45:
        /*0180*/ 	.byte	0x04, 0x39
        /*0182*/ 	.short	(.L_47 - .L_46)


	//   ....[0]....
.L_46:
        /*0184*/ 	.word	0x00000670
        /*0188*/ 	.word	0x000000ff
        /*018c*/ 	.word	0x00000000
        /*0190*/ 	.short	0x0100
        /*0192*/ 	.byte	0x04
	.zero		1


	//   ....[1]....
        /*0194*/ 	.word	0x00000680
        /*0198*/ 	.word	0x000000ff
        /*019c*/ 	.word	0x00000038
        /*01a0*/ 	.short	0x0100
        /*01a2*/ 	.byte	0x04
	.zero		1


	//   ....[2]....
        /*01a4*/ 	.word	0x00000690
        /*01a8*/ 	.word	0x000000ff
        /*01ac*/ 	.word	0x00000008
        /*01b0*/ 	.short	0x0100
        /*01b2*/ 	.byte	0x04
	.zero		1


	//   ....[3]....
        /*01b4*/ 	.word	0x000006a0
        /*01b8*/ 	.word	0x000000ff
        /*01bc*/ 	.word	0x00000040
        /*01c0*/ 	.short	0x0100
        /*01c2*/ 	.byte	0x04
	.zero		1


	//   ....[4]....
        /*01c4*/ 	.word	0x000006b0
        /*01c8*/ 	.word	0x000000ff
        /*01cc*/ 	.word	0x00000010
        /*01d0*/ 	.short	0x0100
        /*01d2*/ 	.byte	0x04
	.zero		1


	//   ....[5]....
        /*01d4*/ 	.word	0x000006c0
        /*01d8*/ 	.word	0x000000ff
        /*01dc*/ 	.word	0x00000048
        /*01e0*/ 	.short	0x0100
        /*01e2*/ 	.byte	0x04
	.zero		1


	//   ....[6]....
        /*01e4*/ 	.word	0x000006d0
        /*01e8*/ 	.word	0x000000ff
        /*01ec*/ 	.word	0x00000018
        /*01f0*/ 	.short	0x0100
        /*01f2*/ 	.byte	0x04
	.zero		1


	//   ....[7]....
        /*01f4*/ 	.word	0x000006e0
        /*01f8*/ 	.word	0x000000ff
        /*01fc*/ 	.word	0x00000050
        /*0200*/ 	.short	0x0100
        /*0202*/ 	.byte	0x04
	.zero		1


	//   ....[8]....
        /*0204*/ 	.word	0x000006f0
        /*0208*/ 	.word	0x000000ff
        /*020c*/ 	.word	0x00000020
        /*0210*/ 	.short	0x0100
        /*0212*/ 	.byte	0x04
	.zero		1


	//   ....[9]....
        /*0214*/ 	.word	0x00000700
        /*0218*/ 	.word	0x000000ff
        /*021c*/ 	.word	0x00000058
        /*0220*/ 	.short	0x0100
        /*0222*/ 	.byte	0x04
	.zero		1


	//   ....[10]....
        /*0224*/ 	.word	0x00000710
        /*0228*/ 	.word	0x000000ff
        /*022c*/ 	.word	0x00000028
        /*0230*/ 	.short	0x0100
        /*0232*/ 	.byte	0x04
	.zero		1


	//   ....[11]....
        /*0234*/ 	.word	0x00000720
        /*0238*/ 	.word	0x000000ff
        /*023c*/ 	.word	0x00000060
        /*0240*/ 	.short	0x0100
        /*0242*/ 	.byte	0x04
	.zero		1


	//   ....[12]....
        /*0244*/ 	.word	0x00000730
        /*0248*/ 	.word	0x000000ff
        /*024c*/ 	.word	0x00000030
        /*0250*/ 	.short	0x0100
        /*0252*/ 	.byte	0x04
	.zero		1


	//   ....[13]....
        /*0254*/ 	.word	0x00000740
        /*0258*/ 	.word	0x000000ff
        /*025c*/ 	.word	0x00000068
        /*0260*/ 	.short	0x0100
        /*0262*/ 	.byte	0x04
	.zero		1


	//   ....[14]....
        /*0264*/ 	.word	0x00000870
        /*0268*/ 	.word	0x000000ff
        /*026c*/ 	.word	0x00000070
        /*0270*/ 	.short	0x0100
        /*0272*/ 	.byte	0x04
	.zero		1


	//   ....[15]....
        /*0274*/ 	.word	0x00000880
        /*0278*/ 	.word	0x000000ff
        /*027c*/ 	.word	0x00000090
        /*0280*/ 	.short	0x0100
        /*0282*/ 	.byte	0x04
	.zero		1


	//   ....[16]....
        /*0284*/ 	.word	0x00000890
        /*0288*/ 	.word	0x000000ff
        /*028c*/ 	.word	0x00000078
        /*0290*/ 	.short	0x0100
        /*0292*/ 	.byte	0x04
	.zero		1


	//   ....[17]....
        /*0294*/ 	.word	0x000008a0
        /*0298*/ 	.word	0x000000ff
        /*029c*/ 	.word	0x00000098
        /*02a0*/ 	.short	0x0100
        /*02a2*/ 	.byte	0x04
	.zero		1


	//   ....[18]....
        /*02a4*/ 	.word	0x000008b0
        /*02a8*/ 	.word	0x000000ff
        /*02ac*/ 	.word	0x00000080
        /*02b0*/ 	.short	0x0100
        /*02b2*/ 	.byte	0x04
	.zero		1


	//   ....[19]....
        /*02b4*/ 	.word	0x000008c0
        /*02b8*/ 	.word	0x000000ff
        /*02bc*/ 	.word	0x000000a0
        /*02c0*/ 	.short	0x0100
        /*02c2*/ 	.byte	0x04
	.zero		1


	//   ....[20]....
        /*02c4*/ 	.word	0x000008d0
        /*02c8*/ 	.word	0x000000ff
        /*02cc*/ 	.word	0x00000088
        /*02d0*/ 	.short	0x0100
        /*02d2*/ 	.byte	0x04
	.zero		1


	//   ....[21]....
        /*02d4*/ 	.word	0x000008e0
        /*02d8*/ 	.word	0x000000ff
        /*02dc*/ 	.word	0x000000a8
        /*02e0*/ 	.short	0x0100
        /*02e2*/ 	.byte	0x04
	.zero		1


	//   ....[22]....
        /*02e4*/ 	.word	0x000009d0
        /*02e8*/ 	.word	0x000000ff
        /*02ec*/ 	.word	0x000000b0
        /*02f0*/ 	.short	0x0100
        /*02f2*/ 	.byte	0x06
	.zero		1


	//   ....[23]....
        /*02f4*/ 	.word	0x000009e0
        /*02f8*/ 	.word	0x000000ff
        /*02fc*/ 	.word	0x000000b8
        /*0300*/ 	.short	0x0100
        /*0302*/ 	.byte	0x06
	.zero		1


	//   ....[24]....
        /*0304*/ 	.word	0x00000b20
        /*0308*/ 	.word	0x000000ff
        /*030c*/ 	.word	0x000000c0
        /*0310*/ 	.short	0x0100
        /*0312*/ 	.byte	0x06
	.zero		1


	//   ....[25]....
        /*0314*/ 	.word	0x00000b30
        /*0318*/ 	.word	0x000000ff
        /*031c*/ 	.word	0x000000d0
        /*0320*/ 	.short	0x0100
        /*0322*/ 	.byte	0x06
	.zero		1


	//   ....[26]....
        /*0324*/ 	.word	0x00000b40
        /*0328*/ 	.word	0x000000ff
        /*032c*/ 	.word	0x000000c8
        /*0330*/ 	.short	0x0100
        /*0332*/ 	.byte	0x06
	.zero		1


	//   ....[27]....
        /*0334*/ 	.word	0x00000b50
        /*0338*/ 	.word	0x000000ff
        /*033c*/ 	.word	0x000000d8
        /*0340*/ 	.short	0x0100
        /*0342*/ 	.byte	0x06
	.zero		1


	//   ....[28]....
        /*0344*/ 	.word	0x00000c80
        /*0348*/ 	.word	0x000000ff
        /*034c*/ 	.word	0x000000e0
        /*0350*/ 	.short	0x0100
        /*0352*/ 	.byte	0x04
	.zero		1


	//   ....[29]....
        /*0354*/ 	.word	0x00000c90
        /*0358*/ 	.word	0x000000ff
        /*035c*/ 	.word	0x000000e8
        /*0360*/ 	.short	0x0100
        /*0362*/ 	.byte	0x04
	.zero		1


	//   ....[30]....
        /*0364*/ 	.word	0x00000d90
        /*0368*/ 	.word	0x000000ff
        /*036c*/ 	.word	0x000000f0
        /*0370*/ 	.short	0x0100
        /*0372*/ 	.byte	0x04
	.zero		1


	//   ....[31]....
        /*0374*/ 	.word	0x00000da0
        /*0378*/ 	.word	0x000000ff
        /*037c*/ 	.word	0x00000100
        /*0380*/ 	.short	0x0100
        /*0382*/ 	.byte	0x04
	.zero		1


	//   ....[32]....
        /*0384*/ 	.word	0x00000db0
        /*0388*/ 	.word	0x000000ff
        /*038c*/ 	.word	0x000000f8
        /*0390*/ 	.short	0x0100
        /*0392*/ 	.byte	0x04
	.zero		1


	//   ....[33]....
        /*0394*/ 	.word	0x00000dc0
        /*0398*/ 	.word	0x000000ff
        /*039c*/ 	.word	0x00000108
        /*03a0*/ 	.short	0x0100
        /*03a2*/ 	.byte	0x04
	.zero		1


	//   ....[34]....
        /*03a4*/ 	.word	0x00000ed0
        /*03a8*/ 	.word	0x000000ff
        /*03ac*/ 	.word	0x00000110
        /*03b0*/ 	.short	0x0100
        /*03b2*/ 	.byte	0x06
	.zero		1


	//   ....[35]....
        /*03b4*/ 	.word	0x00001bb0
        /*03b8*/ 	.word	0x00000000
        /*03bc*/ 	.word	0x00000100
        /*03c0*/ 	.short	0x010a
        /*03c2*/ 	.byte	0xff
	.zero		1


	//   ....[36]....
        /*03c4*/ 	.word	0x00001bd0
        /*03c8*/ 	.word	0x00000000
        /*03cc*/ 	.word	0x000000f0
        /*03d0*/ 	.short	0x0101
        /*03d2*/ 	.byte	0xff
	.zero		1


	//   ....[37]....
        /*03d4*/ 	.word	0x00001c90
        /*03d8*/ 	.word	0x000000ff
        /*03dc*/ 	.word	0x00000038
        /*03e0*/ 	.short	0x010a
        /*03e2*/ 	.byte	0x04
	.zero		1


	//   ....[38]....
        /*03e4*/ 	.word	0x00001d30
        /*03e8*/ 	.word	0x000000ff
        /*03ec*/ 	.word	0x00000038
        /*03f0*/ 	.short	0x010a
        /*03f2*/ 	.byte	0x29
	.zero		1


	//   ....[39]....
        /*03f4*/ 	.word	0x00001e70
        /*03f8*/ 	.word	0x000000ff
        /*03fc*/ 	.word	0x00000038
        /*0400*/ 	.short	0x010a
        /*0402*/ 	.byte	0x05
	.zero		1


	//   ....[40]....
        /*0404*/ 	.word	0x00002140
        /*0408*/ 	.word	0x000000ff
        /*040c*/ 	.word	0x000000b8
        /*0410*/ 	.short	0x0101
        /*0412*/ 	.byte	0x06
	.zero		1


	//   ....[41]....
        /*0414*/ 	.word	0x00002160
        /*0418*/ 	.word	0x000000ff
        /*041c*/ 	.word	0x00000038
        /*0420*/ 	.short	0x010a
        /*0422*/ 	.byte	0x04
	.zero		1


	//   ....[42]....
        /*0424*/ 	.word	0x000021e0
        /*0428*/ 	.word	0x000000ff
        /*042c*/ 	.word	0x00000038
        /*0430*/ 	.short	0x010a
        /*0432*/ 	.byte	0x29
	.zero		1


	//   ....[43]....
        /*0434*/ 	.word	0x00002320
        /*0438*/ 	.word	0x000000ff
        /*043c*/ 	.word	0x00000038
        /*0440*/ 	.short	0x010a
        /*0442*/ 	.byte	0x05
	.zero		1


	//   ....[44]....
        /*0444*/ 	.word	0x00002600
        /*0448*/ 	.word	0x00000003
        /*044c*/ 	.word	0x000000c0
        /*0450*/ 	.short	0x010a
        /*0452*/ 	.byte	0xff
	.zero		1


	//   ....[45]....
        /*0454*/ 	.word	0x00002750
        /*0458*/ 	.word	0x00000000
        /*045c*/ 	.word	0x00000000
        /*0460*/ 	.short	0x0101
        /*0462*/ 	.byte	0xff
	.zero		1


	//   ....[46]....
        /*0464*/ 	.word	0x00002d10
        /*0468*/ 	.word	0x000000ff
        /*046c*/ 	.word	0x00000000
        /*0470*/ 	.short	0x010a
        /*0472*/ 	.byte	0x04
	.zero		1


	//   ....[47]....
        /*0474*/ 	.word	0x00002da0
        /*0478*/ 	.word	0x000000ff
        /*047c*/ 	.word	0x00000000
        /*0480*/ 	.short	0x010a
        /*0482*/ 	.byte	0x05
	.zero		1


	//   ....[48]....
        /*0484*/ 	.word	0x00002e30
        /*0488*/ 	.word	0x000000ff
        /*048c*/ 	.word	0x00000000
        /*0490*/ 	.short	0x010a
        /*0492*/ 	.byte	0x05
	.zero		1


	//   ....[49]....
        /*0494*/ 	.word	0x00002ec0
        /*0498*/ 	.word	0x000000ff
        /*049c*/ 	.word	0x00000000
        /*04a0*/ 	.short	0x010a
        /*04a2*/ 	.byte	0x05
	.zero		1


	//   ....[50]....
        /*04a4*/ 	.word	0x00002f50
        /*04a8*/ 	.word	0x000000ff
        /*04ac*/ 	.word	0x00000000
        /*04b0*/ 	.short	0x010a
        /*04b2*/ 	.byte	0x05
	.zero		1


	//   ....[51]....
        /*04b4*/ 	.word	0x00002fe0
        /*04b8*/ 	.word	0x000000ff
        /*04bc*/ 	.word	0x00000000
        /*04c0*/ 	.short	0x010a
        /*04c2*/ 	.byte	0x05
	.zero		1


	//   ....[52]....
        /*04c4*/ 	.word	0x00003080
        /*04c8*/ 	.word	0x00000000
        /*04cc*/ 	.word	0x00000000
        /*04d0*/ 	.short	0x010a
        /*04d2*/ 	.byte	0xff
	.zero		1


	//   ....[53]....
        /*04d4*/ 	.word	0x000031c0
        /*04d8*/ 	.word	0x00000000
        /*04dc*/ 	.word	0x000000f0
        /*04e0*/ 	.short	0x010a
        /*04e2*/ 	.byte	0xff
	.zero		1


	//   ....[54]....
        /*04e4*/ 	.word	0x00003220
        /*04e8*/ 	.word	0x00000004
        /*04ec*/ 	.word	0x00000000
        /*04f0*/ 	.short	0x0101
        /*04f2*/ 	.byte	0xff
	.zero		1


	//   ....[55]....
        /*04f4*/ 	.word	0x00003240
        /*04f8*/ 	.word	0x000000ff
        /*04fc*/ 	.word	0x000000d0
        /*0500*/ 	.short	0x010a
        /*0502*/ 	.byte	0x04
	.zero		1


	//   ....[56]....
        /*0504*/ 	.word	0x00003360
        /*0508*/ 	.word	0x00000000
        /*050c*/ 	.word	0x000000c0
        /*0510*/ 	.short	0x010a
        /*0512*/ 	.byte	0xff
	.zero		1


	//   ....[57]....
        /*0514*/ 	.word	0x00003470
        /*0518*/ 	.word	0x00000000
        /*051c*/ 	.word	0x00000000
        /*0520*/ 	.short	0x0101
        /*0522*/ 	.byte	0xff
	.zero		1


	//   ....[58]....
        /*0524*/ 	.word	0x00003500
        /*0528*/ 	.word	0x000000ff
        /*052c*/ 	.word	0x000000d0
        /*0530*/ 	.short	0x0106
        /*0532*/ 	.byte	0x04
	.zero		1


	//   ....[59]....
        /*0534*/ 	.word	0x00003520
        /*0538*/ 	.word	0x000000ff
        /*053c*/ 	.word	0x000000d0
        /*0540*/ 	.short	0x010a
        /*0542*/ 	.byte	0x04
	.zero		1


	//   ....[60]....
        /*0544*/ 	.word	0x000035b0
        /*0548*/ 	.word	0x000000ff
        /*054c*/ 	.word	0x000000d0
        /*0550*/ 	.short	0x0106
        /*0552*/ 	.byte	0x07
	.zero		1


	//   ....[61]....
        /*0554*/ 	.word	0x000035f0
        /*0558*/ 	.word	0x00000000
        /*055c*/ 	.word	0x000000d0
        /*0560*/ 	.short	0x010a
        /*0562*/ 	.byte	0xff
	.zero		1


	//   ....[62]....
        /*0564*/ 	.word	0x00003c50
        /*0568*/ 	.word	0x00000010
        /*056c*/ 	.word	0x000000c0
        /*0570*/ 	.short	0x010a
        /*0572*/ 	.byte	0xff
	.zero		1


	//   ....[63]....
        /*0574*/ 	.word	0x00003d50
        /*0578*/ 	.word	0x00000010
        /*057c*/ 	.word	0x00000000
        /*0580*/ 	.short	0x0101
        /*0582*/ 	.byte	0xff
	.zero		1


	//   ....[64]....
        /*0584*/ 	.word	0x00003dd0
        /*0588*/ 	.word	0x00000004
        /*058c*/ 	.word	0x00000000
        /*0590*/ 	.short	0x010a
        /*0592*/ 	.byte	0xff
	.zero		1


	//   ....[65]....
        /*0594*/ 	.word	0x00003df0
        /*0598*/ 	.word	0x00000004
        /*059c*/ 	.word	0x00000000
        /*05a0*/ 	.short	0x010a
        /*05a2*/ 	.byte	0xff
	.zero		1


	//   ....[66]....
        /*05a4*/ 	.word	0x00003ff0
        /*05a8*/ 	.word	0x00000012
        /*05ac*/ 	.word	0x00000000
        /*05b0*/ 	.short	0x010a
        /*05b2*/ 	.byte	0xff
	.zero		1


	//   ....[67]....
        /*05b4*/ 	.word	0x00004040
        /*05b8*/ 	.word	0x00000003
        /*05bc*/ 	.word	0x000000e8
        /*05c0*/ 	.short	0x010a
        /*05c2*/ 	.byte	0xff
	.zero		1


	//   ....[68]....
        /*05c4*/ 	.word	0x00004390
        /*05c8*/ 	.word	0x00000007
        /*05cc*/ 	.word	0x00000000
        /*05d0*/ 	.short	0x010a
        /*05d2*/ 	.byte	0xff
	.zero		1


	//   ....[69]....
        /*05d4*/ 	.word	0x00004440
        /*05d8*/ 	.word	0x00000014
        /*05dc*/ 	.word	0x00000000
        /*05e0*/ 	.short	0x010a
        /*05e2*/ 	.byte	0xff
	.zero		1


	//   ....[70]....
        /*05e4*/ 	.word	0x00004920
        /*05e8*/ 	.word	0x00000003
        /*05ec*/ 	.word	0x00000110
        /*05f0*/ 	.short	0x010a
        /*05f2*/ 	.byte	0xff
	.zero		1


	//   ....[71]....
        /*05f4*/ 	.word	0x00004e30
        /*05f8*/ 	.word	0x0000000c
        /*05fc*/ 	.word	0x000000c0
        /*0600*/ 	.short	0x010a
        /*0602*/ 	.byte	0xff
	.zero		1


	//   ....[72]....
        /*0604*/ 	.word	0x00004fa0
        /*0608*/ 	.word	0x00000000
        /*060c*/ 	.word	0x00000000
        /*0610*/ 	.short	0x0101
        /*0612*/ 	.byte	0xff
	.zero		1


	//   ....[73]....
        /*0614*/ 	.word	0x00005430
        /*0618*/ 	.word	0x000000ff
        /*061c*/ 	.word	0x000000b8
        /*0620*/ 	.short	0x010a
        /*0622*/ 	.byte	0x15
	.zero		1


	//   ....[74]....
        /*0624*/ 	.word	0x000055b0
        /*0628*/ 	.word	0x000000ff
        /*062c*/ 	.word	0x00000090
        /*0630*/ 	.short	0x010a
        /*0632*/ 	.byte	0x15
	.zero		1


	//   ....[75]....
        /*0634*/ 	.word	0x000057c0
        /*0638*/ 	.word	0x000000ff
        /*063c*/ 	.word	0x00000070
        /*0640*/ 	.short	0x010b
        /*0642*/ 	.byte	0x15
	.zero		1


	//   ....[76]....
        /*0644*/ 	.word	0x000057d0
        /*0648*/ 	.word	0x000000ff
        /*064c*/ 	.word	0x00000000
        /*0650*/ 	.short	0x0101
        /*0652*/ 	.byte	0x2e
	.zero		1


	//   ....[77]....
        /*0654*/ 	.word	0x000057f0
        /*0658*/ 	.word	0x000000ff
        /*065c*/ 	.word	0x00000098
        /*0660*/ 	.short	0x010a
        /*0662*/ 	.byte	0x15
	.zero		1


	//   ....[78]....
        /*0664*/ 	.word	0x000059a0
        /*0668*/ 	.word	0x000000ff
        /*066c*/ 	.word	0x00000078
        /*0670*/ 	.short	0x010b
        /*0672*/ 	.byte	0x15
	.zero		1


	//   ....[79]....
        /*0674*/ 	.word	0x000059b0
        /*0678*/ 	.word	0x000000ff
        /*067c*/ 	.word	0x00000000
        /*0680*/ 	.short	0x0101
        /*0682*/ 	.byte	0x2d
	.zero		1


	//   ....[80]....
        /*0684*/ 	.word	0x000059d0
        /*0688*/ 	.word	0x000000ff
        /*068c*/ 	.word	0x000000a0
        /*0690*/ 	.short	0x010a
        /*0692*/ 	.byte	0x15
	.zero		1


	//   ....[81]....
        /*0694*/ 	.word	0x00005b80
        /*0698*/ 	.word	0x000000ff
        /*069c*/ 	.word	0x00000080
        /*06a0*/ 	.short	0x010b
        /*06a2*/ 	.byte	0x15
	.zero		1


	//   ....[82]....
        /*06a4*/ 	.word	0x00005b90
        /*06a8*/ 	.word	0x000000ff
        /*06ac*/ 	.word	0x00000000
        /*06b0*/ 	.short	0x0101
        /*06b2*/ 	.byte	0x26
	.zero		1


	//   ....[83]....
        /*06b4*/ 	.word	0x00005bb0
        /*06b8*/ 	.word	0x000000ff
        /*06bc*/ 	.word	0x000000a8
        /*06c0*/ 	.short	0x010a
        /*06c2*/ 	.byte	0x15
	.zero		1


	//   ....[84]....
        /*06c4*/ 	.word	0x00005d70
        /*06c8*/ 	.word	0x000000ff
        /*06cc*/ 	.word	0x00000088
        /*06d0*/ 	.short	0x010b
        /*06d2*/ 	.byte	0x15
	.zero		1


	//   ....[85]....
        /*06d4*/ 	.word	0x00005d80
        /*06d8*/ 	.word	0x000000ff
        /*06dc*/ 	.word	0x00000000
        /*06e0*/ 	.short	0x0101
        /*06e2*/ 	.byte	0x25
	.zero		1


	//   ....[86]....
        /*06e4*/ 	.word	0x00005d90
        /*06e8*/ 	.word	0x000000ff
        /*06ec*/ 	.word	0x00000090
        /*06f0*/ 	.short	0x010a
        /*06f2*/ 	.byte	0x15
	.zero		1


	//   ....[87]....
        /*06f4*/ 	.word	0x00005f60
        /*06f8*/ 	.word	0x000000ff
        /*06fc*/ 	.word	0x00000070
        /*0700*/ 	.short	0x010b
        /*0702*/ 	.byte	0x15
	.zero		1


	//   ....[88]....
        /*0704*/ 	.word	0x00005f70
        /*0708*/ 	.word	0x000000ff
        /*070c*/ 	.word	0x00000000
        /*0710*/ 	.short	0x0101
        /*0712*/ 	.byte	0x2e
	.zero		1


	//   ....[89]....
        /*0714*/ 	.word	0x00005f80
        /*0718*/ 	.word	0x000000ff
        /*071c*/ 	.word	0x00000098
        /*0720*/ 	.short	0x010a
        /*0722*/ 	.byte	0x15
	.zero		1


	//   ....[90]....
        /*0724*/ 	.word	0x00006130
        /*0728*/ 	.word	0x000000ff
        /*072c*/ 	.word	0x00000078
        /*0730*/ 	.short	0x010b
        /*0732*/ 	.byte	0x15
	.zero		1


	//   ....[91]....
        /*0734*/ 	.word	0x00006160
        /*0738*/ 	.word	0x000000ff
        /*073c*/ 	.word	0x00000000
        /*0740*/ 	.short	0x0101
        /*0742*/ 	.byte	0x2d
	.zero		1


	//   ....[92]....
        /*0744*/ 	.word	0x00006170
        /*0748*/ 	.word	0x000000ff
        /*074c*/ 	.word	0x000000a0
        /*0750*/ 	.short	0x010a
        /*0752*/ 	.byte	0x15
	.zero		1


	//   ....[93]....
        /*0754*/ 	.word	0x00006320
        /*0758*/ 	.word	0x000000ff
        /*075c*/ 	.word	0x00000080
        /*0760*/ 	.short	0x010b
        /*0762*/ 	.byte	0x15
	.zero		1


	//   ....[94]....
        /*0764*/ 	.word	0x00006330
        /*0768*/ 	.word	0x000000ff
        /*076c*/ 	.word	0x00000000
        /*0770*/ 	.short	0x0101
        /*0772*/ 	.byte	0x26
	.zero		1


	//   ....[95]....
        /*0774*/ 	.word	0x00006340
        /*0778*/ 	.word	0x000000ff
        /*077c*/ 	.word	0x000000a8
        /*0780*/ 	.short	0x010a
        /*0782*/ 	.byte	0x15
	.zero		1


	//   ....[96]....
        /*0784*/ 	.word	0x00006570
        /*0788*/ 	.word	0x000000ff
        /*078c*/ 	.word	0x00000088
        /*0790*/ 	.short	0x010b
        /*0792*/ 	.byte	0x15
	.zero		1


	//   ....[97]....
        /*0794*/ 	.word	0x00006580
        /*0798*/ 	.word	0x000000ff
        /*079c*/ 	.word	0x00000000
        /*07a0*/ 	.short	0x0101
        /*07a2*/ 	.byte	0x25
	.zero		1


	//   ....[98]....
        /*07a4*/ 	.word	0x000065c0
        /*07a8*/ 	.word	0x000000ff
        /*07ac*/ 	.word	0x00000090
        /*07b0*/ 	.short	0x010a
        /*07b2*/ 	.byte	0x15
	.zero		1


	//   ....[99]....
        /*07b4*/ 	.word	0x000065e0
        /*07b8*/ 	.word	0x000000ff
        /*07bc*/ 	.word	0x00000098
        /*07c0*/ 	.short	0x010a
        /*07c2*/ 	.byte	0x15
	.zero		1


	//   ....[100]....
        /*07c4*/ 	.word	0x00006600
        /*07c8*/ 	.word	0x000000ff
        /*07cc*/ 	.word	0x000000a0
        /*07d0*/ 	.short	0x010a
        /*07d2*/ 	.byte	0x15
	.zero		1


	//   ....[101]....
        /*07d4*/ 	.word	0x00006650
        /*07d8*/ 	.word	0x00000002
        /*07dc*/ 	.word	0x000000a8
        /*07e0*/ 	.short	0x010a
        /*07e2*/ 	.byte	0xff
	.zero		1


	//   ....[102]....
        /*07e4*/ 	.word	0x000069c0
        /*07e8*/ 	.word	0x00000000
        /*07ec*/ 	.word	0x000000c0
        /*07f0*/ 	.short	0x010a
        /*07f2*/ 	.byte	0xff
	.zero		1


	//   ....[103]....
        /*07f4*/ 	.word	0x00006a90
        /*07f8*/ 	.word	0x00000000
        /*07fc*/ 	.word	0x00000000
        /*0800*/ 	.short	0x0101
        /*0802*/ 	.byte	0xff
	.zero		1


	//   ....[104]....
        /*0804*/ 	.word	0x00007740
        /*0808*/ 	.word	0x000000ff
        /*080c*/ 	.word	0x00000070
        /*0810*/ 	.short	0x010a
        /*0812*/ 	.byte	0x2d
	.zero		1


	//   ....[105]....
        /*0814*/ 	.word	0x00007820
        /*0818*/ 	.word	0x000000ff
        /*081c*/ 	.word	0x000000e0
        /*0820*/ 	.short	0x010a
        /*0822*/ 	.byte	0x2d
	.zero		1


	//   ....[106]....
        /*0824*/ 	.word	0x000079a0
        /*0828*/ 	.word	0x000000ff
        /*082c*/ 	.word	0x00000070
        /*0830*/ 	.short	0x010a
        /*0832*/ 	.byte	0x2d
	.zero		1


	//   ....[107]....
        /*0834*/ 	.word	0x00007ac0
        /*0838*/ 	.word	0x000000ff
        /*083c*/ 	.word	0x000000e0
        /*0840*/ 	.short	0x010a
        /*0842*/ 	.byte	0x2d
	.zero		1


	//   ....[108]....
        /*0844*/ 	.word	0x00009100
        /*0848*/ 	.word	0x00000000
        /*084c*/ 	.word	0x00000000
        /*0850*/ 	.short	0x0101
        /*0852*/ 	.byte	0xff
	.zero		1


	//   ....[109]....
        /*0854*/ 	.word	0x00009110
        /*0858*/ 	.word	0x00000003
        /*085c*/ 	.word	0x00000070
        /*0860*/ 	.short	0x010a
        /*0862*/ 	.byte	0xff
	.zero		1


	//   ....[110]....
        /*0864*/ 	.word	0x000091e0
        /*0868*/ 	.word	0x00000003
        /*086c*/ 	.word	0x00000070
        /*0870*/ 	.short	0x010a
        /*0872*/ 	.byte	0xff
	.zero		1


	//   ....[111]....
        /*0874*/ 	.word	0x00009910
        /*0878*/ 	.word	0x000000ff
        /*087c*/ 	.word	0x00000000
        /*0880*/ 	.short	0x0101
        /*0882*/ 	.byte	0x04
	.zero		1


	//   ....[112]....
        /*0884*/ 	.word	0x0000a740
        /*0888*/ 	.word	0x0000000d
        /*088c*/ 	.word	0x00000000
        /*0890*/ 	.short	0x0101
        /*0892*/ 	.byte	0xff
	.zero		1


	//   ....[113]....
        /*0894*/ 	.word	0x0000a7a0
        /*0898*/ 	.word	0x0000000b
        /*089c*/ 	.word	0x00000070
        /*08a0*/ 	.short	0x010a
        /*08a2*/ 	.byte	0xff
	.zero		1


	//   ....[114]....
        /*08a4*/ 	.word	0x0000a8a0
        /*08a8*/ 	.word	0x0000000b
        /*08ac*/ 	.word	0x00000070
        /*08b0*/ 	.short	0x010a
        /*08b2*/ 	.byte	0xff
	.zero		1


	//   ....[115]....
        /*08b4*/ 	.word	0x0000bd70
        /*08b8*/ 	.word	0x00000003
        /*08bc*/ 	.word	0x00000000
        /*08c0*/ 	.short	0x0101
        /*08c2*/ 	.byte	0xff
	.zero		1


	//   ....[116]....
        /*08c4*/ 	.word	0x0000bd90
        /*08c8*/ 	.word	0x00000000
        /*08cc*/ 	.word	0x00000070
        /*08d0*/ 	.short	0x010a
        /*08d2*/ 	.byte	0xff
	.zero		1


	//   ....[117]....
        /*08d4*/ 	.word	0x0000be50
        /*08d8*/ 	.word	0x00000000
        /*08dc*/ 	.word	0x00000070
        /*08e0*/ 	.short	0x010a
        /*08e2*/ 	.byte	0xff
	.zero		1


	//   ....[118]....
        /*08e4*/ 	.word	0x0000d390
        /*08e8*/ 	.word	0x00000003
        /*08ec*/ 	.word	0x00000000
        /*08f0*/ 	.short	0x0101
        /*08f2*/ 	.byte	0xff
	.zero		1


	//   ....[119]....
        /*08f4*/ 	.word	0x0000d3f0
        /*08f8*/ 	.word	0x00000008
        /*08fc*/ 	.word	0x00000070
        /*0900*/ 	.short	0x010a
        /*0902*/ 	.byte	0xff
	.zero		1


	//   ....[120]....
        /*0904*/ 	.word	0x0000d4f0
        /*0908*/ 	.word	0x00000008
        /*090c*/ 	.word	0x00000070
        /*0910*/ 	.short	0x010a
        /*0912*/ 	.byte	0xff
	.zero		1


	//   ....[121]....
        /*0914*/ 	.word	0x0000ea20
        /*0918*/ 	.word	0x00000003
        /*091c*/ 	.word	0x00000000
        /*0920*/ 	.short	0x0101
        /*0922*/ 	.byte	0xff
	.zero		1


	//   ....[122]....
        /*0924*/ 	.word	0x0000ea40
        /*0928*/ 	.word	0x00000008
        /*092c*/ 	.word	0x00000070
        /*0930*/ 	.short	0x010a
        /*0932*/ 	.byte	0xff
	.zero		1


	//   ....[123]....
        /*0934*/ 	.word	0x0000eb00
        /*0938*/ 	.word	0x00000008
        /*093c*/ 	.word	0x00000070
        /*0940*/ 	.short	0x010a
        /*0942*/ 	.byte	0xff
	.zero		1


	//   ....[124]....
        /*0944*/ 	.word	0x000100c0
        /*0948*/ 	.word	0x00000003
        /*094c*/ 	.word	0x00000000
        /*0950*/ 	.short	0x0101
        /*0952*/ 	.byte	0xff
	.zero		1


	//   ....[125]....
        /*0954*/ 	.word	0x000100e0
        /*0958*/ 	.word	0x00000000
        /*095c*/ 	.word	0x00000070
        /*0960*/ 	.short	0x010a
        /*0962*/ 	.byte	0xff
	.zero		1


	//   ....[126]....
        /*0964*/ 	.word	0x000101a0
        /*0968*/ 	.word	0x00000000
        /*096c*/ 	.word	0x00000070
        /*0970*/ 	.short	0x010a
        /*0972*/ 	.byte	0xff
	.zero		1


	//   ....[127]....
        /*0974*/ 	.word	0x000116b0
        /*0978*/ 	.word	0x00000003
        /*097c*/ 	.word	0x00000000
        /*0980*/ 	.short	0x0101
        /*0982*/ 	.byte	0xff
	.zero		1


	//   ....[128]....
        /*0984*/ 	.word	0x000116d0
        /*0988*/ 	.word	0x00000000
        /*098c*/ 	.word	0x00000070
        /*0990*/ 	.short	0x010a
        /*0992*/ 	.byte	0xff
	.zero		1


	//   ....[129]....
        /*0994*/ 	.word	0x00011780
        /*0998*/ 	.word	0x00000000
        /*099c*/ 	.word	0x00000070
        /*09a0*/ 	.short	0x010a
        /*09a2*/ 	.byte	0xff
	.zero		1


	//   ....[130]....
        /*09a4*/ 	.word	0x00012ca0
        /*09a8*/ 	.word	0x00000003
        /*09ac*/ 	.word	0x00000000
        /*09b0*/ 	.short	0x0101
        /*09b2*/ 	.byte	0xff
	.zero		1


	//   ....[131]....
        /*09b4*/ 	.word	0x00012da0
        /*09b8*/ 	.word	0x000000ff
        /*09bc*/ 	.word	0x00000110
        /*09c0*/ 	.short	0x0101
        /*09c2*/ 	.byte	0x2d
	.zero		1


	//   ....[132]....
        /*09c4*/ 	.word	0x00012f40
        /*09c8*/ 	.word	0x000000ff
        /*09cc*/ 	.word	0x00000000
        /*09d0*/ 	.short	0x0101
        /*09d2*/ 	.byte	0x04
	.zero		1


	//   ....[133]....
        /*09d4*/ 	.word	0x00012f60
        /*09d8*/ 	.word	0x00000000
        /*09dc*/ 	.word	0x00000100
        /*09e0*/ 	.short	0x010a
        /*09e2*/ 	.byte	0xff
	.zero		1


	//   ....[134]....
        /*09e4*/ 	.word	0x00012fc0
        /*09e8*/ 	.word	0x00000000
        /*09ec*/ 	.word	0x00000038
        /*09f0*/ 	.short	0x010a
        /*09f2*/ 	.byte	0xff
	.zero		1


	//   ....[135]....
        /*09f4*/ 	.word	0x00013020
        /*09f8*/ 	.word	0x00000000
        /*09fc*/ 	.word	0x00000038
        /*0a00*/ 	.short	0x010a
        /*0a02*/ 	.byte	0xff
	.zero		1


	//   ....[136]....
        /*0a04*/ 	.word	0x00013070
        /*0a08*/ 	.word	0x00000003
        /*0a0c*/ 	.word	0x000000c0
        /*0a10*/ 	.short	0x010a
        /*0a12*/ 	.byte	0xff
	.zero		1


	//   ....[137]....
        /*0a14*/ 	.word	0x000130d0
        /*0a18*/ 	.word	0x00000000
        /*0a1c*/ 	.word	0x00000000
        /*0a20*/ 	.short	0x010a
        /*0a22*/ 	.byte	0xff
	.zero		1


	//   ....[138]....
        /*0a24*/ 	.word	0x00013130
        /*0a28*/ 	.word	0x00000000
        /*0a2c*/ 	.word	0x00000000
        /*0a30*/ 	.short	0x010a
        /*0a32*/ 	.byte	0xff
	.zero		1


	//   ....[139]....
        /*0a34*/ 	.word	0x00013190
        /*0a38*/ 	.word	0x00000000
        /*0a3c*/ 	.word	0x00000000
        /*0a40*/ 	.short	0x010a
        /*0a42*/ 	.byte	0xff
	.zero		1


	//   ....[140]....
        /*0a44*/ 	.word	0x000131f0
        /*0a48*/ 	.word	0x00000000
        /*0a4c*/ 	.word	0x00000000
        /*0a50*/ 	.short	0x010a
        /*0a52*/ 	.byte	0xff
	.zero		1


	//   ....[141]....
        /*0a54*/ 	.word	0x00013250
        /*0a58*/ 	.word	0x00000000
        /*0a5c*/ 	.word	0x00000000
        /*0a60*/ 	.short	0x010a
        /*0a62*/ 	.byte	0xff
	.zero		1


	//   ....[142]....
        /*0a64*/ 	.word	0x000132b0
        /*0a68*/ 	.word	0x00000000
        /*0a6c*/ 	.word	0x00000000
        /*0a70*/ 	.short	0x010a
        /*0a72*/ 	.byte	0xff
	.zero		1


	//   ....[143]....
        /*0a74*/ 	.word	0x00013300
        /*0a78*/ 	.word	0x00000000
        /*0a7c*/ 	.word	0x000000f0
        /*0a80*/ 	.short	0x010a
        /*0a82*/ 	.byte	0xff
	.zero		1


	//   ....[144]....
        /*0a84*/ 	.word	0x00013360
        /*0a88*/ 	.word	0x00000000
        /*0a8c*/ 	.word	0x000000d0
        /*0a90*/ 	.short	0x010a
        /*0a92*/ 	.byte	0xff
	.zero		1


	//   ....[145]....
        /*0a94*/ 	.word	0x000133b0
        /*0a98*/ 	.word	0x00000000
        /*0a9c*/ 	.word	0x000000c0
        /*0aa0*/ 	.short	0x010a
        /*0aa2*/ 	.byte	0xff
	.zero		1


	//   ....[146]....
        /*0aa4*/ 	.word	0x00013410
        /*0aa8*/ 	.word	0x00000000
        /*0aac*/ 	.word	0x000000d0
        /*0ab0*/ 	.short	0x010a
        /*0ab2*/ 	.byte	0xff
	.zero		1


	//   ....[147]....
        /*0ab4*/ 	.word	0x00013460
        /*0ab8*/ 	.word	0x00000010
        /*0abc*/ 	.word	0x000000c0
        /*0ac0*/ 	.short	0x010a
        /*0ac2*/ 	.byte	0xff
	.zero		1


	//   ....[148]....
        /*0ac4*/ 	.word	0x000134b0
        /*0ac8*/ 	.word	0x00000004
        /*0acc*/ 	.word	0x00000000
        /*0ad0*/ 	.short	0x010a
        /*0ad2*/ 	.byte	0xff
	.zero		1


	//   ....[149]....
        /*0ad4*/ 	.word	0x00013500
        /*0ad8*/ 	.word	0x00000003
        /*0adc*/ 	.word	0x000000e8
        /*0ae0*/ 	.short	0x010a
        /*0ae2*/ 	.byte	0xff
	.zero		1


	//   ....[150]....
        /*0ae4*/ 	.word	0x00013550
        /*0ae8*/ 	.word	0x00000007
        /*0aec*/ 	.word	0x00000000
        /*0af0*/ 	.short	0x010a
        /*0af2*/ 	.byte	0xff
	.zero		1


	//   ....[151]....
        /*0af4*/ 	.word	0x000135a0
        /*0af8*/ 	.word	0x00000003
        /*0afc*/ 	.word	0x00000110
        /*0b00*/ 	.short	0x010a
        /*0b02*/ 	.byte	0xff
	.zero		1


	//   ....[152]....
        /*0b04*/ 	.word	0x000135f0
        /*0b08*/ 	.word	0x0000000c
        /*0b0c*/ 	.word	0x000000c0
        /*0b10*/ 	.short	0x010a
        /*0b12*/ 	.byte	0xff
	.zero		1


	//   ....[153]....
        /*0b14*/ 	.word	0x00013650
        /*0b18*/ 	.word	0x00000000
        /*0b1c*/ 	.word	0x000000b8
        /*0b20*/ 	.short	0x010a
        /*0b22*/ 	.byte	0xff
	.zero		1


	//   ....[154]....
        /*0b24*/ 	.word	0x000136b0
        /*0b28*/ 	.word	0x00000009
        /*0b2c*/ 	.word	0x00000090
        /*0b30*/ 	.short	0x010a
        /*0b32*/ 	.byte	0xff
	.zero		1


	//   ....[155]....
        /*0b34*/ 	.word	0x00013710
        /*0b38*/ 	.word	0x00000009
        /*0b3c*/ 	.word	0x00000098
        /*0b40*/ 	.short	0x010a
        /*0b42*/ 	.byte	0xff
	.zero		1


	//   ....[156]....
        /*0b44*/ 	.word	0x00013770
        /*0b48*/ 	.word	0x00000009
        /*0b4c*/ 	.word	0x000000a0
        /*0b50*/ 	.short	0x010a
        /*0b52*/ 	.byte	0xff
	.zero		1


	//   ....[157]....
        /*0b54*/ 	.word	0x000137d0
        /*0b58*/ 	.word	0x00000009
        /*0b5c*/ 	.word	0x000000a8
        /*0b60*/ 	.short	0x010a
        /*0b62*/ 	.byte	0xff
	.zero		1


	//   ....[158]....
        /*0b64*/ 	.word	0x00013830
        /*0b68*/ 	.word	0x00000000
        /*0b6c*/ 	.word	0x00000090
        /*0b70*/ 	.short	0x010a
        /*0b72*/ 	.byte	0xff
	.zero		1


	//   ....[159]....
        /*0b74*/ 	.word	0x00013890
        /*0b78*/ 	.word	0x00000000
        /*0b7c*/ 	.word	0x00000098
        /*0b80*/ 	.short	0x010a
        /*0b82*/ 	.byte	0xff
	.zero		1


	//   ....[160]....
        /*0b84*/ 	.word	0x000138f0
        /*0b88*/ 	.word	0x00000000
        /*0b8c*/ 	.word	0x000000a0
        /*0b90*/ 	.short	0x010a
        /*0b92*/ 	.byte	0xff
	.zero		1


	//   ....[161]....
        /*0b94*/ 	.word	0x00013950
        /*0b98*/ 	.word	0x00000000
        /*0b9c*/ 	.word	0x000000a8
        /*0ba0*/ 	.short	0x010a
        /*0ba2*/ 	.byte	0xff
	.zero		1


	//   ....[162]....
        /*0ba4*/ 	.word	0x000139b0
        /*0ba8*/ 	.word	0x00000003
        /*0bac*/ 	.word	0x00000090
        /*0bb0*/ 	.short	0x010a
        /*0bb2*/ 	.byte	0xff
	.zero		1


	//   ....[163]....
        /*0bb4*/ 	.word	0x00013a10
        /*0bb8*/ 	.word	0x00000003
        /*0bbc*/ 	.word	0x00000098
        /*0bc0*/ 	.short	0x010a
        /*0bc2*/ 	.byte	0xff
	.zero		1


	//   ....[164]....
        /*0bc4*/ 	.word	0x00013a70
        /*0bc8*/ 	.word	0x00000003
        /*0bcc*/ 	.word	0x000000a0
        /*0bd0*/ 	.short	0x010a
        /*0bd2*/ 	.byte	0xff
	.zero		1


	//   ....[165]....
        /*0bd4*/ 	.word	0x00013ac0
        /*0bd8*/ 	.word	0x00000000
        /*0bdc*/ 	.word	0x000000c0
        /*0be0*/ 	.short	0x010a
        /*0be2*/ 	.byte	0xff
	.zero		1


	//   ....[166]....
        /*0be4*/ 	.word	0x00013b20
        /*0be8*/ 	.word	0x00000003
        /*0bec*/ 	.word	0x00000070
        /*0bf0*/ 	.short	0x010a
        /*0bf2*/ 	.byte	0xff
	.zero		1


	//   ....[167]....
        /*0bf4*/ 	.word	0x00013b80
        /*0bf8*/ 	.word	0x00000003
        /*0bfc*/ 	.word	0x000000e0
        /*0c00*/ 	.short	0x010a
        /*0c02*/ 	.byte	0xff
	.zero		1


	//   ....[168]....
        /*0c04*/ 	.word	0x00013bd0
        /*0c08*/ 	.word	0x00000003
        /*0c0c*/ 	.word	0x00000070
        /*0c10*/ 	.short	0x010a
        /*0c12*/ 	.byte	0xff
	.zero		1


	//   ....[169]....
        /*0c14*/ 	.word	0x00013c20
        /*0c18*/ 	.word	0x0000000b
        /*0c1c*/ 	.word	0x00000070
        /*0c20*/ 	.short	0x010a
        /*0c22*/ 	.byte	0xff
	.zero		1


	//   ....[170]....
        /*0c24*/ 	.word	0x00013c70
        /*0c28*/ 	.word	0x00000000
        /*0c2c*/ 	.word	0x00000070
        /*0c30*/ 	.short	0x010a
        /*0c32*/ 	.byte	0xff
	.zero		1


	//   ....[171]....
        /*0c34*/ 	.word	0x00013cc0
        /*0c38*/ 	.word	0x00000008
        /*0c3c*/ 	.word	0x00000070
        /*0c40*/ 	.short	0x010a
        /*0c42*/ 	.byte	0xff
	.zero		1


	//   ....[172]....
        /*0c44*/ 	.word	0x00013d10
        /*0c48*/ 	.word	0x00000008
        /*0c4c*/ 	.word	0x00000070
        /*0c50*/ 	.short	0x010a
        /*0c52*/ 	.byte	0xff
	.zero		1


	//   ....[173]....
        /*0c54*/ 	.word	0x00013d60
        /*0c58*/ 	.word	0x00000000
        /*0c5c*/ 	.word	0x00000070
        /*0c60*/ 	.short	0x010a
        /*0c62*/ 	.byte	0xff
	.zero		1


	//   ....[174]....
        /*0c64*/ 	.word	0x00013db0
        /*0c68*/ 	.word	0x00000000
        /*0c6c*/ 	.word	0x00000070
        /*0c70*/ 	.short	0x010a
        /*0c72*/ 	.byte	0xff
	.zero		1


	//----- nvinfo : EIATTR_NUM_MBARRIERS
	.align		4
.L_47:
        /*0c74*/ 	.byte	0x03, 0x38
        /*0c76*/ 	.short	0x0023


	//----- nvinfo : EIATTR_EXIT_INSTR_OFFSETS
	.align		4
        /*0c78*/ 	.byte	0x04, 0x1c
        /*0c7a*/ 	.short	(.L_49 - .L_48)


	//   ....[0]....
.L_48:
        /*0c7c*/ 	.word	0x000030b0


	//   ....[1]....
        /*0c80*/ 	.word	0x000035c0


	//   ....[2]....
        /*0c84*/ 	.word	0x00003620


	//   ....[3]....
        /*0c88*/ 	.word	0x00004b80


	//   ....[4]....
        /*0c8c*/ 	.word	0x00006680


	//   ....[5]....
        /*0c90*/ 	.word	0x000066c0


	//   ....[6]....
        /*0c94*/ 	.word	0x00012e20


	//   ....[7]....
        /*0c98*/ 	.word	0x00012ea0


	//   ....[8]....
        /*0c9c*/ 	.word	0x00012ed0


	//   ....[9]....
        /*0ca0*/ 	.word	0x00012f50


	//----- nvinfo : EIATTR_MAX_THREADS
	.align		4
.L_49:
        /*0ca4*/ 	.byte	0x04, 0x05
        /*0ca6*/ 	.short	(.L_51 - .L_50)
.L_50:
        /*0ca8*/ 	.word	0x00000100
        /*0cac*/ 	.word	0x00000001
        /*0cb0*/ 	.word	0x00000001


	//----- nvinfo : EIATTR_CRS_STACK_SIZE
	.align		4
.L_51:
        /*0cb4*/ 	.byte	0x04, 0x1e
        /*0cb6*/ 	.short	(.L_53 - .L_52)
.L_52:
        /*0cb8*/ 	.word	0x00000000


	//----- nvinfo : EIATTR_CBANK_PARAM_SIZE
	.align		4
.L_53:
        /*0cbc*/ 	.byte	0x03, 0x19
        /*0cbe*/ 	.short	0x0c00


	//----- nvinfo : EIATTR_PARAM_CBANK
	.align		4
        /*0cc0*/ 	.byte	0x04, 0x0a
        /*0cc2*/ 	.short	(.L_55 - .L_54)
	.align		4
.L_54:
        /*0cc4*/ 	.word	index@(.nv.constant0._ZN7cutlass13device_kernelINS_4gemm6kernel13GemmUniversalIN4cute5tupleIJiiiiEEENS1_10collective13CollectiveMmaINS1_46MainloopSm100TmaUmmaWarpSpecializedBlockScaledILi7ELi2ELi1ENS5_IJNS4_1CILi2EEESB_NSA_ILi1EEEEEEEENS5_IJNSA_ILi128EEENSA_ILi256EEESF_EEENS5_IJNS_12float_e2m1_tENS_13float_ue8m0_tEEEENS5_IJNS5_IJlSC_lEEENS4_6LayoutINS5_IJNS5_IJNS5_IJNSA_ILi32EEENSA_ILi4EEEEEEiEEESQ_NS5_IJSC_iEEEEEENS5_IJNS5_IJNS5_IJNSA_ILi16EEESO_EEEiEEENS5_IJNS5_IJNSA_ILi0EEESC_EEENSA_ILi512EEEEEENS5_IJSW_iEEEEEEEEEEESK_S13_NS4_8TiledMMAINS4_8MMA_AtomIJNS4_17SM100_MMA_MXF4_SSISI_SI_fSJ_Li128ELi256ELi32ELNS4_4UMMA5MajorE0ELS18_0ELNS17_7ScaleInE0ELS19_0EEEEEENSM_INS5_IJSC_SC_SC_EEENS5_IJSW_SW_SW_EEEEENS5_IJNS4_10UnderscoreES1F_S1F_EEEEENS5_IJNS4_23SM90_TMA_LOAD_MULTICASTES1I_EEENS5_IJNS4_14ComposedLayoutINS4_7SwizzleILi2ELi4ELi3EEENS4_18smem_ptr_flag_bitsILi4EEENSM_INS5_IJNSA_ILi8EEESF_EEENS5_IJSF_SC_EEEEEEENSM_INS5_IJNS5_IJNS5_IJSP_SC_EEENS5_IJSN_SB_EEEEEESC_NS5_IJSB_SC_EEEEEENS5_IJNS5_IJNS5_IJSU_SY_EEESX_EEESW_NS5_IJSB_SY_EEEEEEEEEEEvNS4_8identityES1J_NS5_IJS1T_NSM_INS5_IJNS5_IJNS5_IJSP_SB_EEES1V_EEESC_S1X_EEENS5_IJS20_SW_NS5_IJSB_NSA_ILi1024EEEEEEEEEEEEEEvS25_EENS_8epilogue10collective18CollectiveEpilogueINS2F_23Sm100TmaWarpSpecializedILi4ELi2ELi32ELb1ELb0EEEJNS5_IJNSA_ILi64EEESG_SF_EEENS5_IJNSM_IS2K_SC_EENSM_IS1V_NS5_IJSC_SF_EEEEEEEENS_10bfloat16_tESL_S2Q_SL_NS2F_6fusion15FusionCallbacksIS2J_NS2R_17LinearCombinationIS2Q_fS2Q_fLNS_15FloatRoundStyleE2EEES2L_S2P_JEEENS4_5SM1004TMEM4LOAD26SM100_TMEM_LOAD_32dp32b32xENS4_13SM90_TMA_LOADENS1K_IS1M_NS1N_ILi16EEENSM_INS5_IJS1P_SN_EEENS5_IJSN_SC_EEEEEEENS4_39AutoVectorizingCopyWithAssumedAlignmentILi128EEENS4_14SM90_TMA_STOREES36_S38_S38_EEEvvEEEEvNT_6ParamsE)
        /*0cc8*/ 	.short	0x0380
        /*0cca*/ 	.short	0x0c00


	//----- nvinfo : EIATTR_SW_WAR
	.align		4
.L_55:
        /*0ccc*/ 	.byte	0x04, 0x36
        /*0cce*/ 	.short	(.L_57 - .L_56)
.L_56:
        /*0cd0*/ 	.word	0x00000008
.L_57:


//--------------------- .nv.callgraph             --------------------------
	.section	.nv.callgraph,"",@"SHT_CUDA_CALLGRAPH"
	.align	4
	.sectionentsize	8
	.align		4
        /*0000*/ 	.word	0x00000000
	.align		4
        /*0004*/ 	.word	0xffffffff
	.align		4
        /*0008*/ 	.word	index@(_ZN7cutlass13device_kernelINS_4gemm6kernel13GemmUniversalIN4cute5tupleIJiiiiEEENS1_10collective13CollectiveMmaINS1_46MainloopSm100TmaUmmaWarpSpecializedBlockScaledILi7ELi2ELi1ENS5_IJNS4_1CILi2EEESB_NSA_ILi1EEEEEEEENS5_IJNSA_ILi128EEENSA_ILi256EEESF_EEENS5_IJNS_12float_e2m1_tENS_13float_ue8m0_tEEEENS5_IJNS5_IJlSC_lEEENS4_6LayoutINS5_IJNS5_IJNS5_IJNSA_ILi32EEENSA_ILi4EEEEEEiEEESQ_NS5_IJSC_iEEEEEENS5_IJNS5_IJNS5_IJNSA_ILi16EEESO_EEEiEEENS5_IJNS5_IJNSA_ILi0EEESC_EEENSA_ILi512EEEEEENS5_IJSW_iEEEEEEEEEEESK_S13_NS4_8TiledMMAINS4_8MMA_AtomIJNS4_17SM100_MMA_MXF4_SSISI_SI_fSJ_Li128ELi256ELi32ELNS4_4UMMA5MajorE0ELS18_0ELNS17_7ScaleInE0ELS19_0EEEEEENSM_INS5_IJSC_SC_SC_EEENS5_IJSW_SW_SW_EEEEENS5_IJNS4_10UnderscoreES1F_S1F_EEEEENS5_IJNS4_23SM90_TMA_LOAD_MULTICASTES1I_EEENS5_IJNS4_14ComposedLayoutINS4_7SwizzleILi2ELi4ELi3EEENS4_18smem_ptr_flag_bitsILi4EEENSM_INS5_IJNSA_ILi8EEESF_EEENS5_IJSF_SC_EEEEEEENSM_INS5_IJNS5_IJNS5_IJSP_SC_EEENS5_IJSN_SB_EEEEEESC_NS5_IJSB_SC_EEEEEENS5_IJNS5_IJNS5_IJSU_SY_EEESX_EEESW_NS5_IJSB_SY_EEEEEEEEEEEvNS4_8identityES1J_NS5_IJS1T_NSM_INS5_IJNS5_IJNS5_IJSP_SB_EEES1V_EEESC_S1X_EEENS5_IJS20_SW_NS5_IJSB_NSA_ILi1024EEEEEEEEEEEEEEvS25_EENS_8epilogue10collective18CollectiveEpilogueINS2F_23Sm100TmaWarpSpecializedILi4ELi2ELi32ELb1ELb0EEEJNS5_IJNSA_ILi64EEESG_SF_EEENS5_IJNSM_IS2K_SC_EENSM_IS1V_NS5_IJSC_SF_EEEEEEEENS_10bfloat16_tESL_S2Q_SL_NS2F_6fusion15FusionCallbacksIS2J_NS2R_17LinearCombinationIS2Q_fS2Q_fLNS_15FloatRoundStyleE2EEES2L_S2P_JEEENS4_5SM1004TMEM4LOAD26SM100_TMEM_LOAD_32dp32b32xENS4_13SM90_TMA_LOADENS1K_IS1M_NS1N_ILi16EEENSM_INS5_IJS1P_SN_EEENS5_IJSN_SC_EEEEEEENS4_39AutoVectorizingCopyWithAssumedAlignmentILi128EEENS4_14SM90_TMA_STOREES36_S38_S38_EEEvvEEEEvNT_6ParamsE)
	.align		4
        /*000c*/ 	.word	index@(__assertfail)
	.align		4
        /*0010*/ 	.word	0x00000000
	.align		4
        /*0014*/ 	.word	0xfffffffe
	.align		4
        /*0018*/ 	.word	0x00000000
	.align		4
        /*001c*/ 	.word	0xfffffffd
	.align		4
        /*0020*/ 	.word	0x00000000
	.align		4
        /*0024*/ 	.word	0xfffffffc


//--------------------- .nv.constant4             --------------------------
	.section	.nv.constant4,"a",@progbits
	.align	8
	.align		8
.nv.constant4:
        /*0000*/ 	.dword	__assertfail
	.align		8
        /*0008*/ 	.dword	__unnamed_1
	.align		8
        /*0010*/ 	.dword	__unnamed_2
	.align		8
        /*0018*/ 	.dword	_ZN40_INTERNAL_2e438dd2_4_k_cu_ba45ec6f_286444cuda3std3__45__cpo5beginE
	.align		8
        /*0020*/ 	.dword	_ZN40_INTERNAL_2e438dd2_4_k_cu_ba45ec6f_286444cuda3std3__45__cpo3endE
	.align		8
        /*0028*/ 	.dword	_ZN40_INTERNAL_2e438dd2_4_k_cu_ba45ec6f_286444cuda3std3__45__cpo6cbeginE
	.align		8
        /*0030*/ 	.dword	_ZN40_INTERNAL_2e438dd2_4_k_cu_ba45ec6f_286444cuda3std3__45__cpo4cendE
	.align		8
        /*0038*/ 	.dword	_ZN40_INTERNAL_2e438dd2_4_k_cu_ba45ec6f_286444cuda3std3__442_GLOBAL__N__2e438dd2_4_k_cu_ba45ec6f_286446ignoreE
	.align		8
        /*0040*/ 	.dword	_ZN40_INTERNAL_2e438dd2_4_k_cu_ba45ec6f_286444cuda3std3__419piecewise_constructE
	.align		8
        /*0048*/ 	.dword	_ZN40_INTERNAL_2e438dd2_4_k_cu_ba45ec6f_286444cuda3std3__48in_placeE
	.align		8
        /*0050*/ 	.dword	_ZN40_INTERNAL_2e438dd2_4_k_cu_ba45ec6f_286444cuda3std6ranges3__45__cpo4swapE
	.align		8
        /*0058*/ 	.dword	_ZN40_INTERNAL_2e438dd2_4_k_cu_ba45ec6f_286444cuda3std6ranges3__45__cpo9iter_moveE
	.align		8
        /*0060*/ 	.dword	_ZN40_INTERNAL_2e438dd2_4_k_cu_ba45ec6f_286444cute7productE
	.align		8
        /*0068*/ 	.dword	_ZN40_INTERNAL_2e438dd2_4_k_cu_ba45ec6f_286444cute1_E
	.align		8
        /*0070*/ 	.dword	$str$25
	.align		8
        /*0078*/ 	.dword	$str$26
	.align		8
        /*0080*/ 	.dword	$str$29
	.align		8
        /*0088*/ 	.dword	$str$30


//--------------------- .text._ZN7cutlass13device_kernelINS_4gemm6kernel13GemmUniversalIN4cute5tupleIJiiiiEEENS1_10collective13CollectiveMmaINS1_46MainloopSm100TmaUmmaWarpSpecializedBlockScaledILi7ELi2ELi1ENS5_IJNS4_1CILi2EEESB_NSA_ILi1EEEEEEEENS5_IJNSA_ILi128EEENSA_ILi256EEESF_EEENS5_IJNS_12float_e2m1_tENS_13float_ue8m0_tEEEENS5_IJNS5_IJlSC_lEEENS4_6LayoutINS5_IJNS5_IJNS5_IJNSA_ILi32EEENSA_ILi4EEEEEEiEEESQ_NS5_IJSC_iEEEEEENS5_IJNS5_IJNS5_IJNSA_ILi16EEESO_EEEiEEENS5_IJNS5_IJNSA_ILi0EEESC_EEENSA_ILi512EEEEEENS5_IJSW_iEEEEEEEEEEESK_S13_NS4_8TiledMMAINS4_8MMA_AtomIJNS4_17SM100_MMA_MXF4_SSISI_SI_fSJ_Li128ELi256ELi32ELNS4_4UMMA5MajorE0ELS18_0ELNS17_7ScaleInE0ELS19_0EEEEEENSM_INS5_IJSC_SC_SC_EEENS5_IJSW_SW_SW_EEEEENS5_IJNS4_10UnderscoreES1F_S1F_EEEEENS5_IJNS4_23SM90_TMA_LOAD_MULTICASTES1I_EEENS5_IJNS4_14ComposedLayoutINS4_7SwizzleILi2ELi4ELi3EEENS4_18smem_ptr_flag_bitsILi4EEENSM_INS5_IJNSA_ILi8EEESF_EEENS5_IJSF_SC_EEEEEEENSM_INS5_IJNS5_IJNS5_IJSP_SC_EEENS5_IJSN_SB_EEEEEESC_NS5_IJSB_SC_EEEEEENS5_IJNS5_IJNS5_IJSU_SY_EEESX_EEESW_NS5_IJSB_SY_EEEEEEEEEEEvNS4_8identityES1J_NS5_IJS1T_NSM_INS5_IJNS5_IJNS5_IJSP_SB_EEES1V_EEESC_S1X_EEENS5_IJS20_SW_NS5_IJSB_NSA_ILi1024EEEEEEEEEEEEEEvS25_EENS_8epilogue10collective18CollectiveEpilogueINS2F_23Sm100TmaWarpSpecializedILi4ELi2ELi32ELb1ELb0EEEJNS5_IJNSA_ILi64EEESG_SF_EEENS5_IJNSM_IS2K_SC_EENSM_IS1V_NS5_IJSC_SF_EEEEEEEENS_10bfloat16_tESL_S2Q_SL_NS2F_6fusion15FusionCallbacksIS2J_NS2R_17LinearCombinationIS2Q_fS2Q_fLNS_15FloatRoundStyleE2EEES2L_S2P_JEEENS4_5SM1004TMEM4LOAD26SM100_TMEM_LOAD_32dp32b32xENS4_13SM90_TMA_LOADENS1K_IS1M_NS1N_ILi16EEENSM_INS5_IJS1P_SN_EEENS5_IJSN_SC_EEEEEEENS4_39AutoVectorizingCopyWithAssumedAlignmentILi128EEENS4_14SM90_TMA_STOREES36_S38_S38_EEEvvEEEEvNT_6ParamsE --------------------------
	.section	.text._ZN7cutlass13device_kernelINS_4gemm6kernel13GemmUniversalIN4cute5tupleIJiiiiEEENS1_10collective13CollectiveMmaINS1_46MainloopSm100TmaUmmaWarpSpecializedBlockScaledILi7ELi2ELi1ENS5_IJNS4_1CILi2EEESB_NSA_ILi1EEEEEEEENS5_IJNSA_ILi128EEENSA_ILi256EEESF_EEENS5_IJNS_12float_e2m1_tENS_13float_ue8m0_tEEEENS5_IJNS5_IJlSC_lEEENS4_6LayoutINS5_IJNS5_IJNS5_IJNSA_ILi32EEENSA_ILi4EEEEEEiEEESQ_NS5_IJSC_iEEEEEENS5_IJNS5_IJNS5_IJNSA_ILi16EEESO_EEEiEEENS5_IJNS5_IJNSA_ILi0EEESC_EEENSA_ILi512EEEEEENS5_IJSW_iEEEEEEEEEEESK_S13_NS4_8TiledMMAINS4_8MMA_AtomIJNS4_17SM100_MMA_MXF4_SSISI_SI_fSJ_Li128ELi256ELi32ELNS4_4UMMA5MajorE0ELS18_0ELNS17_7ScaleInE0ELS19_0EEEEEENSM_INS5_IJSC_SC_SC_EEENS5_IJSW_SW_SW_EEEEENS5_IJNS4_10UnderscoreES1F_S1F_EEEEENS5_IJNS4_23SM90_TMA_LOAD_MULTICASTES1I_EEENS5_IJNS4_14ComposedLayoutINS4_7SwizzleILi2ELi4ELi3EEENS4_18smem_ptr_flag_bitsILi4EEENSM_INS5_IJNSA_ILi8EEESF_EEENS5_IJSF_SC_EEEEEEENSM_INS5_IJNS5_IJNS5_IJSP_SC_EEENS5_IJSN_SB_EEEEEESC_NS5_IJSB_SC_EEEEEENS5_IJNS5_IJNS5_IJSU_SY_EEESX_EEESW_NS5_IJSB_SY_EEEEEEEEEEEvNS4_8identityES1J_NS5_IJS1T_NSM_INS5_IJNS5_IJNS5_IJSP_SB_EEES1V_EEESC_S1X_EEENS5_IJS20_SW_NS5_IJSB_NSA_ILi1024EEEEEEEEEEEEEEvS25_EENS_8epilogue10collective18CollectiveEpilogueINS2F_23Sm100TmaWarpSpecializedILi4ELi2ELi32ELb1ELb0EEEJNS5_IJNSA_ILi64EEESG_SF_EEENS5_IJNSM_IS2K_SC_EENSM_IS1V_NS5_IJSC_SF_EEEEEEEENS_10bfloat16_tESL_S2Q_SL_NS2F_6fusion15FusionCallbacksIS2J_NS2R_17LinearCombinationIS2Q_fS2Q_fLNS_15FloatRoundStyleE2EEES2L_S2P_JEEENS4_5SM1004TMEM4LOAD26SM100_TMEM_LOAD_32dp32b32xENS4_13SM90_TMA_LOADENS1K_IS1M_NS1N_ILi16EEENSM_INS5_IJS1P_SN_EEENS5_IJSN_SC_EEEEEEENS4_39AutoVectorizingCopyWithAssumedAlignmentILi128EEENS4_14SM90_TMA_STOREES36_S38_S38_EEEvvEEEEvNT_6ParamsE,"ax",@progbits
	.align	128
.text._ZN7cutlass13device_kernelINS_4gemm6kernel13GemmUniversalIN4cute5tupleIJiiiiEEENS1_10collective13CollectiveMmaINS1_46MainloopSm100TmaUmmaWarpSpecializedBlockScaledILi7ELi2ELi1ENS5_IJNS4_1CILi2EEESB_NSA_ILi1EEEEEEEENS5_IJNSA_ILi128EEENSA_ILi256EEESF_EEENS5_IJNS_12float_e2m1_tENS_13float_ue8m0_tEEEENS5_IJNS5_IJlSC_lEEENS4_6LayoutINS5_IJNS5_IJNS5_IJNSA_ILi32EEENSA_ILi4EEEEEEiEEESQ_NS5_IJSC_iEEEEEENS5_IJNS5_IJNS5_IJNSA_ILi16EEESO_EEEiEEENS5_IJNS5_IJNSA_ILi0EEESC_EEENSA_ILi512EEEEEENS5_IJSW_iEEEEEEEEEEESK_S13_NS4_8TiledMMAINS4_8MMA_AtomIJNS4_17SM100_MMA_MXF4_SSISI_SI_fSJ_Li128ELi256ELi32ELNS4_4UMMA5MajorE0ELS18_0ELNS17_7ScaleInE0ELS19_0EEEEEENSM_INS5_IJSC_SC_SC_EEENS5_IJSW_SW_SW_EEEEENS5_IJNS4_10UnderscoreES1F_S1F_EEEEENS5_IJNS4_23SM90_TMA_LOAD_MULTICASTES1I_EEENS5_IJNS4_14ComposedLayoutINS4_7SwizzleILi2ELi4ELi3EEENS4_18smem_ptr_flag_bitsILi4EEENSM_INS5_IJNSA_ILi8EEESF_EEENS5_IJSF_SC_EEEEEEENSM_INS5_IJNS5_IJNS5_IJSP_SC_EEENS5_IJSN_SB_EEEEEESC_NS5_IJSB_SC_EEEEEENS5_IJNS5_IJNS5_IJSU_SY_EEESX_EEESW_NS5_IJSB_SY_EEEEEEEEEEEvNS4_8identityES1J_NS5_IJS1T_NSM_INS5_IJNS5_IJNS5_IJSP_SB_EEES1V_EEESC_S1X_EEENS5_IJS20_SW_NS5_IJSB_NSA_ILi1024EEEEEEEEEEEEEEvS25_EENS_8epilogue10collective18CollectiveEpilogueINS2F_23Sm100TmaWarpSpecializedILi4ELi2ELi32ELb1ELb0EEEJNS5_IJNSA_ILi64EEESG_SF_EEENS5_IJNSM_IS2K_SC_EENSM_IS1V_NS5_IJSC_SF_EEEEEEEENS_10bfloat16_tESL_S2Q_SL_NS2F_6fusion15FusionCallbacksIS2J_NS2R_17LinearCombinationIS2Q_fS2Q_fLNS_15FloatRoundStyleE2EEES2L_S2P_JEEENS4_5SM1004TMEM4LOAD26SM100_TMEM_LOAD_32dp32b32xENS4_13SM90_TMA_LOADENS1K_IS1M_NS1N_ILi16EEENSM_INS5_IJS1P_SN_EEENS5_IJSN_SC_EEEEEEENS4_39AutoVectorizingCopyWithAssumedAlignmentILi128EEENS4_14SM90_TMA_STOREES36_S38_S38_EEEvvEEEEvNT_6ParamsE:
        .type           _ZN7cutlass13device_kernelINS_4gemm6kernel13GemmUniversalIN4cute5tupleIJiiiiEEENS1_10collective13CollectiveMmaINS1_46MainloopSm100TmaUmmaWarpSpecializedBlockScaledILi7ELi2ELi1ENS5_IJNS4_1CILi2EEESB_NSA_ILi1EEEEEEEENS5_IJNSA_ILi128EEENSA_ILi256EEESF_EEENS5_IJNS_12float_e2m1_tENS_13float_ue8m0_tEEEENS5_IJNS5_IJlSC_lEEENS4_6LayoutINS5_IJNS5_IJNS5_IJNSA_ILi32EEENSA_ILi4EEEEEEiEEESQ_NS5_IJSC_iEEEEEENS5_IJNS5_IJNS5_IJNSA_ILi16EEESO_EEEiEEENS5_IJNS5_IJNSA_ILi0EEESC_EEENSA_ILi512EEEEEENS5_IJSW_iEEEEEEEEEEESK_S13_NS4_8TiledMMAINS4_8MMA_AtomIJNS4_17SM100_MMA_MXF4_SSISI_SI_fSJ_Li128ELi256ELi32ELNS4_4UMMA5MajorE0ELS18_0ELNS17_7ScaleInE0ELS19_0EEEEEENSM_INS5_IJSC_SC_SC_EEENS5_IJSW_SW_SW_EEEEENS5_IJNS4_10UnderscoreES1F_S1F_EEEEENS5_IJNS4_23SM90_TMA_LOAD_MULTICASTES1I_EEENS5_IJNS4_14ComposedLayoutINS4_7SwizzleILi2ELi4ELi3EEENS4_18smem_ptr_flag_bitsILi4EEENSM_INS5_IJNSA_ILi8EEESF_EEENS5_IJSF_SC_EEEEEEENSM_INS5_IJNS5_IJNS5_IJSP_SC_EEENS5_IJSN_SB_EEEEEESC_NS5_IJSB_SC_EEEEEENS5_IJNS5_IJNS5_IJSU_SY_EEESX_EEESW_NS5_IJSB_SY_EEEEEEEEEEEvNS4_8identityES1J_NS5_IJS1T_NSM_INS5_IJNS5_IJNS5_IJSP_SB_EEES1V_EEESC_S1X_EEENS5_IJS20_SW_NS5_IJSB_NSA_ILi1024EEEEEEEEEEEEEEvS25_EENS_8epilogue10collective18CollectiveEpilogueINS2F_23Sm100TmaWarpSpecializedILi4ELi2ELi32ELb1ELb0EEEJNS5_IJNSA_ILi64EEESG_SF_EEENS5_IJNSM_IS2K_SC_EENSM_IS1V_NS5_IJSC_SF_EEEEEEEENS_10bfloat16_tESL_S2Q_SL_NS2F_6fusion15FusionCallbacksIS2J_NS2R_17LinearCombinationIS2Q_fS2Q_fLNS_15FloatRoundStyleE2EEES2L_S2P_JEEENS4_5SM1004TMEM4LOAD26SM100_TMEM_LOAD_32dp32b32xENS4_13SM90_TMA_LOADENS1K_IS1M_NS1N_ILi16EEENSM_INS5_IJS1P_SN_EEENS5_IJSN_SC_EEEEEEENS4_39AutoVectorizingCopyWithAssumedAlignmentILi128EEENS4_14SM90_TMA_STOREES36_S38_S38_EEEvvEEEEvNT_6ParamsE,@function
        .size           _ZN7cutlass13device_kernelINS_4gemm6kernel13GemmUniversalIN4cute5tupleIJiiiiEEENS1_10collective13CollectiveMmaINS1_46MainloopSm100TmaUmmaWarpSpecializedBlockScaledILi7ELi2ELi1ENS5_IJNS4_1CILi2EEESB_NSA_ILi1EEEEEEEENS5_IJNSA_ILi128EEENSA_ILi256EEESF_EEENS5_IJNS_12float_e2m1_tENS_13float_ue8m0_tEEEENS5_IJNS5_IJlSC_lEEENS4_6LayoutINS5_IJNS5_IJNS5_IJNSA_ILi32EEENSA_ILi4EEEEEEiEEESQ_NS5_IJSC_iEEEEEENS5_IJNS5_IJNS5_IJNSA_ILi16EEESO_EEEiEEENS5_IJNS5_IJNSA_ILi0EEESC_EEENSA_ILi512EEEEEENS5_IJSW_iEEEEEEEEEEESK_S13_NS4_8TiledMMAINS4_8MMA_AtomIJNS4_17SM100_MMA_MXF4_SSISI_SI_fSJ_Li128ELi256ELi32ELNS4_4UMMA5MajorE0ELS18_0ELNS17_7ScaleInE0ELS19_0EEEEEENSM_INS5_IJSC_SC_SC_EEENS5_IJSW_SW_SW_EEEEENS5_IJNS4_10UnderscoreES1F_S1F_EEEEENS5_IJNS4_23SM90_TMA_LOAD_MULTICASTES1I_EEENS5_IJNS4_14ComposedLayoutINS4_7SwizzleILi2ELi4ELi3EEENS4_18smem_ptr_flag_bitsILi4EEENSM_INS5_IJNSA_ILi8EEESF_EEENS5_IJSF_SC_EEEEEEENSM_INS5_IJNS5_IJNS5_IJSP_SC_EEENS5_IJSN_SB_EEEEEESC_NS5_IJSB_SC_EEEEEENS5_IJNS5_IJNS5_IJSU_SY_EEESX_EEESW_NS5_IJSB_SY_EEEEEEEEEEEvNS4_8identityES1J_NS5_IJS1T_NSM_INS5_IJNS5_IJNS5_IJSP_SB_EEES1V_EEESC_S1X_EEENS5_IJS20_SW_NS5_IJSB_NSA_ILi1024EEEEEEEEEEEEEEvS25_EENS_8epilogue10collective18CollectiveEpilogueINS2F_23Sm100TmaWarpSpecializedILi4ELi2ELi32ELb1ELb0EEEJNS5_IJNSA_ILi64EEESG_SF_EEENS5_IJNSM_IS2K_SC_EENSM_IS1V_NS5_IJSC_SF_EEEEEEEENS_10bfloat16_tESL_S2Q_SL_NS2F_6fusion15FusionCallbacksIS2J_NS2R_17LinearCombinationIS2Q_fS2Q_fLNS_15FloatRoundStyleE2EEES2L_S2P_JEEENS4_5SM1004TMEM4LOAD26SM100_TMEM_LOAD_32dp32b32xENS4_13SM90_TMA_LOADENS1K_IS1M_NS1N_ILi16EEENSM_INS5_IJS1P_SN_EEENS5_IJSN_SC_EEEEEEENS4_39AutoVectorizingCopyWithAssumedAlignmentILi128EEENS4_14SM90_TMA_STOREES36_S38_S38_EEEvvEEEEvNT_6ParamsE,(.L_x_247 - _ZN7cutlass13device_kernelINS_4gemm6kernel13GemmUniversalIN4cute5tupleIJiiiiEEENS1_10collective13CollectiveMmaINS1_46MainloopSm100TmaUmmaWarpSpecializedBlockScaledILi7ELi2ELi1ENS5_IJNS4_1CILi2EEESB_NSA_ILi1EEEEEEEENS5_IJNSA_ILi128EEENSA_ILi256EEESF_EEENS5_IJNS_12float_e2m1_tENS_13float_ue8m0_tEEEENS5_IJNS5_IJlSC_lEEENS4_6LayoutINS5_IJNS5_IJNS5_IJNSA_ILi32EEENSA_ILi4EEEEEEiEEESQ_NS5_IJSC_iEEEEEENS5_IJNS5_IJNS5_IJNSA_ILi16EEESO_EEEiEEENS5_IJNS5_IJNSA_ILi0EEESC_EEENSA_ILi512EEEEEENS5_IJSW_iEEEEEEEEEEESK_S13_NS4_8TiledMMAINS4_8MMA_AtomIJNS4_17SM100_MMA_MXF4_SSISI_SI_fSJ_Li128ELi256ELi32ELNS4_4UMMA5MajorE0ELS18_0ELNS17_7ScaleInE0ELS19_0EEEEEENSM_INS5_IJSC_SC_SC_EEENS5_IJSW_SW_SW_EEEEENS5_IJNS4_10UnderscoreES1F_S1F_EEEEENS5_IJNS4_23SM90_TMA_LOAD_MULTICASTES1I_EEENS5_IJNS4_14ComposedLayoutINS4_7SwizzleILi2ELi4ELi3EEENS4_18smem_ptr_flag_bitsILi4EEENSM_INS5_IJNSA_ILi8EEESF_EEENS5_IJSF_SC_EEEEEEENSM_INS5_IJNS5_IJNS5_IJSP_SC_EEENS5_IJSN_SB_EEEEEESC_NS5_IJSB_SC_EEEEEENS5_IJNS5_IJNS5_IJSU_SY_EEESX_EEESW_NS5_IJSB_SY_EEEEEEEEEEEvNS4_8identityES1J_NS5_IJS1T_NSM_INS5_IJNS5_IJNS5_IJSP_SB_EEES1V_EEESC_S1X_EEENS5_IJS20_SW_NS5_IJSB_NSA_ILi1024EEEEEEEEEEEEEEvS25_EENS_8epilogue10collective18CollectiveEpilogueINS2F_23Sm100TmaWarpSpecializedILi4ELi2ELi32ELb1ELb0EEEJNS5_IJNSA_ILi64EEESG_SF_EEENS5_IJNSM_IS2K_SC_EENSM_IS1V_NS5_IJSC_SF_EEEEEEEENS_10bfloat16_tESL_S2Q_SL_NS2F_6fusion15FusionCallbacksIS2J_NS2R_17LinearCombinationIS2Q_fS2Q_fLNS_15FloatRoundStyleE2EEES2L_S2P_JEEENS4_5SM1004TMEM4LOAD26SM100_TMEM_LOAD_32dp32b32xENS4_13SM90_TMA_LOADENS1K_IS1M_NS1N_ILi16EEENSM_INS5_IJS1P_SN_EEENS5_IJSN_SC_EEEEEEENS4_39AutoVectorizingCopyWithAssumedAlignmentILi128EEENS4_14SM90_TMA_STOREES36_S38_S38_EEEvvEEEEvNT_6ParamsE)
        .other          _ZN7cutlass13device_kernelINS_4gemm6kernel13GemmUniversalIN4cute5tupleIJiiiiEEENS1_10collective13CollectiveMmaINS1_46MainloopSm100TmaUmmaWarpSpecializedBlockScaledILi7ELi2ELi1ENS5_IJNS4_1CILi2EEESB_NSA_ILi1EEEEEEEENS5_IJNSA_ILi128EEENSA_ILi256EEESF_EEENS5_IJNS_12float_e2m1_tENS_13float_ue8m0_tEEEENS5_IJNS5_IJlSC_lEEENS4_6LayoutINS5_IJNS5_IJNS5_IJNSA_ILi32EEENSA_ILi4EEEEEEiEEESQ_NS5_IJSC_iEEEEEENS5_IJNS5_IJNS5_IJNSA_ILi16EEESO_EEEiEEENS5_IJNS5_IJNSA_ILi0EEESC_EEENSA_ILi512EEEEEENS5_IJSW_iEEEEEEEEEEESK_S13_NS4_8TiledMMAINS4_8MMA_AtomIJNS4_17SM100_MMA_MXF4_SSISI_SI_fSJ_Li128ELi256ELi32ELNS4_4UMMA5MajorE0ELS18_0ELNS17_7ScaleInE0ELS19_0EEEEEENSM_INS5_IJSC_SC_SC_EEENS5_IJSW_SW_SW_EEEEENS5_IJNS4_10UnderscoreES1F_S1F_EEEEENS5_IJNS4_23SM90_TMA_LOAD_MULTICASTES1I_EEENS5_IJNS4_14ComposedLayoutINS4_7SwizzleILi2ELi4ELi3EEENS4_18smem_ptr_flag_bitsILi4EEENSM_INS5_IJNSA_ILi8EEESF_EEENS5_IJSF_SC_EEEEEEENSM_INS5_IJNS5_IJNS5_IJSP_SC_EEENS5_IJSN_SB_EEEEEESC_NS5_IJSB_SC_EEEEEENS5_IJNS5_IJNS5_IJSU_SY_EEESX_EEESW_NS5_IJSB_SY_EEEEEEEEEEEvNS4_8identityES1J_NS5_IJS1T_NSM_INS5_IJNS5_IJNS5_IJSP_SB_EEES1V_EEESC_S1X_EEENS5_IJS20_SW_NS5_IJSB_NSA_ILi1024EEEEEEEEEEEEEEvS25_EENS_8epilogue10collective18CollectiveEpilogueINS2F_23Sm100TmaWarpSpecializedILi4ELi2ELi32ELb1ELb0EEEJNS5_IJNSA_ILi64EEESG_SF_EEENS5_IJNSM_IS2K_SC_EENSM_IS1V_NS5_IJSC_SF_EEEEEEEENS_10bfloat16_tESL_S2Q_SL_NS2F_6fusion15FusionCallbacksIS2J_NS2R_17LinearCombinationIS2Q_fS2Q_fLNS_15FloatRoundStyleE2EEES2L_S2P_JEEENS4_5SM1004TMEM4LOAD26SM100_TMEM_LOAD_32dp32b32xENS4_13SM90_TMA_LOADENS1K_IS1M_NS1N_ILi16EEENSM_INS5_IJS1P_SN_EEENS5_IJSN_SC_EEEEEEENS4_39AutoVectorizingCopyWithAssumedAlignmentILi128EEENS4_14SM90_TMA_STOREES36_S38_S38_EEEvvEEEEvNT_6ParamsE,@"STO_CUDA_ENTRY STV_DEFAULT"
_ZN7cutlass13device_kernelINS_4gemm6kernel13GemmUniversalIN4cute5tupleIJiiiiEEENS1_10collective13CollectiveMmaINS1_46MainloopSm100TmaUmmaWarpSpecializedBlockScaledILi7ELi2ELi1ENS5_IJNS4_1CILi2EEESB_NSA_ILi1EEEEEEEENS5_IJNSA_ILi128EEENSA_ILi256EEESF_EEENS5_IJNS_12float_e2m1_tENS_13float_ue8m0_tEEEENS5_IJNS5_IJlSC_lEEENS4_6LayoutINS5_IJNS5_IJNS5_IJNSA_ILi32EEENSA_ILi4EEEEEEiEEESQ_NS5_IJSC_iEEEEEENS5_IJNS5_IJNS5_IJNSA_ILi16EEESO_EEEiEEENS5_IJNS5_IJNSA_ILi0EEESC_EEENSA_ILi512EEEEEENS5_IJSW_iEEEEEEEEEEESK_S13_NS4_8TiledMMAINS4_8MMA_AtomIJNS4_17SM100_MMA_MXF4_SSISI_SI_fSJ_Li128ELi256ELi32ELNS4_4UMMA5MajorE0ELS18_0ELNS17_7ScaleInE0ELS19_0EEEEEENSM_INS5_IJSC_SC_SC_EEENS5_IJSW_SW_SW_EEEEENS5_IJNS4_10UnderscoreES1F_S1F_EEEEENS5_IJNS4_23SM90_TMA_LOAD_MULTICASTES1I_EEENS5_IJNS4_14ComposedLayoutINS4_7SwizzleILi2ELi4ELi3EEENS4_18smem_ptr_flag_bitsILi4EEENSM_INS5_IJNSA_ILi8EEESF_EEENS5_IJSF_SC_EEEEEEENSM_INS5_IJNS5_IJNS5_IJSP_SC_EEENS5_IJSN_SB_EEEEEESC_NS5_IJSB_SC_EEEEEENS5_IJNS5_IJNS5_IJSU_SY_EEESX_EEESW_NS5_IJSB_SY_EEEEEEEEEEEvNS4_8identityES1J_NS5_IJS1T_NSM_INS5_IJNS5_IJNS5_IJSP_SB_EEES1V_EEESC_S1X_EEENS5_IJS20_SW_NS5_IJSB_NSA_ILi1024EEEEEEEEEEEEEEvS25_EENS_8epilogue10collective18CollectiveEpilogueINS2F_23Sm100TmaWarpSpecializedILi4ELi2ELi32ELb1ELb0EEEJNS5_IJNSA_ILi64EEESG_SF_EEENS5_IJNSM_IS2K_SC_EENSM_IS1V_NS5_IJSC_SF_EEEEEEEENS_10bfloat16_tESL_S2Q_SL_NS2F_6fusion15FusionCallbacksIS2J_NS2R_17LinearCombinationIS2Q_fS2Q_fLNS_15FloatRoundStyleE2EEES2L_S2P_JEEENS4_5SM1004TMEM4LOAD26SM100_TMEM_LOAD_32dp32b32xENS4_13SM90_TMA_LOADENS1K_IS1M_NS1N_ILi16EEENSM_INS5_IJS1P_SN_EEENS5_IJSN_SC_EEEEEEENS4_39AutoVectorizingCopyWithAssumedAlignmentILi128EEENS4_14SM90_TMA_STOREES36_S38_S38_EEEvvEEEEvNT_6ParamsE:
[----:B------:R-:W1:Y:S01]  /*0000*/  LDC R1, c[0x0][0x37c] ;  /* 0x0000df00ff017b82 */ /* 0x000e620000000800 */
[----:B------:R-:W2:Y:S01]  /*0010*/  S2R R184, SR_TID.X ;  /* 0x0000000000b87919 */ /* 0x000ea20000002100 */
[----:B------:R-:W3:Y:S01]  /*0020*/  LDCU.64 UR12, c[0x0][0xc90] ;  /* 0x00019200ff0c77ac */ /* 0x000ee20008000a00 */
[----:B------:R-:W-:Y:S02]  /*0030*/  PRMT R176, RZ, 0x7610, R176 ;  /* 0x00007610ffb07816 */ /* 0x000fe400000000b0 */
[----:B------:R-:W-:Y:S01]  /*0040*/  ELECT P4, URZ, PT ;  /* 0x0000000000ff782f */ /* 0x000fe20003880000 */
[----:B---3--:R-:W-:-:S04]  /*0050*/  UISETP.NE.U32.AND UP0, UPT, UR12, URZ, UPT ;  /* 0x000000ff0c00728c */ /* 0x008fc8000bf05070 */
[----:B------:R-:W-:Y:S01]  /*0060*/  UISETP.NE.AND.EX UP0, UPT, UR13, URZ, UPT, UP0 ;  /* 0x000000ff0d00728c */ /* 0x000fe2000bf05300 */
[----:B--2---:R-:W-:-:S05]  /*0070*/  SHF.R.U32.HI R177, RZ, 0x5, R184 ;  /* 0x00000005ffb17819 */ /* 0x004fca00000116b8 */
[----:B------:R-:W2:Y:S02]  /*0080*/  SHFL.IDX PT, R0, R177, RZ, 0x1f ;  /* 0x00001fffb1007589 */ /* 0x000ea400000e0000 */
[----:B--2---:R-:W-:Y:S01]  /*0090*/  R2UR UR21, R0 ;  /* 0x00000000001572ca */ /* 0x004fe200000e0000 */
[----:B-1----:R-:W-:-:S14]  /*00a0*/  BRA.U UP0, `(.L_x_0) ;  /* 0x0000000100307547 */ /* 0x002fdc000b800000 */
[----:B------:R-:W1:Y:S02]  /*00b0*/  LDCU.64 UR4, c[0x0][0xc88] ;  /* 0x00019100ff0477ac */ /* 0x000e640008000a00 */
[----:B-1----:R-:W-:-:S04]  /*00c0*/  UISETP.NE.U32.AND UP0, UPT, UR4, URZ, UPT ;  /* 0x000000ff0400728c */ /* 0x002fc8000bf05070 */
[----:B------:R-:W-:-:S09]  /*00d0*/  UISETP.NE.AND.EX UP0, UPT, UR5, URZ, UPT, UP0 ;  /* 0x000000ff0500728c */ /* 0x000fd2000bf05300 */
[----:B------:R-:W-:Y:S05]  /*00e0*/  BRA.U !UP0, `(.L_x_1) ;  /* 0x0000000108147547 */ /* 0x000fea000b800000 */
[----:B------:R-:W1:Y:S01]  /*00f0*/  LDC.64 R2, c[0x0][0xc88] ;  /* 0x00032200ff027b82 */ /* 0x000e620000000a00 */
[----:B------:R-:W1:Y:S02]  /*0100*/  LDCU.64 UR4, c[0x0][0x358] ;  /* 0x00006b00ff0477ac */ /* 0x000e640008000a00 */
[----:B-1----:R1:W5:Y:S01]  /*0110*/  LDG.E R133, desc[UR4][R2.64] ;  /* 0x0000000402857981 */ /* 0x002362000c1e1900 */
[----:B------:R-:W-:Y:S01]  /*0120*/  HFMA2 R176, -RZ, RZ, 0, 5.9604644775390625e-08 ;  /* 0x00000001ffb07431 */ /* 0x000fe200000001ff */
[----:B------:R-:W-:Y:S05]  /*0130*/  BRA `(.L_x_0) ;  /* 0x00000000000c7947 */ /* 0x000fea0003800000 */
.L_x_1:
[----:B------:R-:W1:Y:S01]  /*0140*/  LDCU UR4, c[0x0][0xc80] ;  /* 0x00019000ff0477ac */ /* 0x000e620008000800 */
[----:B------:R-:W-:Y:S01]  /*0150*/  HFMA2 R176, -RZ, RZ, 0, 5.9604644775390625e-08 ;  /* 0x00000001ffb07431 */ /* 0x000fe200000001ff */
[----:B-1----:R-:W-:-:S07]  /*0160*/  MOV R133, UR4 ;  /* 0x0000000400857c02 */ /* 0x002fce0008000f00 */
.L_x_0:
[----:B------:R-:W2:Y:S02]  /*0170*/  LDCU.64 UR4, c[0x0][0xcb0] ;  /* 0x00019600ff0477ac */ /* 0x000ea40008000a00 */
[----:B--2---:R-:W-:-:S04]  /*0180*/  UISETP.NE.U32.AND UP0, UPT, UR4, URZ, UPT ;  /* 0x000000ff0400728c */ /* 0x004fc8000bf05070 */
[----:B------:R-:W-:-:S09]  /*0190*/  UISETP.NE.AND.EX UP0, UPT, UR5, URZ, UPT, UP0 ;  /* 0x000000ff0500728c */ /* 0x000fd2000bf05300 */
[----:B------:R-:W-:Y:S05]  /*01a0*/  BRA.U UP0, `(.L_x_2) ;  /* 0x0000000100287547 */ /* 0x000fea000b800000 */
[----:B------:R-:W2:Y:S02]  /*01b0*/  LDCU.64 UR4, c[0x0][0xca8] ;  /* 0x00019500ff0477ac */ /* 0x000ea40008000a00 */
[----:B--2---:R-:W-:-:S04]  /*01c0*/  UISETP.NE.U32.AND UP0, UPT, UR4, URZ, UPT ;  /* 0x000000ff0400728c */ /* 0x004fc8000bf05070 */
[----:B------:R-:W-:-:S09]  /*01d0*/  UISETP.NE.AND.EX UP0, UPT, UR5, URZ, UPT, UP0 ;  /* 0x000000ff0500728c */ /* 0x000fd2000bf05300 */
[----:B------:R-:W-:Y:S05]  /*01e0*/  BRA.U !UP0, `(.L_x_3) ;  /* 0x0000000108107547 */ /* 0x000fea000b800000 */
[----:B------:R-:W2:Y:S01]  /*01f0*/  LDC.64 R130, c[0x0][0xca8] ;  /* 0x00032a00ff827b82 */ /* 0x000ea20000000a00 */
[----:B------:R-:W2:Y:S02]  /*0200*/  LDCU.64 UR4, c[0x0][0x358] ;  /* 0x00006b00ff0477ac */ /* 0x000ea40008000a00 */
[----:B--2---:R2:W5:Y:S01]  /*0210*/  LDG.E R130, desc[UR4][R130.64] ;  /* 0x0000000482827981 */ /* 0x004562000c1e1900 */
[----:B------:R-:W-:Y:S05]  /*0220*/  BRA `(.L_x_2) ;  /* 0x0000000000087947 */ /* 0x000fea0003800000 */
.L_x_3:
[----:B------:R-:W2:Y:S02]  /*0230*/  LDCU UR4, c[0x0][0xca0] ;  /* 0x00019400ff0477ac */ /* 0x000ea40008000800 */
[----:B--2---:R-:W-:Y:S02]  /*0240*/  MOV R130, UR4 ;  /* 0x0000000400827c02 */ /* 0x004fe40008000f00 */
.L_x_2:
[----:B------:R-:W-:Y:S01]  /*0250*/  IMAD.U32 R0, RZ, RZ, UR21 ;  /* 0x00000015ff007e24 */ /* 0x000fe2000f8e00ff */
[----:B------:R-:W-:Y:S04]  /*0260*/  BSSY.RECONVERGENT B0, `(.L_x_4) ;  /* 0x0000012000007945 */ /* 0x000fe80003800200 */
[C---:B------:R-:W-:Y:S02]  /*0270*/  ISETP.NE.OR P1, PT, R0.reuse, 0x1, !P4 ;  /* 0x000000010000780c */ /* 0x040fe40006725670 */
[----:B------:R-:W-:-:S11]  /*0280*/  ISETP.NE.OR P0, PT, R0, 0x3, !P4 ;  /* 0x000000030000780c */ /* 0x000fd60006705670 */
[----:B------:R-:W-:Y:S05]  /*0290*/  @P1 BRA `(.L_x_5) ;  /* 0x0000000000381947 */ /* 0x000fea0003800000 */
[----:B------:R-:W3:Y:S02]  /*02a0*/  LDCU.64 UR4, c[0x0][0x348] ;  /* 0x00006900ff0477ac */ /* 0x000ee40008000a00 */
[----:B---3--:R-:W-:Y:S02]  /*02b0*/  UIADD3 UR10, UP3, UPT, UR4, 0x80, URZ ;  /* 0x00000080040a7890 */ /* 0x008fe4000ff7e0ff */
[----:B------:R-:W-:Y:S02]  /*02c0*/  UIADD3 UR8, UP2, UPT, UR4, 0x180, URZ ;  /* 0x0000018004087890 */ /* 0x000fe4000ff5e0ff */
[----:B------:R-:W-:Y:S02]  /*02d0*/  UIADD3 UR6, UP1, UPT, UR4, 0x280, URZ ;  /* 0x0000028004067890 */ /* 0x000fe4000ff3e0ff */
[----:B------:R-:W-:Y:S02]  /*02e0*/  UIADD3 UR4, UP0, UPT, UR4, 0x380, URZ ;  /* 0x0000038004047890 */ /* 0x000fe4000ff1e0ff */
[----:B------:R-:W-:-:S02]  /*02f0*/  UIADD3.X UR11, UPT, UPT, URZ, UR5, URZ, UP3, !UPT ;  /* 0x00000005ff0b7290 */ /* 0x000fc40009ffe4ff */
[----:B------:R-:W-:Y:S02]  /*0300*/  UIADD3.X UR9, UPT, UPT, URZ, UR5, URZ, UP2, !UPT ;  /* 0x00000005ff097290 */ /* 0x000fe400097fe4ff */
[----:B------:R-:W-:Y:S02]  /*0310*/  UIADD3.X UR7, UPT, UPT, URZ, UR5, URZ, UP1, !UPT ;  /* 0x00000005ff077290 */ /* 0x000fe40008ffe4ff */
[----:B------:R-:W-:-:S03]  /*0320*/  UIADD3.X UR5, UPT, UPT, URZ, UR5, URZ, UP0, !UPT ;  /* 0x00000005ff057290 */ /* 0x000fc600087fe4ff */
[----:B------:R3:W-:Y:S02]  /*0330*/  UTMACCTL.PF [UR10] ;  /* 0x000000000a0079b9 */ /* 0x0007e40008040000 */
[----:B------:R3:W-:Y:S02]  /*0340*/  UTMACCTL.PF [UR8] ;  /* 0x00000000080079b9 */ /* 0x0007e40008040000 */
[----:B------:R3:W-:Y:S02]  /*0350*/  UTMACCTL.PF [UR6] ;  /* 0x00000000060079b9 */ /* 0x0007e40008040000 */
[----:B------:R3:W-:Y:S02]  /*0360*/  UTMACCTL.PF [UR4] ;  /* 0x00000000040079b9 */ /* 0x0007e40008040000 */
[----:B---3--:R-:W-:Y:S01]  /*0370*/  NOP ;  /* 0x0000000000007918 */ /* 0x008fe20000000000 */
.L_x_5:
[----:B------:R-:W-:Y:S05]  /*0380*/  BSYNC.RECONVERGENT B0 ;  /* 0x0000000000007941 */ /* 0x000fea0003800200 */
.L_x_4:
[----:B------:R-:W-:Y:S04]  /*0390*/  BSSY.RECONVERGENT B0, `(.L_x_6) ;  /* 0x000000a000007945 */ /* 0x000fe80003800200 */
[----:B------:R-:W-:Y:S05]  /*03a0*/  @P0 BRA `(.L_x_7) ;  /* 0x0000000000200947 */ /* 0x000fea0003800000 */
[----:B------:R-:W3:Y:S02]  /*03b0*/  LDCU.64 UR4, c[0x0][0x348] ;  /* 0x00006900ff0477ac */ /* 0x000ee40008000a00 */
[----:B---3--:R-:W-:Y:S02]  /*03c0*/  UIADD3 UR6, UP1, UPT, UR4, 0x980, URZ ;  /* 0x0000098004067890 */ /* 0x008fe4000ff3e0ff */
[----:B------:R-:W-:Y:S02]  /*03d0*/  UIADD3 UR4, UP0, UPT, UR4, 0xa80, URZ ;  /* 0x00000a8004047890 */ /* 0x000fe4000ff1e0ff */
[----:B------:R-:W-:Y:S02]  /*03e0*/  UIADD3.X UR7, UPT, UPT, URZ, UR5, URZ, UP1, !UPT ;  /* 0x00000005ff077290 */ /* 0x000fe40008ffe4ff */
[----:B------:R-:W-:-:S07]  /*03f0*/  UIADD3.X UR5, UPT, UPT, URZ, UR5, URZ, UP0, !UPT ;  /* 0x00000005ff057290 */ /* 0x000fce00087fe4ff */
[----:B------:R3:W-:Y:S02]  /*0400*/  UTMACCTL.PF [UR6] ;  /* 0x00000000060079b9 */ /* 0x0007e40008040000 */
[----:B------:R3:W-:Y:S02]  /*0410*/  UTMACCTL.PF [UR4] ;  /* 0x00000000040079b9 */ /* 0x0007e40008040000 */
[----:B---3--:R-:W-:Y:S01]  /*0420*/  NOP ;  /* 0x0000000000007918 */ /* 0x008fe20000000000 */
.L_x_7:
[----:B------:R-:W-:Y:S05]  /*0430*/  BSYNC.RECONVERGENT B0 ;  /* 0x0000000000007941 */ /* 0x000fea0003800200 */
.L_x_6:
[----:B------:R-:W3:Y:S01]  /*0440*/  LDCU.64 UR4, c[0x0][0xc88] ;  /* 0x00019100ff0477ac */ /* 0x000ee20008000a00 */
[----:B------:R-:W-:Y:S02]  /*0450*/  UISETP.EQ.U32.AND UP1, UPT, UR12, URZ, UPT ;  /* 0x000000ff0c00728c */ /* 0x000fe4000bf22070 */
[----:B------:R-:W-:Y:S02]  /*0460*/  UPLOP3.LUT UP3, UPT, UPT, UPT, UPT, 0x80, 0x8 ;  /* 0x000000000008789c */ /* 0x000fe40003f6f070 */
[----:B---3--:R-:W-:-:S04]  /*0470*/  UISETP.NE.U32.AND UP0, UPT, UR4, URZ, UPT ;  /* 0x000000ff0400728c */ /* 0x008fc8000bf05070 */
[----:B------:R-:W-:-:S04]  /*0480*/  UISETP.NE.AND.EX UP0, UPT, UR5, URZ, UPT, UP0 ;  /* 0x000000ff0500728c */ /* 0x000fc8000bf05300 */
[----:B------:R-:W-:-:S04]  /*0490*/  UISETP.EQ.OR.EX UP2, UPT, UR13, URZ, !UP0, UP1 ;  /* 0x000000ff0d00728c */ /* 0x000fc8000c742710 */
[----:B------:R-:W-:-:S06]  /*04a0*/  UP2UR UR4, UPR, URZ, 0x4 ;  /* 0x00000004ff047883 */ /* 0x000fcc0008000000 */
[----:B------:R-:W-:Y:S01]  /*04b0*/  MOV R180, UR4 ;  /* 0x0000000400b47c02 */ /* 0x000fe20008000f00 */
[----:B------:R-:W-:Y:S06]  /*04c0*/  BRA.U !UP2, `(.L_x_8) ;  /* 0x000000010a207547 */ /* 0x000fec000b800000 */
[----:B------:R-:W-:Y:S01]  /*04d0*/  UISETP.NE.U32.AND UP1, UPT, UR12, URZ, UPT ;  /* 0x000000ff0c00728c */ /* 0x000fe2000bf25070 */
[----:B-----5:R-:W-:Y:S01]  /*04e0*/  FSETP.NEU.AND P0, PT, R133, RZ, PT ;  /* 0x000000ff8500720b */ /* 0x020fe20003f0d000 */
[----:B------:R-:W-:Y:S02]  /*04f0*/  USEL UR4, URZ, 0xffffffff, UP0 ;  /* 0xffffffffff047887 */ /* 0x000fe40008000000 */
[----:B------:R-:W-:-:S10]  /*0500*/  UISETP.NE.AND.EX UP1, UPT, UR13, URZ, UPT, UP1 ;  /* 0x000000ff0d00728c */ /* 0x000fd4000bf25310 */
[----:B------:R-:W-:Y:S01]  /*0510*/  VOTEU.ANY UP0, P0 ;  /* 0x0000000000ff7886 */ /* 0x000fe20000000100 */
[----:B------:R-:W-:-:S04]  /*0520*/  @!UP1 USEL UR4, URZ, 0xffffffff, UP0 ;  /* 0xffffffffff049887 */ /* 0x000fc80008000000 */
[----:B------:R-:W-:-:S04]  /*0530*/  ULOP3.LUT UR4, UR4, 0x1, URZ, 0xc0, !UPT ;  /* 0x0000000104047892 */ /* 0x000fc8000f8ec0ff */
[----:B------:R-:W-:-:S11]  /*0540*/  UISETP.NE.U32.AND UP3, UPT, UR4, 0x1, UPT ;  /* 0x000000010400788c */ /* 0x000fd6000bf65070 */
.L_x_8:
[----:B-1----:R-:W1:Y:S01]  /*0550*/  SHFL.IDX PT, R2, R177, RZ, 0x1f ;  /* 0x00001fffb1027589 */ /* 0x002e6200000e0000 */
[----:B------:R-:W-:-:S04]  /*0560*/  UISETP.NE.AND UP0, UPT, UR21, 0x2, UPT ;  /* 0x000000021500788c */ /* 0x000fc8000bf05270 */
[----:B------:R-:W-:Y:S01]  /*0570*/  USEL UR63, URZ, 0x1, UP0 ;  /* 0x00000001ff3f7887 */ /* 0x000fe20008000000 */
[----:B-1----:R-:W-:-:S13]  /*0580*/  ISETP.NE.AND P0, PT, R2, RZ, PT ;  /* 0x000000ff0200720c */ /* 0x002fda0003f05270 */
[----:B------:R-:W-:Y:S05]  /*0590*/  @P0 BRA `(.L_x_9) ;  /* 0x0000000000700947 */ /* 0x000fea0003800000 */
[----:B------:R-:W1:Y:S01]  /*05a0*/  S2UR UR4, SR_CgaCtaId ;  /* 0x00000000000479c3 */ /* 0x000e620000008800 */
[----:B------:R-:W-:Y:S01]  /*05b0*/  UMOV UR5, 0x400 ;  /* 0x0000040000057882 */ /* 0x000fe20000000000 */
[----:B------:R-:W-:Y:S01]  /*05c0*/  UMOV UR8, 0x1 ;  /* 0x0000000100087882 */ /* 0x000fe20000000000 */
[----:B------:R-:W-:Y:S01]  /*05d0*/  UMOV UR6, 0x3 ;  /* 0x0000000300067882 */ /* 0x000fe20000000000 */
[----:B------:R-:W-:-:S04]  /*05e0*/  UIADD3 UR8, UPT, UPT, -UR8, 0x100000, URZ ;  /* 0x0010000008087890 */ /* 0x000fc8000fffe1ff */
[----:B------:R-:W-:Y:S02]  /*05f0*/  USHF.L.U32 UR9, UR8, 0xb, URZ ;  /* 0x0000000b08097899 */ /* 0x000fe400080006ff */
[----:B------:R-:W-:Y:S02]  /*0600*/  USHF.L.U32 UR8, UR8, 0x1, URZ ;  /* 0x0000000108087899 */ /* 0x000fe400080006ff */
[----:B------:R-:W-:-:S04]  /*0610*/  UIADD3 UR6, UPT, UPT, -UR6, 0x100000, URZ ;  /* 0x0010000006067890 */ /* 0x000fc8000fffe1ff */
[----:B------:R-:W-:Y:S02]  /*0620*/  USHF.L.U32 UR7, UR6, 0xb, URZ ;  /* 0x0000000b06077899 */ /* 0x000fe400080006ff */
[----:B------:R-:W-:Y:S01]  /*0630*/  USHF.L.U32 UR6, UR6, 0x1, URZ ;  /* 0x0000000106067899 */ /* 0x000fe200080006ff */
[----:B------:R-:W-:Y:S01]  /*0640*/  ELECT P0, URZ, PT ;  /* 0x0000000000ff782f */ /* 0x000fe20003800000 */
[----:B-1----:R-:W-:Y:S01]  /*0650*/  ULEA UR4, UR4, UR5, 0x18 ;  /* 0x0000000504047291 */ /* 0x002fe2000f8ec0ff */
[----:B------:R-:W1:Y:S11]  /*0660*/  FENCE.VIEW.ASYNC.S ;  /* 0x00000000000073c6 */ /* 0x000e760000000000 */
[----:B-1----:R1:W3:Y:S01]  /*0670*/  SYNCS.EXCH.64 URZ, [UR4], UR8 ;  /* 0x0000000804ff75b2 */ /* 0x0022e20008000100 */
[----:B------:R1:W4:Y:S01]  /*0680*/  SYNCS.EXCH.64 URZ, [UR4+0x38], UR6 ;  /* 0x0000380604ff75b2 */ /* 0x0003220008000100 */
[----:B------:R1:W1:Y:S01]  /*0690*/  SYNCS.EXCH.64 URZ, [UR4+0x8], UR8 ;  /* 0x0000080804ff75b2 */ /* 0x0002620008000100 */
        /* <DEDUP_REMOVED lines=11> */
[----:B------:R-:W-:Y:S01]  /*0750*/  NOP ;  /* 0x0000000000007918 */ /* 0x000fe20000000000 */
.L_x_9:
[----:B------:R-:W2:Y:S01]  /*0760*/  SHFL.IDX PT, R2, R177, RZ, 0x1f ;  /* 0x00001fffb1027589 */ /* 0x000ea200000e0000 */
[----:B------:R-:W-:Y:S01]  /*0770*/  NOP ;  /* 0x0000000000007918 */ /* 0x000fe20000000000 */
[----:B--2---:R-:W-:-:S13]  /*0780*/  ISETP.NE.AND P0, PT, R2, 0x1, PT ;  /* 0x000000010200780c */ /* 0x004fda0003f05270 */
[----:B------:R-:W-:Y:S05]  /*0790*/  @P0 BRA `(.L_x_10) ;  /* 0x0000000000580947 */ /* 0x000fea0003800000 */
[----:B-1----:R-:W1:Y:S01]  /*07a0*/  S2UR UR4, SR_CgaCtaId ;  /* 0x00000000000479c3 */ /* 0x002e620000008800 */
        /* <DEDUP_REMOVED lines=12> */
[----:B-1----:R2:W1:Y:S01]  /*0870*/  SYNCS.EXCH.64 URZ, [UR4+0x70], UR8 ;  /* 0x0000700804ff75b2 */ /* 0x0024620008000100 */
[----:B------:R2:W1:Y:S01]  /*0880*/  SYNCS.EXCH.64 URZ, [UR4+0x90], UR6 ;  /* 0x0000900604ff75b2 */ /* 0x0004620008000100 */
[----:B------:R2:W1:Y:S01]  /*0890*/  SYNCS.EXCH.64 URZ, [UR4+0x78], UR8 ;  /* 0x0000780804ff75b2 */ /* 0x0004620008000100 */
[----:B------:R2:W1:Y:S01]  /*08a0*/  SYNCS.EXCH.64 URZ, [UR4+0x98], UR6 ;  /* 0x0000980604ff75b2 */ /* 0x0004620008000100 */
[----:B------:R2:W1:Y:S01]  /*08b0*/  SYNCS.EXCH.64 URZ, [UR4+0x80], UR8 ;  /* 0x0000800804ff75b2 */ /* 0x0004620008000100 */
[----:B------:R2:W1:Y:S01]  /*08c0*/  SYNCS.EXCH.64 URZ, [UR4+0xa0], UR6 ;  /* 0x0000a00604ff75b2 */ /* 0x0004620008000100 */
[----:B------:R2:W1:Y:S01]  /*08d0*/  SYNCS.EXCH.64 URZ, [UR4+0x88], UR8 ;  /* 0x0000880804ff75b2 */ /* 0x0004620008000100 */
[----:B------:R2:W1:Y:S02]  /*08e0*/  SYNCS.EXCH.64 URZ, [UR4+0xa8], UR6 ;  /* 0x0000a80604ff75b2 */ /* 0x0004640008000100 */
[----:B--2---:R-:W-:Y:S01]  /*08f0*/  NOP ;  /* 0x0000000000007918 */ /* 0x004fe20000000000 */
.L_x_10:
[----:B------:R-:W2:Y:S01]  /*0900*/  SHFL.IDX PT, R2, R177, RZ, 0x1f ;  /* 0x00001fffb1027589 */ /* 0x000ea200000e0000 */
[----:B------:R-:W-:Y:S01]  /*0910*/  NOP ;  /* 0x0000000000007918 */ /* 0x000fe20000000000 */
[----:B--2---:R-:W-:-:S13]  /*0920*/  ISETP.NE.AND P0, PT, R2, 0x3, PT ;  /* 0x000000030200780c */ /* 0x004fda0003f05270 */
[----:B------:R-:W-:Y:S05]  /*0930*/  @P0 BRA `(.L_x_11) ;  /* 0x0000000000300947 */ /* 0x000fea0003800000 */
[----:B-1----:R-:W1:Y:S01]  /*0940*/  S2UR UR4, SR_CgaCtaId ;  /* 0x00000000000479c3 */ /* 0x002e620000008800 */
[----:B------:R-:W-:Y:S01]  /*0950*/  UMOV UR6, 0x400 ;  /* 0x0000040000067882 */ /* 0x000fe20000000000 */
[----:B------:R-:W-:Y:S01]  /*0960*/  UMOV UR5, 0x20 ;  /* 0x0000002000057882 */ /* 0x000fe20000000000 */
[----:B------:R-:W-:Y:S01]  /*0970*/  ELECT P0, URZ, PT ;  /* 0x0000000000ff782f */ /* 0x000fe20003800000 */
[----:B-1----:R-:W-:Y:S02]  /*0980*/  ULEA UR6, UR4, UR6, 0x18 ;  /* 0x0000000604067291 */ /* 0x002fe4000f8ec0ff */
[----:B------:R-:W-:-:S04]  /*0990*/  UIADD3 UR4, UPT, UPT, -UR5, 0x100000, URZ ;  /* 0x0010000005047890 */ /* 0x000fc8000fffe1ff */
[----:B------:R-:W-:Y:S02]  /*09a0*/  USHF.L.U32 UR5, UR4, 0xb, URZ ;  /* 0x0000000b04057899 */ /* 0x000fe400080006ff */
[----:B------:R-:W-:Y:S01]  /*09b0*/  USHF.L.U32 UR4, UR4, 0x1, URZ ;  /* 0x0000000104047899 */ /* 0x000fe200080006ff */
[----:B------:R-:W1:Y:S11]  /*09c0*/  FENCE.VIEW.ASYNC.S ;  /* 0x00000000000073c6 */ /* 0x000e760000000000 */
[----:B-1----:R2:W1:Y:S01]  /*09d0*/  SYNCS.EXCH.64 URZ, [UR6+0xb0], UR4 ;  /* 0x0000b00406ff75b2 */ /* 0x0024620008000100 */
[----:B------:R2:W1:Y:S02]  /*09e0*/  SYNCS.EXCH.64 URZ, [UR6+0xb8], UR4 ;  /* 0x0000b80406ff75b2 */ /* 0x0004640008000100 */
[----:B--2---:R-:W-:Y:S01]  /*09f0*/  NOP ;  /* 0x0000000000007918 */ /* 0x004fe20000000000 */
.L_x_11:
[----:B------:R-:W2:Y:S01]  /*0a00*/  SHFL.IDX PT, R2, R177, RZ, 0x1f ;  /* 0x00001fffb1027589 */ /* 0x000ea200000e0000 */
[----:B------:R-:W-:Y:S01]  /*0a10*/  NOP ;  /* 0x0000000000007918 */ /* 0x000fe20000000000 */
[----:B--2---:R-:W-:-:S13]  /*0a20*/  ISETP.NE.AND P0, PT, R2, 0x4, PT ;  /* 0x000000040200780c */ /* 0x004fda0003f05270 */
[----:B------:R-:W-:Y:S05]  /*0a30*/  @P0 BRA `(.L_x_12) ;  /* 0x00000000004c0947 */ /* 0x000fea0003800000 */
[----:B-1----:R-:W1:Y:S01]  /*0a40*/  S2UR UR6, SR_CgaCtaId ;  /* 0x00000000000679c3 */ /* 0x002e620000008800 */
[----:B------:R-:W-:Y:S01]  /*0a50*/  UMOV UR4, 0x3a0 ;  /* 0x000003a000047882 */ /* 0x000fe20000000000 */
[----:B------:R-:W-:Y:S01]  /*0a60*/  UMOV UR5, 0x400 ;  /* 0x0000040000057882 */ /* 0x000fe20000000000 */
[----:B------:R-:W-:Y:S01]  /*0a70*/  USEL UR4, UR4, 0x320, UP3 ;  /* 0x0000032004047887 */ /* 0x000fe20009800000 */
[----:B------:R-:W-:Y:S01]  /*0a80*/  UMOV UR8, 0x1 ;  /* 0x0000000100087882 */ /* 0x000fe20000000000 */
[----:B------:R-:W-:Y:S01]  /*0a90*/  ELECT P0, URZ, PT ;  /* 0x0000000000ff782f */ /* 0x000fe20003800000 */
[----:B------:R-:W-:-:S04]  /*0aa0*/  UIADD3 UR8, UPT, UPT, -UR8, 0x100000, URZ ;  /* 0x0010000008087890 */ /* 0x000fc8000fffe1ff */
[----:B------:R-:W-:Y:S02]  /*0ab0*/  USHF.L.U32 UR9, UR8, 0xb, URZ ;  /* 0x0000000b08097899 */ /* 0x000fe400080006ff */
[----:B------:R-:W-:Y:S02]  /*0ac0*/  USHF.L.U32 UR8, UR8, 0x1, URZ ;  /* 0x0000000108087899 */ /* 0x000fe400080006ff */
[----:B-1----:R-:W-:Y:S02]  /*0ad0*/  ULEA UR6, UR6, UR5, 0x18 ;  /* 0x0000000506067291 */ /* 0x002fe4000f8ec0ff */
[----:B------:R-:W-:-:S04]  /*0ae0*/  UIADD3 UR4, UPT, UPT, -UR4, 0x100000, URZ ;  /* 0x0010000004047890 */ /* 0x000fc8000fffe1ff */
[----:B------:R-:W-:Y:S02]  /*0af0*/  USHF.L.U32 UR5, UR4, 0xb, URZ ;  /* 0x0000000b04057899 */ /* 0x000fe400080006ff */
[----:B------:R-:W-:Y:S01]  /*0b00*/  USHF.L.U32 UR4, UR4, 0x1, URZ ;  /* 0x0000000104047899 */ /* 0x000fe200080006ff */
[----:B------:R-:W1:Y:S03]  /*0b10*/  FENCE.VIEW.ASYNC.S ;  /* 0x00000000000073c6 */ /* 0x000e660000000000 */
[----:B-1----:R2:W1:Y:S08]  /*0b20*/  SYNCS.EXCH.64 URZ, [UR6+0xc0], UR8 ;  /* 0x0000c00806ff75b2 */ /* 0x0024700008000100 */
[----:B------:R2:W1:Y:S01]  /*0b30*/  SYNCS.EXCH.64 URZ, [UR6+0xd0], UR4 ;  /* 0x0000d00406ff75b2 */ /* 0x0004620008000100 */
[----:B------:R2:W1:Y:S01]  /*0b40*/  SYNCS.EXCH.64 URZ, [UR6+0xc8], UR8 ;  /* 0x0000c80806ff75b2 */ /* 0x0004620008000100 */
[----:B------:R2:W1:Y:S02]  /*0b50*/  SYNCS.EXCH.64 URZ, [UR6+0xd8], UR4 ;  /* 0x0000d80406ff75b2 */ /* 0x0004640008000100 */
[----:B--2---:R-:W-:Y:S01]  /*0b60*/  NOP ;  /* 0x0000000000007918 */ /* 0x004fe20000000000 */
.L_x_12:
        /* <DEDUP_REMOVED lines=18> */
[----:B------:R2:W1:Y:S02]  /*0c90*/  SYNCS.EXCH.64 URZ, [UR4+0xe8], UR6 ;  /* 0x0000e80604ff75b2 */ /* 0x0004640008000100 */
[----:B--2---:R-:W-:Y:S01]  /*0ca0*/  NOP ;  /* 0x0000000000007918 */ /* 0x004fe20000000000 */
.L_x_13:
[----:B------:R-:W2:Y:S01]  /*0cb0*/  SHFL.IDX PT, R2, R177, RZ, 0x1f ;  /* 0x00001fffb1027589 */ /* 0x000ea200000e0000 */
[----:B------:R-:W-:Y:S01]  /*0cc0*/  ISETP.NE.OR P1, PT, RZ, UR21, !P4 ;  /* 0x00000015ff007c0c */ /* 0x000fe2000e725670 */
[----:B------:R-:W-:Y:S01]  /*0cd0*/  NOP ;  /* 0x0000000000007918 */ /* 0x000fe20000000000 */
[----:B--2---:R-:W-:-:S13]  /*0ce0*/  ISETP.NE.AND P0, PT, R2, 0x3, PT ;  /* 0x000000030200780c */ /* 0x004fda0003f05270 */
[----:B------:R-:W-:Y:S05]  /*0cf0*/  @P0 BRA `(.L_x_14) ;  /* 0x0000000000380947 */ /* 0x000fea0003800000 */
[----:B-1----:R-:W1:Y:S01]  /*0d00*/  S2UR UR4, SR_CgaCtaId ;  /* 0x00000000000479c3 */ /* 0x002e620000008800 */
[----:B------:R-:W-:Y:S01]  /*0d10*/  UMOV UR5, 0x400 ;  /* 0x0000040000057882 */ /* 0x000fe20000000000 */
[----:B------:R-:W-:Y:S01]  /*0d20*/  UMOV UR6, 0x20 ;  /* 0x0000002000067882 */ /* 0x000fe20000000000 */
[----:B------:R-:W-:Y:S01]  /*0d30*/  ELECT P0, URZ, PT ;  /* 0x0000000000ff782f */ /* 0x000fe20003800000 */
[----:B------:R-:W-:-:S04]  /*0d40*/  UIADD3 UR6, UPT, UPT, -UR6, 0x100000, URZ ;  /* 0x0010000006067890 */ /* 0x000fc8000fffe1ff */
[----:B------:R-:W-:Y:S02]  /*0d50*/  USHF.L.U32 UR7, UR6, 0xb, URZ ;  /* 0x0000000b06077899 */ /* 0x000fe400080006ff */
[----:B------:R-:W-:Y:S02]  /*0d60*/  USHF.L.U32 UR6, UR6, 0x1, URZ ;  /* 0x0000000106067899 */ /* 0x000fe400080006ff */
[----:B-1----:R-:W-:Y:S01]  /*0d70*/  ULEA UR4, UR4, UR5, 0x18 ;  /* 0x0000000504047291 */ /* 0x002fe2000f8ec0ff */
[----:B------:R-:W1:Y:S11]  /*0d80*/  FENCE.VIEW.ASYNC.S ;  /* 0x00000000000073c6 */ /* 0x000e760000000000 */
[----:B-1----:R2:W1:Y:S01]  /*0d90*/  SYNCS.EXCH.64 URZ, [UR4+0xf0], UR6 ;  /* 0x0000f00604ff75b2 */ /* 0x0024620008000100 */
[----:B------:R2:W1:Y:S01]  /*0da0*/  SYNCS.EXCH.64 URZ, [UR4+0x100], UR6 ;  /* 0x0001000604ff75b2 */ /* 0x0004620008000100 */
[----:B------:R2:W1:Y:S01]  /*0db0*/  SYNCS.EXCH.64 URZ, [UR4+0xf8], UR6 ;  /* 0x0000f80604ff75b2 */ /* 0x0004620008000100 */
[----:B------:R2:W1:Y:S02]  /*0dc0*/  SYNCS.EXCH.64 URZ, [UR4+0x108], UR6 ;  /* 0x0001080604ff75b2 */ /* 0x0004640008000100 */
[----:B--2---:R-:W-:Y:S01]  /*0dd0*/  NOP ;  /* 0x0000000000007918 */ /* 0x004fe20000000000 */
.L_x_14:
[----:B-1----:R-:W1:Y:S01]  /*0de0*/  S2UR UR7, SR_CgaCtaId ;  /* 0x00000000000779c3 */ /* 0x002e620000008800 */
[----:B------:R-:W-:Y:S01]  /*0df0*/  VOTEU.ALL UP0, P1 ;  /* 0x0000000000ff7886 */ /* 0x000fe20000800000 */
[----:B------:R-:W-:Y:S01]  /*0e00*/  UMOV UR4, 0x80 ;  /* 0x0000008000047882 */ /* 0x000fe20000000000 */
[----:B------:R-:W-:Y:S01]  /*0e10*/  NOP ;  /* 0x0000000000007918 */ /* 0x000fe20000000000 */
[----:B------:R-:W-:Y:S01]  /*0e20*/  ISETP.NE.OR P4, PT, R0, 0x2, !P4 ;  /* 0x000000020000780c */ /* 0x000fe20006785670 */
[----:B------:R-:W-:Y:S01]  /*0e30*/  UISETP.NE.AND UP4, UPT, UR21, URZ, UPT ;  /* 0x000000ff1500728c */ /* 0x000fe2000bf85270 */
[----:B------:R-:W-:Y:S01]  /*0e40*/  LOP3.LUT R2, R184, 0x1f, RZ, 0xc0, !PT ;  /* 0x0000001fb8027812 */ /* 0x000fe200078ec0ff */
[----:B------:R-:W-:Y:S01]  /*0e50*/  @!UP0 UMOV UR6, 0x400 ;  /* 0x0000040000068882 */ /* 0x000fe20000000000 */
[----:B------:R-:W-:-:S04]  /*0e60*/  @!UP0 UIADD3 UR4, UPT, UPT, -UR4, 0x100000, URZ ;  /* 0x0010000004048890 */ /* 0x000fc8000fffe1ff */
[----:B------:R-:W-:Y:S02]  /*0e70*/  @!UP0 USHF.L.U32 UR5, UR4, 0xb, URZ ;  /* 0x0000000b04058899 */ /* 0x000fe400080006ff */
[----:B------:R-:W-:Y:S02]  /*0e80*/  @!UP0 USHF.L.U32 UR4, UR4, 0x1, URZ ;  /* 0x0000000104048899 */ /* 0x000fe400080006ff */
[----:B-1----:R-:W-:Y:S01]  /*0e90*/  @!UP0 ULEA UR6, UR7, UR6, 0x18 ;  /* 0x0000000607068291 */ /* 0x002fe2000f8ec0ff */
[----:B------:R-:W1:Y:S01]  /*0ea0*/  LDCU UR7, c[0x0][0x36c] ;  /* 0x00006d80ff0777ac */ /* 0x000e620008000800 */
[----:B------:R-:W-:Y:S01]  /*0eb0*/  VOTEU.ALL UP0, P1 ;  /* 0x0000000000ff7886 */ /* 0x000fe20000800000 */
[----:B------:R-:W2:Y:S09]  /*0ec0*/  FENCE.VIEW.ASYNC.S ;  /* 0x00000000000073c6 */ /* 0x000eb20000000000 */
[----:B--2---:R2:W2:Y:S01]  /*0ed0*/  @!UP0 SYNCS.EXCH.64 URZ, [UR6+0x110], UR4 ;  /* 0x0001100406ff85b2 */ /* 0x0044a20008000100 */
[----:B-1----:R-:W-:-:S09]  /*0ee0*/  UISETP.EQ.U32.AND UP5, UPT, UR7, 0x1, UPT ;  /* 0x000000010700788c */ /* 0x002fd2000bfa2070 */
[----:B------:R-:W-:Y:S05]  /*0ef0*/  BRA.U !UP5, `(.L_x_15) ;  /* 0x000000010d087547 */ /* 0x000fea000b800000 */
[----:B--234-:R-:W-:Y:S01]  /*0f00*/  UCGABAR_ARV ;  /* 0x00000000000079c7 */ /* 0x01cfe20008000000 */
[----:B------:R-:W-:Y:S05]  /*0f10*/  BRA `(.L_x_16) ;  /* 0x0000000000047947 */ /* 0x000fea0003800000 */
.L_x_15:
[----:B--234-:R-:W-:Y:S01]  /*0f20*/  NOP ;  /* 0x0000000000007918 */ /* 0x01cfe20000000000 */
.L_x_16:
[----:B------:R-:W1:Y:S01]  /*0f30*/  S2UR UR19, SR_CTAID.X ;  /* 0x00000000001379c3 */ /* 0x000e620000002500 */
[----:B------:R-:W-:-:S05]  /*0f40*/  CS2R.32 R179, SR_CgaSize ;  /* 0x0000000000b37805 */ /* 0x000fca0000008a00 */
[----:B------:R-:W-:-:S05]  /*0f50*/  IMAD R179, R179, -0xa0, RZ ;  /* 0xffffff60b3b37824 */ /* 0x000fca00078e02ff */
[----:B------:R-:W-:-:S14]  /*0f60*/  R2UR UR5, R179 ;  /* 0x00000000b30572ca */ /* 0x000fdc00000e0000 */
[----:B------:R-:W2:Y:S01]  /*0f70*/  LDCU UR5, c[0x0][UR5+0x2b0] ;  /* 0x00005600050577ac */ /* 0x000ea20008000800 */
[----:B------:R-:W-:-:S05]  /*0f80*/  CS2R.32 R179, SR_CgaSize ;  /* 0x0000000000b37805 */ /* 0x000fca0000008a00 */
[----:B------:R-:W-:-:S05]  /*0f90*/  IMAD R179, R179, -0xa0, RZ ;  /* 0xffffff60b3b37824 */ /* 0x000fca00078e02ff */
[----:B------:R-:W-:-:S14]  /*0fa0*/  R2UR UR4, R179 ;  /* 0x00000000b30472ca */ /* 0x000fdc00000e0000 */
[----:B------:R-:W3:Y:S01]  /*0fb0*/  LDCU UR4, c[0x0][UR4+0x2b4] ;  /* 0x00005680040477ac */ /* 0x000ee20008000800 */
[----:B------:R-:W4:Y:S01]  /*0fc0*/  S2UR UR20, SR_CTAID.Y ;  /* 0x00000000001479c3 */ /* 0x000f220000002600 */
[----:B------:R-:W-:-:S05]  /*0fd0*/  CS2R.32 R179, SR_CgaSize ;  /* 0x0000000000b37805 */ /* 0x000fca0000008a00 */
[----:B------:R-:W-:-:S05]  /*0fe0*/  IMAD R179, R179, -0xa0, RZ ;  /* 0xffffff60b3b37824 */ /* 0x000fca00078e02ff */
[----:B------:R-:W-:-:S14]  /*0ff0*/  R2UR UR7, R179 ;  /* 0x00000000b30772ca */ /* 0x000fdc00000e0000 */
[----:B------:R-:W3:Y:S01]  /*1000*/  LDCU UR7, c[0x0][UR7+0x2a0] ;  /* 0x00005400070777ac */ /* 0x000ee20008000800 */
[----:B------:R-:W-:-:S05]  /*1010*/  CS2R.32 R179, SR_CgaSize ;  /* 0x0000000000b37805 */ /* 0x000fca0000008a00 */
[----:B------:R-:W-:-:S05]  /*1020*/  IMAD R179, R179, -0xa0, RZ ;  /* 0xffffff60b3b37824 */ /* 0x000fca00078e02ff */
[----:B------:R-:W-:-:S14]  /*1030*/  R2UR UR8, R179 ;  /* 0x00000000b30872ca */ /* 0x000fdc00000e0000 */
[----:B------:R-:W3:Y:S01]  /*1040*/  LDCU UR8, c[0x0][UR8+0x2a4] ;  /* 0x00005480080877ac */ /* 0x000ee20008000800 */
[----:B------:R-:W3:Y:S01]  /*1050*/  S2UR UR9, SR_CgaCtaId ;  /* 0x00000000000979c3 */ /* 0x000ee20000008800 */
[----:B------:R-:W3:Y:S01]  /*1060*/  LDCU UR18, c[0x0][0xf24] ;  /* 0x0001e480ff1277ac */ /* 0x000ee20008000800 */
[----:B------:R-:W3:Y:S01]  /*1070*/  LDCU UR39, c[0x0][0xf24] ;  /* 0x0001e480ff2777ac */ /* 0x000ee20008000800 */
[----:B-1----:R-:W-:Y:S01]  /*1080*/  I2FP.F32.U32 R3, UR19 ;  /* 0x0000001300037c45 */ /* 0x002fe20008201000 */
[----:B------:R-:W1:Y:S04]  /*1090*/  LDCU UR29, c[0x0][0xf30] ;  /* 0x0001e600ff1d77ac */ /* 0x000e680008000800 */
[----:B--2---:R-:W-:Y:S01]  /*10a0*/  FMUL R3, R3, UR5 ;  /* 0x0000000503037c20 */ /* 0x004fe20008400000 */
[----:B------:R-:W-:Y:S01]  /*10b0*/  UMOV UR31, 0x5 ;  /* 0x00000005001f7882 */ /* 0x000fe20000000000 */
[----:B----4-:R-:W-:-:S04]  /*10c0*/  I2FP.F32.U32 R0, UR20 ;  /* 0x0000001400007c45 */ /* 0x010fc80008201000 */
[----:B------:R-:W2:Y:S01]  /*10d0*/  F2I.U32.TRUNC.NTZ R3, R3 ;  /* 0x0000000300037305 */ /* 0x000ea2000020f000 */
[----:B---3--:R-:W-:Y:S01]  /*10e0*/  FMUL R0, R0, UR4 ;  /* 0x0000000400007c20 */ /* 0x008fe20008400000 */
[----:B------:R-:W-:Y:S02]  /*10f0*/  ULOP3.LUT UR5, UR9, 0x2, URZ, 0xc0, !UPT ;  /* 0x0000000209057892 */ /* 0x000fe4000f8ec0ff */
[----:B------:R-:W-:-:S04]  /*1100*/  ULOP3.LUT UR66, UR9, 0x1, URZ, 0xc0, !UPT ;  /* 0x0000000109427892 */ /* 0x000fc8000f8ec0ff */
[----:B------:R-:W3:Y:S01]  /*1110*/  F2I.U32.TRUNC.NTZ R0, R0 ;  /* 0x0000000000007305 */ /* 0x000ee2000020f000 */
[----:B------:R-:W-:Y:S02]  /*1120*/  UISETP.GT.U32.AND UP0, UPT, UR5, 0xffff, UPT ;  /* 0x0000ffff0500788c */ /* 0x000fe4000bf04070 */
[----:B------:R-:W-:Y:S02]  /*1130*/  UISETP.GT.U32.AND UP1, UPT, UR66, 0xffff, UPT ;  /* 0x0000ffff4200788c */ /* 0x000fe4000bf24070 */
[----:B------:R-:W-:Y:S01]  /*1140*/  USEL UR38, UR5, 0xffff, !UP0 ;  /* 0x0000ffff05267887 */ /* 0x000fe2000c000000 */
[----:B--2---:R-:W-:Y:S01]  /*1150*/  R2UR UR4, R3 ;  /* 0x00000000030472ca */ /* 0x004fe200000e0000 */
[----:B------:R-:W-:Y:S02]  /*1160*/  USHF.R.U32.HI UR28, URZ, 0x1, UR9 ;  /* 0x00000001ff1c7899 */ /* 0x000fe40008011609 */
[----:B------:R-:W-:Y:S02]  /*1170*/  USHF.L.U32 UR47, UR9, 0xb, URZ ;  /* 0x0000000b092f7899 */ /* 0x000fe400080006ff */
[----:B------:R-:W-:-:S02]  /*1180*/  USHF.L.U32 UR46, UR9, 0xd, URZ ;  /* 0x0000000d092e7899 */ /* 0x000fc400080006ff */
[----:B------:R-:W-:Y:S01]  /*1190*/  USHF.L.U32 UR53, UR9, 0x7, URZ ;  /* 0x0000000709357899 */ /* 0x000fe200080006ff */
[----:B---3--:R-:W-:Y:S01]  /*11a0*/  R2UR UR6, R0 ;  /* 0x00000000000672ca */ /* 0x008fe200000e0000 */
[----:B------:R-:W-:Y:S01]  /*11b0*/  USHF.L.U32 UR27, UR9, 0x6, URZ ;  /* 0x00000006091b7899 */ /* 0x000fe200080006ff */
[----:B------:R-:W-:Y:S01]  /*11c0*/  PRMT R0, RZ, 0x7610, R0 ;  /* 0x00007610ff007816 */ /* 0x000fe20000000000 */
[----:B------:R-:W-:Y:S02]  /*11d0*/  USHF.L.U32 UR52, UR9, 0x9, URZ ;  /* 0x0000000909347899 */ /* 0x000fe400080006ff */
[----:B------:R-:W-:Y:S02]  /*11e0*/  UIADD3 UR5, UPT, UPT, -UR4, URZ, URZ ;  /* 0x000000ff04057290 */ /* 0x000fe4000fffe1ff */
[----:B------:R-:W-:Y:S02]  /*11f0*/  USEL UR45, UR66, 0xffff, !UP1 ;  /* 0x0000ffff422d7887 */ /* 0x000fe4000c800000 */
[----:B------:R-:W-:-:S04]  /*1200*/  UIMAD UR5, UR7, UR5, UR19 ;  /* 0x00000005070572a4 */ /* 0x000fc8000f8e0213 */
[----:B------:R-:W-:Y:S02]  /*1210*/  UIADD3 UR4, UPT, UPT, -UR6, URZ, URZ ;  /* 0x000000ff06047290 */ /* 0x000fe4000fffe1ff */
[----:B------:R-:W-:Y:S02]  /*1220*/  IMAD.U32 R179, RZ, RZ, UR5 ;  /* 0x00000005ffb37e24 */ /* 0x000fe4000f8e00ff */
[----:B------:R-:W-:-:S06]  /*1230*/  UIMAD UR4, UR8, UR4, UR20 ;  /* 0x00000004080472a4 */ /* 0x000fcc000f8e0214 */
[----:B------:R-:W-:Y:S01]  /*1240*/  IMAD.U32 R178, RZ, RZ, UR4 ;  /* 0x00000004ffb27e24 */ /* 0x000fe2000f8e00ff */
[----:B-1----:R-:W-:Y:S06]  /*1250*/  BRA.U UP4, `(.L_x_17) ;  /* 0x0000000104447547 */ /* 0x002fec000b800000 */
[----:B------:R-:W-:Y:S02]  /*1260*/  R2UR UR4, R178 ;  /* 0x00000000b20472ca */ /* 0x000fe400000e0000 */
[----:B------:R-:W-:-:S11]  /*1270*/  R2UR UR6, R179 ;  /* 0x00000000b30672ca */ /* 0x000fd600000e0000 */
[----:B------:R-:W-:Y:S02]  /*1280*/  UISETP.NE.AND UP0, UPT, UR4, URZ, UPT ;  /* 0x000000ff0400728c */ /* 0x000fe4000bf05270 */
[----:B------:R-:W-:Y:S02]  /*1290*/  UISETP.NE.AND UP1, UPT, UR4, 0x1, UPT ;  /* 0x000000010400788c */ /* 0x000fe4000bf25270 */
[----:B------:R-:W-:Y:S02]  /*12a0*/  UISETP.NE.AND UP2, UPT, UR6, URZ, UP0 ;  /* 0x000000ff0600728c */ /* 0x000fe40008745270 */
[----:B------:R-:W-:Y:S02]  /*12b0*/  USEL UR4, URZ, 0x2, UP0 ;  /* 0x00000002ff047887 */ /* 0x000fe40008000000 */
[----:B------:R-:W-:Y:S02]  /*12c0*/  USEL UR8, URZ, 0x1, UP2 ;  /* 0x00000001ff087887 */ /* 0x000fe40009000000 */
[----:B------:R-:W-:-:S02]  /*12d0*/  UISETP.NE.AND UP2, UPT, UR6, URZ, UPT ;  /* 0x000000ff0600728c */ /* 0x000fc4000bf45270 */
[----:B------:R-:W-:Y:S02]  /*12e0*/  USEL UR5, URZ, 0x4, UP1 ;  /* 0x00000004ff057887 */ /* 0x000fe40008800000 */
[----:B------:R-:W-:Y:S02]  /*12f0*/  UISETP.NE.AND UP0, UPT, UR6, 0x1, UPT ;  /* 0x000000010600788c */ /* 0x000fe4000bf05270 */
[----:B------:R-:W-:Y:S02]  /*1300*/  USEL UR6, URZ, 0x8, UP1 ;  /* 0x00000008ff067887 */ /* 0x000fe40008800000 */
[----:B------:R-:W-:Y:S02]  /*1310*/  USEL UR7, UR5, 0x4, UP2 ;  /* 0x0000000405077887 */ /* 0x000fe40009000000 */
[----:B------:R-:W-:Y:S02]  /*1320*/  USEL UR4, UR4, 0x2, UP0 ;  /* 0x0000000204047887 */ /* 0x000fe40008000000 */
[----:B------:R-:W-:-:S02]  /*1330*/  USEL UR5, UR6, 0x8, UP0 ;  /* 0x0000000806057887 */ /* 0x000fc40008000000 */
[----:B------:R-:W-:-:S04]  /*1340*/  UIADD3 UR4, UPT, UPT, UR4, UR7, UR8 ;  /* 0x0000000704047290 */ /* 0x000fc8000fffe008 */
[----:B------:R-:W-:-:S06]  /*1350*/  UIADD3 UR4, UPT, UPT, UR4, UR5, URZ ;  /* 0x0000000504047290 */ /* 0x000fcc000fffe0ff */
[----:B------:R-:W-:-:S07]  /*1360*/  IMAD.U32 R0, RZ, RZ, UR4 ;  /* 0x00000004ff007e24 */ /* 0x000fce000f8e00ff */
.L_x_17:
[----:B------:R-:W1:Y:S01]  /*1370*/  S2UR UR44, SR_CTAID.Z ;  /* 0x00000000002c79c3 */ /* 0x000e620000002700 */
[----:B------:R-:W-:Y:S01]  /*1380*/  UISETP.GE.AND UP0, UPT, UR18, 0x1, UPT ;  /* 0x000000011200788c */ /* 0x000fe2000bf06270 */
[----:B------:R-:W-:-:S08]  /*1390*/  UMOV UR30, 0x3 ;  /* 0x00000003001e7882 */ /* 0x000fd00000000000 */
[----:B------:R-:W-:Y:S05]  /*13a0*/  BRA.U !UP0, `(.L_x_18) ;  /* 0x0000000108d47547 */ /* 0x000fea000b800000 */
[----:B------:R-:W2:Y:S01]  /*13b0*/  LDCU.128 UR12, c[0x0][0xf10] ;  /* 0x0001e200ff0c77ac */ /* 0x000ea20008000c00 */
[----:B------:R-:W3:Y:S01]  /*13c0*/  LDCU UR6, c[0x0][0x370] ;  /* 0x00006e00ff0677ac */ /* 0x000ee20008000800 */
[----:B------:R-:W4:Y:S01]  /*13d0*/  LDCU UR5, c[0x0][0x374] ;  /* 0x00006e80ff0577ac */ /* 0x000f220008000800 */
[----:B------:R-:W1:Y:S01]  /*13e0*/  LDCU UR26, c[0x0][0xf0c] ;  /* 0x0001e180ff1a77ac */ /* 0x000e620008000800 */
[----:B------:R-:W1:Y:S01]  /*13f0*/  LDCU UR4, c[0x0][0xf20] ;  /* 0x0001e400ff0477ac */ /* 0x000e620008000800 */
[----:B------:R-:W1:Y:S01]  /*1400*/  LDCU.64 UR8, c[0x0][0xf28] ;  /* 0x0001e500ff0877ac */ /* 0x000e620008000a00 */
[----:B--2---:R-:W-:Y:S02]  /*1410*/  UISETP.NE.AND UP0, UPT, UR14, 0x1, UPT ;  /* 0x000000010e00788c */ /* 0x004fe4000bf05270 */
[----:B----4-:R-:W-:Y:S02]  /*1420*/  UIMAD.WIDE.U32 UR10, UR5, UR15, URZ ;  /* 0x0000000f050a72a5 */ /* 0x010fe4000f8e00ff */
[----:B---3--:R-:W-:-:S02]  /*1430*/  UIMAD.WIDE.U32 UR22, UR6, UR12, URZ ;  /* 0x0000000c061672a5 */ /* 0x008fc4000f8e00ff */
[----:B-1----:R-:W-:Y:S02]  /*1440*/  UISETP.NE.AND UP1, UPT, UR26, 0x1, UPT ;  /* 0x000000011a00788c */ /* 0x002fe4000bf25270 */
[----:B------:R-:W-:Y:S01]  /*1450*/  UISETP.NE.AND UP2, UPT, UR18, 0x1, UPT ;  /* 0x000000011200788c */ /* 0x000fe2000bf45270 */
[----:B------:R-:W-:Y:S02]  /*1460*/  UMOV UR10, UR11 ;  /* 0x0000000b000a7c82 */ /* 0x000fe40008000000 */
[----:B------:R-:W-:Y:S01]  /*1470*/  UMOV UR22, UR23 ;  /* 0x0000001700167c82 */ /* 0x000fe20008000000 */
[----:B------:R-:W-:Y:S02]  /*1480*/  @UP0 USHF.R.U32.HI UR5, URZ, UR4, UR10 ;  /* 0x00000004ff050299 */ /* 0x000fe4000801160a */
[----:B------:R-:W-:Y:S02]  /*1490*/  UIMAD.WIDE.U32 UR24, UR20, UR15, URZ ;  /* 0x0000000f141872a5 */ /* 0x000fe4000f8e00ff */
[----:B------:R-:W-:-:S02]  /*14a0*/  UIMAD.WIDE.U32 UR10, UR5, UR8, URZ ;  /* 0x00000008050a72a5 */ /* 0x000fc4000f8e00ff */
[----:B------:R-:W-:Y:S02]  /*14b0*/  @UP1 USHF.R.U32.HI UR6, URZ, UR13, UR22 ;  /* 0x0000000dff061299 */ /* 0x000fe40008011616 */
[----:B------:R-:W-:Y:S02]  /*14c0*/  UIMAD.WIDE.U32 UR16, UR19, UR12, URZ ;  /* 0x0000000c131072a5 */ /* 0x000fe4000f8e00ff */
[----:B------:R-:W-:Y:S01]  /*14d0*/  UIMAD.WIDE.U32 UR22, UR6, UR8, URZ ;  /* 0x00000008061672a5 */ /* 0x000fe2000f8e00ff */
[----:B------:R-:W-:Y:S01]  /*14e0*/  UMOV UR24, UR25 ;  /* 0x0000001900187c82 */ /* 0x000fe20008000000 */
[----:B------:R-:W-:Y:S01]  /*14f0*/  UMOV UR10, UR11 ;  /* 0x0000000b000a7c82 */ /* 0x000fe20008000000 */
[----:B------:R-:W-:Y:S02]  /*1500*/  USHF.R.U32.HI UR24, URZ, UR4, UR24 ;  /* 0x00000004ff187299 */ /* 0x000fe40008011618 */
[----:B------:R-:W-:Y:S02]  /*1510*/  @UP2 USHF.R.U32.HI UR5, URZ, UR9, UR10 ;  /* 0x00000009ff052299 */ /* 0x000fe4000801160a */
[----:B------:R-:W-:Y:S01]  /*1520*/  UMOV UR7, UR23 ;  /* 0x0000001700077c82 */ /* 0x000fe20008000000 */
[----:B------:R-:W-:Y:S01]  /*1530*/  UMOV UR16, UR17 ;  /* 0x0000001100107c82 */ /* 0x000fe20008000000 */
[----:B------:R-:W-:-:S02]  /*1540*/  @UP2 USHF.R.U32.HI UR6, URZ, UR9, UR7 ;  /* 0x00000009ff062299 */ /* 0x000fc40008011607 */
[----:B------:R-:W-:Y:S02]  /*1550*/  USHF.R.U32.HI UR16, URZ, UR13, UR16 ;  /* 0x0000000dff107299 */ /* 0x000fe40008011610 */
[----:B------:R-:W-:Y:S02]  /*1560*/  USEL UR4, UR20, UR24, !UP0 ;  /* 0x0000001814047287 */ /* 0x000fe4000c000000 */
[----:B------:R-:W-:Y:S02]  /*1570*/  UIMAD UR7, UR5, UR18, URZ ;  /* 0x00000012050772a4 */ /* 0x000fe4000f8e02ff */
[----:B------:R-:W-:Y:S02]  /*1580*/  USEL UR5, UR19, UR16, !UP1 ;  /* 0x0000001013057287 */ /* 0x000fe4000c800000 */
[----:B------:R-:W-:Y:S02]  /*1590*/  UIMAD UR12, UR6, UR18, URZ ;  /* 0x00000012060c72a4 */ /* 0x000fe4000f8e02ff */
[----:B------:R-:W-:-:S02]  /*15a0*/  UISETP.GE.AND UP0, UPT, UR4, UR7, UPT ;  /* 0x000000070400728c */ /* 0x000fc4000bf06270 */
[----:B------:R-:W-:Y:S02]  /*15b0*/  UIMAD.WIDE.U32 UR10, UR4, UR8, URZ ;  /* 0x00000008040a72a5 */ /* 0x000fe4000f8e00ff */
[----:B------:R-:W-:Y:S02]  /*15c0*/  UISETP.GE.OR UP0, UPT, UR5, UR12, UP0 ;  /* 0x0000000c0500728c */ /* 0x000fe40008706670 */
[----:B------:R-:W-:Y:S02]  /*15d0*/  UIMAD.WIDE.U32 UR12, UR5, UR8, URZ ;  /* 0x00000008050c72a5 */ /* 0x000fe4000f8e00ff */
[----:B------:R-:W-:Y:S01]  /*15e0*/  UIADD3 UR10, UPT, UPT, -UR4, URZ, URZ ;  /* 0x000000ff040a7290 */ /* 0x000fe2000fffe1ff */
[----:B------:R-:W-:Y:S01]  /*15f0*/  UMOV UR8, UR11 ;  /* 0x0000000b00087c82 */ /* 0x000fe20008000000 */
[----:B------:R-:W-:Y:S02]  /*1600*/  UIADD3 UR11, UPT, UPT, -UR5, URZ, URZ ;  /* 0x000000ff050b7290 */ /* 0x000fe4000fffe1ff */
[----:B------:R-:W-:-:S03]  /*1610*/  USHF.R.U32.HI UR8, URZ, UR9, UR8 ;  /* 0x00000009ff087299 */ /* 0x000fc60008011608 */
[----:B------:R-:W-:Y:S01]  /*1620*/  @!UP0 UMOV UR7, UR13 ;  /* 0x0000000d00078c82 */ /* 0x000fe20008000000 */
[----:B------:R-:W-:Y:S02]  /*1630*/  UIMAD UR20, UR14, UR10, UR20 ;  /* 0x0000000a0e1472a4 */ /* 0x000fe4000f8e0214 */
[----:B------:R-:W-:Y:S02]  /*1640*/  USEL UR8, UR4, UR8, !UP2 ;  /* 0x0000000804087287 */ /* 0x000fe4000d000000 */
[----:B------:R-:W-:Y:S02]  /*1650*/  @!UP0 USHF.R.U32.HI UR7, URZ, UR9, UR7 ;  /* 0x00000009ff078299 */ /* 0x000fe40008011607 */
[----:B------:R-:W-:Y:S02]  /*1660*/  UIADD3 UR9, UPT, UPT, -UR8, URZ, URZ ;  /* 0x000000ff08097290 */ /* 0x000fe4000fffe1ff */
[----:B------:R-:W-:Y:S02]  /*1670*/  @!UP0 USEL UR7, UR5, UR7, !UP2 ;  /* 0x0000000705078287 */ /* 0x000fe4000d000000 */
[----:B------:R-:W-:-:S02]  /*1680*/  UIMAD UR9, UR18, UR9, UR4 ;  /* 0x00000009120972a4 */ /* 0x000fc4000f8e0204 */
[----:B------:R-:W-:Y:S02]  /*1690*/  @!UP0 UIADD3 UR8, UPT, UPT, UR8, -UR7, URZ ;  /* 0x8000000708088290 */ /* 0x000fe4000fffe0ff */
[----:B------:R-:W-:Y:S02]  /*16a0*/  @!UP0 UIMAD UR6, UR9, UR6, UR7 ;  /* 0x00000006090682a4 */ /* 0x000fe4000f8e0207 */
[----:B------:R-:W-:Y:S02]  /*16b0*/  @!UP0 UIMAD UR4, UR8, UR18, UR5 ;  /* 0x00000012080482a4 */ /* 0x000fe4000f8e0205 */
[----:B------:R-:W-:Y:S02]  /*16c0*/  UIMAD UR19, UR26, UR11, UR19 ;  /* 0x0000000b1a1372a4 */ /* 0x000fe4000f8e0213 */
[----:B------:R-:W-:Y:S01]  /*16d0*/  UIMAD UR20, UR4, UR14, UR20 ;  /* 0x0000000e041472a4 */ /* 0x000fe2000f8e0214 */
[----:B------:R-:W-:Y:S02]  /*16e0*/  @!UP0 UMOV UR5, UR6 ;  /* 0x0000000600058c82 */ /* 0x000fe40008000000 */
[----:B------:R-:W-:-:S12]  /*16f0*/  UIMAD UR19, UR5, UR26, UR19 ;  /* 0x0000001a051372a4 */ /* 0x000fd8000f8e0213 */
.L_x_18:
[----:B------:R-:W-:Y:S02]  /*1700*/  UISETP.NE.AND UP0, UPT, UR29, 0x1, UPT ;  /* 0x000000011d00788c */ /* 0x000fe4000bf05270 */
[----:B------:R-:W-:Y:S02]  /*1710*/  ULOP3.LUT UR45, UR45, 0xffff, URZ, 0xc0, !UPT ;  /* 0x0000ffff2d2d7892 */ /* 0x000fe4000f8ec0ff */
[----:B------:R-:W-:Y:S02]  /*1720*/  ULOP3.LUT UR38, UR38, 0xffff, URZ, 0xc0, !UPT ;  /* 0x0000ffff26267892 */ /* 0x000fe4000f8ec0ff */
[----:B------:R-:W-:Y:S02]  /*1730*/  UISETP.NE.AND UP1, UPT, UR21, 0x2, UPT ;  /* 0x000000021500788c */ /* 0x000fe4000bf25270 */
[----:B------:R-:W-:Y:S02]  /*1740*/  ULOP3.LUT UR47, UR47, 0x1000, URZ, 0xc0, !UPT ;  /* 0x000010002f2f7892 */ /* 0x000fe4000f8ec0ff */
[----:B------:R-:W-:-:S02]  /*1750*/  ULOP3.LUT UR46, UR46, 0x2000, URZ, 0xc0, !UPT ;  /* 0x000020002e2e7892 */ /* 0x000fc4000f8ec0ff */
[----:B------:R-:W-:Y:S02]  /*1760*/  ULOP3.LUT UR53, UR53, 0x100, URZ, 0xc0, !UPT ;  /* 0x0000010035357892 */ /* 0x000fe4000f8ec0ff */
[----:B------:R-:W-:Y:S02]  /*1770*/  ULOP3.LUT UR52, UR52, 0x200, URZ, 0xc0, !UPT ;  /* 0x0000020034347892 */ /* 0x000fe4000f8ec0ff */
[----:B------:R-:W-:Y:S02]  /*1780*/  ULOP3.LUT UR18, UR27, 0x80, URZ, 0xc0, !UPT ;  /* 0x000000801b127892 */ /* 0x000fe4000f8ec0ff */
[----:B------:R-:W-:Y:S02]  /*1790*/  USHF.L.U32 UR45, UR31, UR45, URZ ;  /* 0x0000002d1f2d7299 */ /* 0x000fe400080006ff */
[----:B------:R-:W-:Y:S01]  /*17a0*/  USHF.L.U32 UR38, UR30, UR38, URZ ;  /* 0x000000261e267299 */ /* 0x000fe200080006ff */
[----:B------:R-:W-:Y:S11]  /*17b0*/  BRA.U UP0, `(.L_x_19) ;  /* 0x0000000100447547 */ /* 0x000ff6000b800000 */
[----:B------:R-:W2:Y:S01]  /*17c0*/  LDCU.128 UR8, c[0x0][0xf10] ;  /* 0x0001e200ff0877ac */ /* 0x000ea20008000c00 */
[----:B------:R-:W3:Y:S01]  /*17d0*/  LDCU UR12, c[0x0][0xf0c] ;  /* 0x0001e180ff0c77ac */ /* 0x000ee20008000800 */
[----:B------:R-:W4:Y:S01]  /*17e0*/  LDCU UR13, c[0x0][0xf20] ;  /* 0x0001e400ff0d77ac */ /* 0x000f220008000800 */
[----:B--2---:R-:W-:Y:S02]  /*17f0*/  UIMAD.WIDE.U32 UR6, UR19, UR8, URZ ;  /* 0x00000008130672a5 */ /* 0x004fe4000f8e00ff */
[----:B------:R-:W-:Y:S02]  /*1800*/  UIMAD.WIDE.U32 UR4, UR20, UR11, URZ ;  /* 0x0000000b140472a5 */ /* 0x000fe4000f8e00ff */
[----:B---3--:R-:W-:Y:S02]  /*1810*/  UISETP.NE.AND UP2, UPT, UR12, 0x1, UPT ;  /* 0x000000010c00788c */ /* 0x008fe4000bf45270 */
[----:B------:R-:W-:Y:S01]  /*1820*/  UISETP.NE.AND UP0, UPT, UR10, 0x1, UPT ;  /* 0x000000010a00788c */ /* 0x000fe2000bf05270 */
[----:B------:R-:W-:-:S02]  /*1830*/  UMOV UR6, UR7 ;  /* 0x0000000700067c82 */ /* 0x000fc40008000000 */
[----:B------:R-:W-:Y:S01]  /*1840*/  UMOV UR4, UR5 ;  /* 0x0000000500047c82 */ /* 0x000fe20008000000 */
[----:B------:R-:W-:Y:S02]  /*1850*/  USHF.R.U32.HI UR9, URZ, UR9, UR6 ;  /* 0x00000009ff097299 */ /* 0x000fe40008011606 */
[----:B----4-:R-:W-:Y:S02]  /*1860*/  USHF.R.U32.HI UR4, URZ, UR13, UR4 ;  /* 0x0000000dff047299 */ /* 0x010fe40008011604 */
[----:B------:R-:W-:Y:S02]  /*1870*/  USEL UR5, UR19, UR9, !UP2 ;  /* 0x0000000913057287 */ /* 0x000fe4000d000000 */
[----:B------:R-:W-:-:S04]  /*1880*/  USEL UR4, UR20, UR4, !UP0 ;  /* 0x0000000414047287 */ /* 0x000fc8000c000000 */
[----:B------:R-:W-:Y:S02]  /*1890*/  UIADD3 UR6, UPT, UPT, UR5, -UR4, URZ ;  /* 0x8000000405067290 */ /* 0x000fe4000fffe0ff */
[----:B------:R-:W-:Y:S02]  /*18a0*/  UIADD3 UR4, UPT, UPT, -UR5, UR4, URZ ;  /* 0x0000000405047290 */ /* 0x000fe4000fffe1ff */
[----:B------:R-:W-:Y:S02]  /*18b0*/  UIMAD UR20, UR6, UR10, UR20 ;  /* 0x0000000a061472a4 */ /* 0x000fe4000f8e0214 */
[----:B------:R-:W-:-:S12]  /*18c0*/  UIMAD UR19, UR4, UR12, UR19 ;  /* 0x0000000c041372a4 */ /* 0x000fd8000f8e0213 */
.L_x_19:
[----:B------:R-:W-:Y:S05]  /*18d0*/  BRA.U !UP5, `(.L_x_20) ;  /* 0x000000010d0c7547 */ /* 0x000fea000b800000 */
[----:B------:R-:W-:Y:S01]  /*18e0*/  UCGABAR_WAIT ;  /* 0x0000000000007dc7 */ /* 0x000fe20008000000 */
[----:B------:R-:W-:Y:S01]  /*18f0*/  CCTL.IVALL ;  /* 0x00000000ff00798f */ /* 0x000fe20002000000 */
[----:B------:R-:W-:Y:S05]  /*1900*/  BRA `(.L_x_21) ;  /* 0x0000000000047947 */ /* 0x000fea0003800000 */
.L_x_20:
[----:B------:R-:W-:Y:S06]  /*1910*/  BAR.SYNC.DEFER_BLOCKING 0x0 ;  /* 0x0000000000007b1d */ /* 0x000fec0000010000 */
.L_x_21:
[----:B------:R-:W-:Y:S05]  /*1920*/  BRA.U UP1, `(.L_x_22) ;  /* 0x0000001501e87547 */ /* 0x000fea000b800000 */
[----:B------:R-:W2:Y:S01]  /*1930*/  LDCU UR7, c[0x0][0x38c] ;  /* 0x00007180ff0777ac */ /* 0x000ea20008000800 */
[----:B------:R-:W3:Y:S01]  /*1940*/  S2UR UR9, SR_CgaCtaId ;  /* 0x00000000000979c3 */ /* 0x000ee20000008800 */
[----:B------:R-:W-:Y:S01]  /*1950*/  PLOP3.LUT P2, PT, PT, PT, UP3, 0x80, 0x8 ;  /* 0x000000000008781c */ /* 0x000fe20003f4f038 */
[----:B------:R-:W-:Y:S01]  /*1960*/  IMAD.MOV.U32 R12, RZ, RZ, 0x1 ;  /* 0x00000001ff0c7424 */ /* 0x000fe200078e00ff */
[----:B------:R-:W-:Y:S01]  /*1970*/  UMOV UR8, 0x400 ;  /* 0x0000040000087882 */ /* 0x000fe20000000000 */
[----:B------:R-:W-:Y:S01]  /*1980*/  UISETP.NE.AND UP1, UPT, UR21, URZ, UPT ;  /* 0x000000ff1500728c */ /* 0x000fe2000bf25270 */
[----:B------:R-:W-:Y:S01]  /*1990*/  ISETP.EQ.OR P3, PT, R2, RZ, P4 ;  /* 0x000000ff0200720c */ /* 0x000fe20002762670 */
[----:B------:R-:W-:Y:S01]  /*19a0*/  USHF.L.U32 UR5, UR28, 0x6, URZ ;  /* 0x000000061c057899 */ /* 0x000fe200080006ff */
[----:B------:R-:W-:Y:S02]  /*19b0*/  PLOP3.LUT P2, PT, P2, PT, PT, 0x8, 0x80 ;  /* 0x000000000080781c */ /* 0x000fe4000174e170 */
[----:B------:R-:W-:Y:S01]  /*19c0*/  CS2R R10, SRZ ;  /* 0x00000000000a7805 */ /* 0x000fe2000001ff00 */
[----:B------:R-:W-:Y:S01]  /*19d0*/  IMAD.MOV.U32 R9, RZ, RZ, RZ ;  /* 0x000000ffff097224 */ /* 0x000fe200078e00ff */
[----:B------:R-:W4:Y:S01]  /*19e0*/  LDCU UR59, c[0x0][0x370] ;  /* 0x00006e00ff3b77ac */ /* 0x000f220008000800 */
[----:B------:R-:W-:Y:S01]  /*19f0*/  IMAD.MOV.U32 R8, RZ, RZ, 0x1 ;  /* 0x00000001ff087424 */ /* 0x000fe200078e00ff */
[----:B------:R-:W-:Y:S01]  /*1a00*/  USEL UR37, UR63, 0x2, UP1 ;  /* 0x000000023f257887 */ /* 0x000fe20008800000 */
[----:B------:R-:W1:Y:S01]  /*1a10*/  LDCU.64 UR30, c[0x0][0x348] ;  /* 0x00006900ff1e77ac */ /* 0x000e620008000a00 */
[----:B--2---:R-:W-:-:S02]  /*1a20*/  UIADD3 UR6, UPT, UPT, UR7, 0x7f, URZ ;  /* 0x0000007f07067890 */ /* 0x004fc4000fffe0ff */
[----:B------:R-:W-:Y:S02]  /*1a30*/  UIADD3 UR65, UPT, UPT, UR7, 0xfe, URZ ;  /* 0x000000fe07417890 */ /* 0x000fe4000fffe0ff */
[----:B------:R-:W-:Y:S02]  /*1a40*/  USHF.R.S32.HI UR4, URZ, 0x1f, UR6 ;  /* 0x0000001fff047899 */ /* 0x000fe40008011406 */
[----:B------:R-:W-:Y:S02]  /*1a50*/  UIADD3 UR7, UPT, UPT, UR7, -0x1, URZ ;  /* 0xffffffff07077890 */ /* 0x000fe4000fffe0ff */
[----:B------:R-:W-:Y:S02]  /*1a60*/  ULEA.HI UR4, UR4, UR6, URZ, 0x7 ;  /* 0x0000000604047291 */ /* 0x000fe4000f8f38ff */
[----:B------:R-:W-:Y:S02]  /*1a70*/  UISETP.GE.U32.AND UP2, UPT, UR7, -0xff, UPT ;  /* 0xffffff010700788c */ /* 0x000fe4000bf46070 */
[----:B------:R-:W-:-:S02]  /*1a80*/  USHF.R.S32.HI UR61, URZ, 0x7, UR4 ;  /* 0x00000007ff3d7899 */ /* 0x000fc40008011404 */
[----:B---3--:R-:W-:Y:S02]  /*1a90*/  ULEA UR6, UR9, UR8, 0x18 ;  /* 0x0000000809067291 */ /* 0x008fe4000f8ec0ff */
[----:B------:R-:W-:Y:S02]  /*1aa0*/  UISETP.LT.U32.AND UP0, UPT, UR61, 0x7, UPT ;  /* 0x000000073d00788c */ /* 0x000fe4000bf01070 */
[----:B------:R-:W-:Y:S02]  /*1ab0*/  USHF.R.U32.HI UR64, URZ, 0x9, UR52 ;  /* 0x00000009ff407899 */ /* 0x000fe40008011634 */
[----:B------:R-:W-:Y:S01]  /*1ac0*/  USEL UR60, UR61, 0x7, UP0 ;  /* 0x000000073d3c7887 */ /* 0x000fe20008000000 */
[----:B------:R-:W2:Y:S03]  /*1ad0*/  LDCU UR58, c[0x0][0x374] ;  /* 0x00006e80ff3a77ac */ /* 0x000ea60008000800 */
[----:B------:R-:W-:-:S02]  /*1ae0*/  UIADD3 UR15, UPT, UPT, UR60, -0x1, URZ ;  /* 0xffffffff3c0f7890 */ /* 0x000fc4000fffe0ff */
[----:B------:R-:W-:Y:S02]  /*1af0*/  @UP2 UIADD3 UR15, UPT, UPT, UR60, URZ, URZ ;  /* 0x000000ff3c0f2290 */ /* 0x000fe4000fffe0ff */
[----:B------:R-:W-:Y:S02]  /*1b00*/  ULOP3.LUT UR62, UR5, 0x40, URZ, 0xe2, !UPT ;  /* 0x00000040053e7892 */ /* 0x000fe4000f8ee2ff */
[----:B------:R-:W-:Y:S02]  /*1b10*/  UIADD3 UR55, UPT, UPT, UR6, 0x32400, UR53 ;  /* 0x0003240006377890 */ /* 0x000fe4000fffe035 */
[----:B------:R-:W-:Y:S02]  /*1b20*/  UIADD3 UR54, UPT, UPT, UR6, 0x33200, UR52 ;  /* 0x0003320006367890 */ /* 0x000fe4000fffe034 */
[----:B------:R-:W-:Y:S02]  /*1b30*/  UIADD3 UR63, UPT, UPT, UR61, -UR60, URZ ;  /* 0x8000003c3d3f7290 */ /* 0x000fe4000fffe0ff */
[----:B------:R-:W-:Y:S01]  /*1b40*/  UIADD3 UR15, UPT, UPT, UR15, 0x1, URZ ;  /* 0x000000010f0f7890 */ /* 0x000fe2000fffe0ff */
[----:B-1--4-:R-:W-:-:S11]  /*1b50*/  UMOV UR14, URZ ;  /* 0x000000ff000e7c82 */ /* 0x012fd60008000000 */
.L_x_46:
[----:B-1----:R-:W1:Y:S02]  /*1b60*/  S2UR UR4, SR_CgaCtaId ;  /* 0x00000000000479c3 */ /* 0x002e640000008800 */
[----:B-1----:R-:W-:-:S09]  /*1b70*/  UISETP.NE.AND UP0, UPT, UR4, URZ, UPT ;  /* 0x000000ff0400728c */ /* 0x002fd2000bf05270 */
[----:B---3--:R-:W-:Y:S05]  /*1b80*/  BRA.U UP0, `(.L_x_23) ;  /* 0x0000000100287547 */ /* 0x008fea000b800000 */
[----:B------:R-:W-:Y:S02]  /*1b90*/  LEA R0, R9, UR6, 0x3 ;  /* 0x0000000609007c11 */ /* 0x000fe4000f8e18ff */
[----:B------:R-:W-:-:S04]  /*1ba0*/  SHF.L.U32 R3, R8, 0x1f, RZ ;  /* 0x0000001f08037819 */ /* 0x000fc800000006ff */
[----:B------:R-:W1:Y:S02]  /*1bb0*/  SYNCS.PHASECHK.TRANS64.TRYWAIT P0, [R0+URZ+0x100], R3 ;  /* 0x00010003000075a7 */ /* 0x000e6400080011ff */
[----:B-1----:R-:W-:Y:S05]  /*1bc0*/  @!P0 BRA `(.L_x_24) ;  /* 0x0000011000e48947 */ /* 0x002fea0003800000 */
.L_x_197:
[----:B------:R3:W-:Y:S01]  /*1bd0*/  SYNCS.ARRIVE.TRANS64.A1T0 RZ, [R0+URZ+0xf0], RZ ;  /* 0x0000f0ff00ff79a7 */ /* 0x0007e200081000ff */
[----:B------:R-:W-:-:S05]  /*1be0*/  VIADD R9, R9, 0x1 ;  /* 0x0000000109097836 */ /* 0x000fca0000000000 */
[----:B------:R-:W-:-:S04]  /*1bf0*/  ISETP.NE.AND P0, PT, R9, 0x2, PT ;  /* 0x000000020900780c */ /* 0x000fc80003f05270 */
[----:B-1----:R-:W-:Y:S02]  /*1c00*/  SEL R3, RZ, 0x1, P0 ;  /* 0x00000001ff037807 */ /* 0x002fe40000000000 */
[----:B------:R-:W-:Y:S02]  /*1c10*/  SEL R9, R9, RZ, P0 ;  /* 0x000000ff09097207 */ /* 0x000fe40000000000 */
[----:B------:R-:W-:Y:S02]  /*1c20*/  LOP3.LUT R8, R8, R3, RZ, 0x3c, !PT ;  /* 0x0000000308087212 */ /* 0x000fe400078e3cff */
.L_x_23:
[----:B------:R-:W-:Y:S01]  /*1c30*/  ULEA UR4, UR14, UR6, 0x3 ;  /* 0x000000060e047291 */ /* 0x000fe2000f8e18ff */
[----:B---3--:R-:W-:Y:S01]  /*1c40*/  SHF.L.U32 R0, R12, 0x1f, RZ ;  /* 0x0000001f0c007819 */ /* 0x008fe200000006ff */
[----:B------:R-:W-:Y:S02]  /*1c50*/  UISETP.GE.U32.AND UP0, UPT, UR65, 0xff, UPT ;  /* 0x000000ff4100788c */ /* 0x000fe4000bf06070 */
[----:B------:R-:W-:Y:S02]  /*1c60*/  ULEA UR35, UR20, UR66, 0x1 ;  /* 0x0000004214237291 */ /* 0x000fe4000f8e08ff */
[----:B------:R-:W-:Y:S02]  /*1c70*/  ULEA UR43, UR19, UR62, 0x7 ;  /* 0x0000003e132b7291 */ /* 0x000fe4000f8e38ff */
[----:B------:R-:W-:Y:S01]  /*1c80*/  ULEA UR11, UR20, UR64, 0x1 ;  /* 0x00000040140b7291 */ /* 0x000fe2000f8e08ff */
[----:B------:R1:W3:Y:S01]  /*1c90*/  SYNCS.PHASECHK.TRANS64.TRYWAIT P1, [UR4+0x38], R0 ;  /* 0x00003800ff0075a7 */ /* 0x0002e20008021104 */
[----:B------:R-:W-:Y:S01]  /*1ca0*/  USHF.L.U32 UR35, UR35, 0x7, URZ ;  /* 0x0000000723237899 */ /* 0x000fe200080006ff */
[----:B------:R-:W-:Y:S01]  /*1cb0*/  UMOV UR28, URZ ;  /* 0x000000ff001c7c82 */ /* 0x000fe20008000000 */
[----:B------:R-:W-:Y:S10]  /*1cc0*/  BRA.U !UP0, `(.L_x_25) ;  /* 0x0000000508147547 */ /* 0x000ff4000b800000 */
[----:B------:R-:W-:Y:S01]  /*1cd0*/  UMOV UR4, UR14 ;  /* 0x0000000e00047c82 */ /* 0x000fe20008000000 */
[----:B------:R-:W-:-:S05]  /*1ce0*/  UMOV UR20, URZ ;  /* 0x000000ff00147c82 */ /* 0x000fca0008000000 */
.L_x_33:
[----:B------:R-:W-:Y:S01]  /*1cf0*/  ULEA UR41, UR4, UR6, 0x3 ;  /* 0x0000000604297291 */ /* 0x000fe2000f8e18ff */
[----:B---3--:R-:W-:Y:S01]  /*1d00*/  @!P4 MOV R2, 0x6600 ;  /* 0x000066000002c802 */ /* 0x008fe20000000f00 */
[----:B--23--:R-:W-:Y:S10]  /*1d10*/  @P1 BRA `(.L_x_26) ;  /* 0x00000000000c1947 */ /* 0x00cff40003800000 */
[----:B------:R-:W-:-:S04]  /*1d20*/  SHF.L.U32 R3, R12, 0x1f, RZ ;  /* 0x0000001f0c037819 */ /* 0x000fc800000006ff */
[----:B------:R-:W3:Y:S02]  /*1d30*/  SYNCS.PHASECHK.TRANS64.TRYWAIT P0, [UR41+0x38], R3 ;  /* 0x00003803ff0075a7 */ /* 0x000ee40008001129 */
[----:B---3--:R-:W-:Y:S05]  /*1d40*/  @!P0 BRA `(.L_x_27) ;  /* 0x0000011000988947 */ /* 0x008fea0003800000 */
.L_x_26:
[----:B------:R3:W-:Y:S01]  /*1d50*/  @!P4 SYNCS.ARRIVE.TRANS64 RZ, [UR41], R2 ;  /* 0x00000002ffffc9a7 */ /* 0x0007e20008000029 */
[----:B------:R-:W-:-:S04]  /*1d60*/  ULOP3.LUT UR5, UR37, 0x2, URZ, 0xfc, !UPT ;  /* 0x0000000225057892 */ /* 0x000fc8000f8efcff */
[----:B------:R-:W-:-:S09]  /*1d70*/  UISETP.NE.AND UP0, UPT, UR5, 0x2, UPT ;  /* 0x000000020500788c */ /* 0x000fd2000bf05270 */
[----:B------:R-:W-:Y:S05]  /*1d80*/  BRA.U UP0, `(.L_x_28) ;  /* 0x0000000100047547 */ /* 0x000fea000b800000 */
[----:B--2---:R-:W-:Y:S05]  /*1d90*/  BPT.TRAP 0x1 ;  /* 0x000000040000795c */ /* 0x004fea0000300000 */
.L_x_28:
[----:B------:R-:W-:Y:S04]  /*1da0*/  BSSY.RECONVERGENT B0, `(.L_x_29) ;  /* 0x0000003000007945 */ /* 0x000fe80003800200 */
[----:B------:R-:W-:Y:S05]  /*1db0*/  @P3 BRA `(.L_x_30) ;  /* 0x0000000000043947 */ /* 0x000fea0003800000 */
[----:B--2---:R-:W-:Y:S05]  /*1dc0*/  BPT.TRAP 0x1 ;  /* 0x000000040000795c */ /* 0x004fea0000300000 */
.L_x_30:
[----:B--2---:R-:W-:Y:S05]  /*1dd0*/  BSYNC.RECONVERGENT B0 ;  /* 0x0000000000007941 */ /* 0x004fea0003800200 */
.L_x_29:
[----:B------:R-:W-:Y:S01]  /*1de0*/  UIADD3 UR5, UPT, UPT, UR4, 0x1, URZ ;  /* 0x0000000104057890 */ /* 0x000fe2000fffe0ff */
[----:B------:R-:W-:Y:S01]  /*1df0*/  BSSY.RECONVERGENT B0, `(.L_x_31) ;  /* 0x000002d000007945 */ /* 0x000fe20003800200 */
[----:B------:R-:W-:Y:S02]  /*1e00*/  ELECT P0, URZ, PT ;  /* 0x0000000000ff782f */ /* 0x000fe40003800000 */
[----:B------:R-:W-:-:S04]  /*1e10*/  UISETP.NE.AND UP0, UPT, UR5, 0x7, UPT ;  /* 0x000000070500788c */ /* 0x000fc8000bf05270 */
[----:B------:R-:W-:Y:S02]  /*1e20*/  USEL UR7, URZ, 0x1, UP0 ;  /* 0x00000001ff077887 */ /* 0x000fe40008000000 */
[----:B------:R-:W-:-:S04]  /*1e30*/  USEL UR14, UR5, URZ, UP0 ;  /* 0x000000ff050e7287 */ /* 0x000fc80008000000 */
[----:B------:R-:W-:Y:S01]  /*1e40*/  ULEA UR5, UR14, UR6, 0x3 ;  /* 0x000000060e057291 */ /* 0x000fe2000f8e18ff */
[----:B------:R-:W-:-:S04]  /*1e50*/  LOP3.LUT R12, R12, UR7, RZ, 0x3c, !PT ;  /* 0x000000070c0c7c12 */ /* 0x000fc8000f8e3cff */
[----:B-1----:R-:W-:-:S04]  /*1e60*/  SHF.L.U32 R0, R12, 0x1f, RZ ;  /* 0x0000001f0c007819 */ /* 0x002fc800000006ff */
[----:B------:R1:W2:Y:S01]  /*1e70*/  SYNCS.PHASECHK.TRANS64.TRYWAIT P1, [UR5+0x38], R0 ;  /* 0x00003800ff0075a7 */ /* 0x0002a20008021105 */
[----:B------:R-:W-:Y:S05]  /*1e80*/  @!P0 BRA `(.L_x_32) ;  /* 0x00000000008c8947 */ /* 0x000fea0003800000 */
[----:B------:R-:W-:Y:S02]  /*1e90*/  ULEA UR40, UR4, UR47, 0xd ;  /* 0x0000002f04287291 */ /* 0x000fe4000f8e68ff */
[----:B------:R-:W-:Y:S02]  /*1ea0*/  UIADD3 UR28, UP3, UPT, UR30, 0x80, URZ ;  /* 0x000000801e1c7890 */ /* 0x000fe4000ff7e0ff */
[----:B------:R-:W-:Y:S02]  /*1eb0*/  ULEA UR32, UR4, UR46, 0xe ;  /* 0x0000002e04207291 */ /* 0x000fe4000f8e70ff */
[----:B------:R-:W-:Y:S02]  /*1ec0*/  UIADD3 UR26, UP2, UPT, UR30, 0x180, URZ ;  /* 0x000001801e1a7890 */ /* 0x000fe4000ff5e0ff */
[----:B------:R-:W-:Y:S02]  /*1ed0*/  ULEA UR16, UR4, UR53, 0x9 ;  /* 0x0000003504107291 */ /* 0x000fe4000f8e48ff */
[----:B------:R-:W-:-:S02]  /*1ee0*/  UIADD3 UR24, UP1, UPT, UR30, 0x280, URZ ;  /* 0x000002801e187890 */ /* 0x000fc4000ff3e0ff */
[----:B------:R-:W-:Y:S02]  /*1ef0*/  ULEA UR8, UR4, UR52, 0xa ;  /* 0x0000003404087291 */ /* 0x000fe4000f8e50ff */
[----:B------:R-:W-:Y:S02]  /*1f00*/  UIADD3 UR22, UP0, UPT, UR30, 0x380, URZ ;  /* 0x000003801e167890 */ /* 0x000fe4000ff1e0ff */
[----:B------:R-:W-:Y:S02]  /*1f10*/  USHF.L.U32 UR42, UR20, 0x7, URZ ;  /* 0x00000007142a7899 */ /* 0x000fe400080006ff */
[----:B------:R-:W-:Y:S02]  /*1f20*/  UIADD3.X UR29, UPT, UPT, URZ, UR31, URZ, UP3, !UPT ;  /* 0x0000001fff1d7290 */ /* 0x000fe40009ffe4ff */
[----:B------:R-:W-:Y:S02]  /*1f30*/  UIADD3 UR40, UPT, UPT, UR6, 0x8400, UR40 ;  /* 0x0000840006287890 */ /* 0x000fe4000fffe028 */
[----:B------:R-:W-:-:S02]  /*1f40*/  UPRMT UR7, URZ, 0x5410, UR45 ;  /* 0x00005410ff077896 */ /* 0x000fc4000800002d */
[----:B------:R-:W-:Y:S02]  /*1f50*/  UIADD3.X UR27, UPT, UPT, URZ, UR31, URZ, UP2, !UPT ;  /* 0x0000001fff1b7290 */ /* 0x000fe400097fe4ff */
[----:B------:R-:W-:Y:S02]  /*1f60*/  UIADD3 UR32, UPT, UPT, UR6, 0x16400, UR32 ;  /* 0x0001640006207890 */ /* 0x000fe4000fffe020 */
[----:B------:R-:W-:Y:S02]  /*1f70*/  UPRMT UR5, URZ, 0x5410, UR38 ;  /* 0x00005410ff057896 */ /* 0x000fe40008000026 */
[----:B------:R-:W-:Y:S02]  /*1f80*/  UIADD3.X UR25, UPT, UPT, URZ, UR31, URZ, UP1, !UPT ;  /* 0x0000001fff197290 */ /* 0x000fe40008ffe4ff */
[----:B------:R-:W-:Y:S02]  /*1f90*/  UIADD3 UR16, UPT, UPT, UR6, 0x32400, UR16 ;  /* 0x0003240006107890 */ /* 0x000fe4000fffe010 */
[----:B------:R-:W-:-:S02]  /*1fa0*/  UIADD3.X UR23, UPT, UPT, URZ, UR31, URZ, UP0, !UPT ;  /* 0x0000001fff177290 */ /* 0x000fc400087fe4ff */
[----:B------:R-:W-:Y:S01]  /*1fb0*/  UIADD3 UR8, UPT, UPT, UR6, 0x33200, UR8 ;  /* 0x0003320006087890 */ /* 0x000fe2000fffe008 */
[----:B------:R-:W-:Y:S01]  /*1fc0*/  UMOV UR48, 0x0 ;  /* 0x0000000000307882 */ /* 0x000fe20000000000 */
[----:B------:R-:W-:Y:S01]  /*1fd0*/  UMOV UR49, 0x10000000 ;  /* 0x1000000000317882 */ /* 0x000fe20000000000 */
[----:B------:R-:W-:Y:S01]  /*1fe0*/  UMOV UR33, UR41 ;  /* 0x0000002900217c82 */ /* 0x000fe20008000000 */
[----:B------:R-:W-:Y:S01]  /*1ff0*/  UMOV UR36, UR44 ;  /* 0x0000002c00247c82 */ /* 0x000fe20008000000 */
[----:B------:R-:W-:Y:S01]  /*2000*/  UMOV UR34, UR42 ;  /* 0x0000002a00227c82 */ /* 0x000fe20008000000 */
[----:B------:R-:W-:Y:S01]  /*2010*/  UMOV UR17, UR41 ;  /* 0x0000002900117c82 */ /* 0x000fe20008000000 */
[----:B------:R-:W-:Y:S01]  /*2020*/  UMOV UR21, UR44 ;  /* 0x0000002c00157c82 */ /* 0x000fe20008000000 */
[----:B------:R4:W-:Y:S01]  /*2030*/  UTMALDG.3D.MULTICAST [UR40], [UR28], UR7, desc[UR48] ;  /* 0x000030281c0073b4 */ /* 0x0009e20008011807 */
[----:B------:R-:W-:Y:S01]  /*2040*/  UMOV UR10, URZ ;  /* 0x000000ff000a7c82 */ /* 0x000fe20008000000 */
[----:B------:R-:W-:Y:S01]  /*2050*/  UMOV UR9, UR41 ;  /* 0x0000002900097c82 */ /* 0x000fe20008000000 */
[----:B------:R-:W-:Y:S01]  /*2060*/  UMOV UR12, UR20 ;  /* 0x00000014000c7c82 */ /* 0x000fe20008000000 */
[----:B------:R-:W-:Y:S01]  /*2070*/  UMOV UR13, UR44 ;  /* 0x0000002c000d7c82 */ /* 0x000fe20008000000 */
[----:B------:R4:W-:Y:S01]  /*2080*/  UTMALDG.3D.MULTICAST [UR32], [UR26], UR5, desc[UR48] ;  /* 0x000030201a0073b4 */ /* 0x0009e20008011805 */
[----:B------:R4:W-:Y:S01]  /*2090*/  UTMALDG.4D.MULTICAST [UR16], [UR24], UR7, desc[UR48] ;  /* 0x00003010180073b4 */ /* 0x0009e20008019807 */
[----:B------:R4:W-:Y:S02]  /*20a0*/  UTMALDG.4D.MULTICAST [UR8], [UR22], UR5, desc[UR48] ;  /* 0x00003008160073b4 */ /* 0x0009e40008019805 */
[----:B----4-:R-:W-:Y:S01]  /*20b0*/  NOP ;  /* 0x0000000000007918 */ /* 0x010fe20000000000 */
.L_x_32:
[----:B------:R-:W-:Y:S05]  /*20c0*/  BSYNC.RECONVERGENT B0 ;  /* 0x0000000000007941 */ /* 0x000fea0003800200 */
.L_x_31:
[----:B------:R-:W-:Y:S01]  /*20d0*/  UIADD3 UR20, UPT, UPT, UR20, 0x1, URZ ;  /* 0x0000000114147890 */ /* 0x000fe2000fffe0ff */
[----:B------:R-:W-:Y:S01]  /*20e0*/  UMOV UR4, UR14 ;  /* 0x0000000e00047c82 */ /* 0x000fe20008000000 */
[----:B------:R-:W-:Y:S02]  /*20f0*/  UMOV UR28, UR15 ;  /* 0x0000000f001c7c82 */ /* 0x000fe40008000000 */
[----:B------:R-:W-:-:S09]  /*2100*/  UISETP.NE.AND UP0, UPT, UR20, UR15, UPT ;  /* 0x0000000f1400728c */ /* 0x000fd2000bf05270 */
[----:B------:R-:W-:Y:S05]  /*2110*/  BRA.U UP0, `(.L_x_33) ;  /* 0xfffffff900f47547 */ /* 0x000fea000b83ffff */
.L_x_25:
[----:B------:R-:W-:Y:S01]  /*2120*/  ULEA UR4, UR14, UR6, 0x3 ;  /* 0x000000060e047291 */ /* 0x000fe2000f8e18ff */
[----:B-1----:R-:W-:Y:S01]  /*2130*/  SHF.L.U32 R0, R12, 0x1f, RZ ;  /* 0x0000001f0c007819 */ /* 0x002fe200000006ff */
[----:B------:R-:W-:Y:S01]  /*2140*/  @!P2 SYNCS.ARRIVE.TRANS64.A1T0 RZ, [UR6+0xb8], RZ ;  /* 0x0000b8ffffffa9a7 */ /* 0x000fe20008100006 */
[----:B------:R-:W-:-:S06]  /*2150*/  UISETP.GT.AND UP0, UPT, UR61, UR60, UPT ;  /* 0x0000003c3d00728c */ /* 0x000fcc000bf04270 */
[----:B--23--:R1:W2:Y:S03]  /*2160*/  SYNCS.PHASECHK.TRANS64.TRYWAIT P1, [UR4+0x38], R0 ;  /* 0x00003800ff0075a7 */ /* 0x00c2a60008021104 */
[----:B------:R-:W-:Y:S05]  /*2170*/  BRA.U !UP0, `(.L_x_34) ;  /* 0x0000000508107547 */ /* 0x000fea000b800000 */
[----:B------:R-:W-:Y:S01]  /*2180*/  UIADD3 UR48, UPT, UPT, UR63, UR28, URZ ;  /* 0x0000001c3f307290 */ /* 0x000fe2000fffe0ff */
[----:B------:R-:W-:-:S11]  /*2190*/  UMOV UR4, UR14 ;  /* 0x0000000e00047c82 */ /* 0x000fd60008000000 */
.L_x_42:
[----:B------:R-:W-:Y:S01]  /*21a0*/  ULEA UR41, UR4, UR6, 0x3 ;  /* 0x0000000604297291 */ /* 0x000fe2000f8e18ff */
[----:B--2---:R-:W-:Y:S01]  /*21b0*/  @!P4 MOV R2, 0x6600 ;  /* 0x000066000002c802 */ /* 0x004fe20000000f00 */
[----:B--23--:R-:W-:Y:S10]  /*21c0*/  @P1 BRA `(.L_x_35) ;  /* 0x00000000000c1947 */ /* 0x00cff40003800000 */
[----:B------:R-:W-:-:S04]  /*21d0*/  SHF.L.U32 R3, R12, 0x1f, RZ ;  /* 0x0000001f0c037819 */ /* 0x000fc800000006ff */
[----:B------:R-:W2:Y:S02]  /*21e0*/  SYNCS.PHASECHK.TRANS64.TRYWAIT P0, [UR41+0x38], R3 ;  /* 0x00003803ff0075a7 */ /* 0x000ea40008001129 */
[----:B--2---:R-:W-:Y:S05]  /*21f0*/  @!P0 BRA `(.L_x_36) ;  /* 0x0000010c00848947 */ /* 0x004fea0003800000 */
.L_x_35:
[----:B------:R2:W-:Y:S01]  /*2200*/  @!P4 SYNCS.ARRIVE.TRANS64 RZ, [UR41], R2 ;  /* 0x00000002ffffc9a7 */ /* 0x0005e20008000029 */
[----:B------:R-:W-:-:S04]  /*2210*/  ULOP3.LUT UR5, UR37, 0x2, URZ, 0xfc, !UPT ;  /* 0x0000000225057892 */ /* 0x000fc8000f8efcff */
[----:B------:R-:W-:-:S09]  /*2220*/  UISETP.NE.AND UP0, UPT, UR5, 0x2, UPT ;  /* 0x000000020500788c */ /* 0x000fd2000bf05270 */
[----:B------:R-:W-:Y:S05]  /*2230*/  BRA.U UP0, `(.L_x_37) ;  /* 0x0000000100047547 */ /* 0x000fea000b800000 */
[----:B------:R-:W-:Y:S05]  /*2240*/  BPT.TRAP 0x1 ;  /* 0x000000040000795c */ /* 0x000fea0000300000 */
.L_x_37:
[----:B------:R-:W-:Y:S04]  /*2250*/  BSSY.RECONVERGENT B0, `(.L_x_38) ;  /* 0x0000003000007945 */ /* 0x000fe80003800200 */
[----:B------:R-:W-:Y:S05]  /*2260*/  @P3 BRA `(.L_x_39) ;  /* 0x0000000000043947 */ /* 0x000fea0003800000 */
[----:B------:R-:W-:Y:S05]  /*2270*/  BPT.TRAP 0x1 ;  /* 0x000000040000795c */ /* 0x000fea0000300000 */
.L_x_39:
[----:B------:R-:W-:Y:S05]  /*2280*/  BSYNC.RECONVERGENT B0 ;  /* 0x0000000000007941 */ /* 0x000fea0003800200 */
.L_x_38:
        /* <DEDUP_REMOVED lines=9> */
[----:B------:R1:W3:Y:S01]  /*2320*/  SYNCS.PHASECHK.TRANS64.TRYWAIT P1, [UR5+0x38], R0 ;  /* 0x00003800ff0075a7 */ /* 0x0002e20008021105 */
[----:B------:R-:W-:Y:S05]  /*2330*/  @!P0 BRA `(.L_x_41) ;  /* 0x00000000008c8947 */ /* 0x000fea0003800000 */
[----:B------:R-:W-:Y:S02]  /*2340*/  ULEA UR40, UR4, UR47, 0xd ;  /* 0x0000002f04287291 */ /* 0x000fe4000f8e68ff */
[----:B------:R-:W-:Y:S02]  /*2350*/  UIADD3 UR16, UP3, UPT, UR30, 0x80, URZ ;  /* 0x000000801e107890 */ /* 0x000fe4000ff7e0ff */
[----:B------:R-:W-:Y:S02]  /*2360*/  ULEA UR32, UR4, UR46, 0xe ;  /* 0x0000002e04207291 */ /* 0x000fe4000f8e70ff */
[----:B------:R-:W-:Y:S02]  /*2370*/  UIADD3 UR12, UP2, UPT, UR30, 0x180, URZ ;  /* 0x000001801e0c7890 */ /* 0x000fe4000ff5e0ff */
[----:B------:R-:W-:Y:S02]  /*2380*/  UIADD3 UR22, UP1, UPT, UR30, 0x280, URZ ;  /* 0x000002801e167890 */ /* 0x000fe4000ff3e0ff */
[----:B------:R-:W-:-:S02]  /*2390*/  UIADD3 UR20, UP0, UPT, UR30, 0x380, URZ ;  /* 0x000003801e147890 */ /* 0x000fc4000ff1e0ff */
[----:B------:R-:W-:Y:S02]  /*23a0*/  USHF.L.U32 UR42, UR28, 0x7, URZ ;  /* 0x000000071c2a7899 */ /* 0x000fe400080006ff */
[----:B------:R-:W-:Y:S02]  /*23b0*/  UIADD3.X UR17, UPT, UPT, URZ, UR31, URZ, UP3, !UPT ;  /* 0x0000001fff117290 */ /* 0x000fe40009ffe4ff */
[----:B------:R-:W-:Y:S02]  /*23c0*/  UIADD3 UR40, UPT, UPT, UR6, 0x8400, UR40 ;  /* 0x0000840006287890 */ /* 0x000fe4000fffe028 */
[----:B------:R-:W-:Y:S02]  /*23d0*/  UPRMT UR7, URZ, 0x5410, UR45 ;  /* 0x00005410ff077896 */ /* 0x000fe4000800002d */
[----:B------:R-:W-:Y:S02]  /*23e0*/  UIADD3 UR32, UPT, UPT, UR6, 0x16400, UR32 ;  /* 0x0001640006207890 */ /* 0x000fe4000fffe020 */
[----:B------:R-:W-:-:S02]  /*23f0*/  UIADD3.X UR13, UPT, UPT, URZ, UR31, URZ, UP2, !UPT ;  /* 0x0000001fff0d7290 */ /* 0x000fc400097fe4ff */
[----:B------:R-:W-:Y:S02]  /*2400*/  UPRMT UR5, URZ, 0x5410, UR38 ;  /* 0x00005410ff057896 */ /* 0x000fe40008000026 */
[----:B------:R-:W-:Y:S02]  /*2410*/  ULEA UR24, UR4, UR55, 0x9 ;  /* 0x0000003704187291 */ /* 0x000fe4000f8e48ff */
[----:B------:R-:W-:Y:S02]  /*2420*/  UIADD3.X UR23, UPT, UPT, URZ, UR31, URZ, UP1, !UPT ;  /* 0x0000001fff177290 */ /* 0x000fe40008ffe4ff */
[----:B------:R-:W-:Y:S02]  /*2430*/  ULEA UR8, UR4, UR54, 0xa ;  /* 0x0000003604087291 */ /* 0x000fe4000f8e50ff */
[----:B------:R-:W-:Y:S01]  /*2440*/  UIADD3.X UR21, UPT, UPT, URZ, UR31, URZ, UP0, !UPT ;  /* 0x0000001fff157290 */ /* 0x000fe200087fe4ff */
[----:B------:R-:W-:Y:S01]  /*2450*/  UMOV UR50, 0x0 ;  /* 0x0000000000327882 */ /* 0x000fe20000000000 */
[----:B------:R-:W-:Y:S01]  /*2460*/  UMOV UR51, 0x10000000 ;  /* 0x1000000000337882 */ /* 0x000fe20000000000 */
[----:B------:R-:W-:Y:S01]  /*2470*/  UMOV UR33, UR41 ;  /* 0x0000002900217c82 */ /* 0x000fe20008000000 */
[----:B------:R-:W-:Y:S01]  /*2480*/  UMOV UR36, UR44 ;  /* 0x0000002c00247c82 */ /* 0x000fe20008000000 */
[----:B------:R-:W-:Y:S01]  /*2490*/  UMOV UR34, UR42 ;  /* 0x0000002a00227c82 */ /* 0x000fe20008000000 */
[----:B------:R-:W-:Y:S01]  /*24a0*/  UTMALDG.3D.MULTICAST [UR40], [UR16], UR7, desc[UR50] ;  /* 0x00003228100073b4 */ /* 0x000fe20008011807 */
[----:B------:R-:W-:Y:S01]  /*24b0*/  UMOV UR25, UR41 ;  /* 0x0000002900197c82 */ /* 0x000fe20008000000 */
[----:B------:R-:W-:Y:S01]  /*24c0*/  UMOV UR26, UR18 ;  /* 0x00000012001a7c82 */ /* 0x000fe20008000000 */
[----:B------:R-:W-:Y:S01]  /*24d0*/  UMOV UR27, UR19 ;  /* 0x00000013001b7c82 */ /* 0x000fe20008000000 */
[----:B------:R-:W-:Y:S01]  /*24e0*/  UMOV UR29, UR44 ;  /* 0x0000002c001d7c82 */ /* 0x000fe20008000000 */
[----:B------:R-:W-:Y:S01]  /*24f0*/  UMOV UR10, URZ ;  /* 0x000000ff000a7c82 */ /* 0x000fe20008000000 */
[----:B------:R-:W-:Y:S01]  /*2500*/  UMOV UR9, UR41 ;  /* 0x0000002900097c82 */ /* 0x000fe20008000000 */
[----:B------:R4:W-:Y:S01]  /*2510*/  UTMALDG.3D.MULTICAST [UR32], [UR12], UR5, desc[UR50] ;  /* 0x000032200c0073b4 */ /* 0x0009e20008011805 */
[----:B------:R1:W-:Y:S01]  /*2520*/  UTMALDG.4D.MULTICAST [UR24], [UR22], UR7, desc[UR50] ;  /* 0x00003218160073b4 */ /* 0x0003e20008019807 */
[----:B----4-:R-:W-:Y:S01]  /*2530*/  UMOV UR12, UR28 ;  /* 0x0000001c000c7c82 */ /* 0x010fe20008000000 */
[----:B------:R-:W-:-:S02]  /*2540*/  UMOV UR13, UR44 ;  /* 0x0000002c000d7c82 */ /* 0x000fc40008000000 */
[----:B------:R1:W-:Y:S02]  /*2550*/  UTMALDG.4D.MULTICAST [UR8], [UR20], UR5, desc[UR50] ;  /* 0x00003208140073b4 */ /* 0x0003e40008019805 */
[----:B-1----:R-:W-:Y:S01]  /*2560*/  NOP ;  /* 0x0000000000007918 */ /* 0x002fe20000000000 */
.L_x_41:
[----:B------:R-:W-:Y:S05]  /*2570*/  BSYNC.RECONVERGENT B0 ;  /* 0x0000000000007941 */ /* 0x000fea0003800200 */
.L_x_40:
[----:B------:R-:W-:Y:S01]  /*2580*/  UIADD3 UR28, UPT, UPT, UR28, 0x1, URZ ;  /* 0x000000011c1c7890 */ /* 0x000fe2000fffe0ff */
[----:B------:R-:W-:-:S03]  /*2590*/  UMOV UR4, UR14 ;  /* 0x0000000e00047c82 */ /* 0x000fc60008000000 */
[----:B------:R-:W-:-:S09]  /*25a0*/  UISETP.NE.AND UP0, UPT, UR28, UR48, UPT ;  /* 0x000000301c00728c */ /* 0x000fd2000bf05270 */
[----:B------:R-:W-:Y:S05]  /*25b0*/  BRA.U UP0, `(.L_x_42) ;  /* 0xfffffff900f87547 */ /* 0x000fea000b83ffff */
.L_x_34:
[C---:B------:R-:W-:Y:S01]  /*25c0*/  LEA R3, R11.reuse, UR6, 0x3 ;  /* 0x000000060b037c11 */ /* 0x040fe2000f8e18ff */
[----:B------:R-:W-:Y:S01]  /*25d0*/  NOP ;  /* 0x0000000000007918 */ /* 0x000fe20000000000 */
[----:B-1----:R-:W-:Y:S02]  /*25e0*/  SHF.L.U32 R0, R10, 0x1f, RZ ;  /* 0x0000001f0a007819 */ /* 0x002fe400000006ff */
[----:B------:R-:W-:Y:S02]  /*25f0*/  LEA R5, R11, UR6, 0x4 ;  /* 0x000000060b057c11 */ /* 0x000fe4000f8e20ff */
[----:B------:R-:W1:Y:S02]  /*2600*/  SYNCS.PHASECHK.TRANS64.TRYWAIT P0, [R3+URZ+0xc0], R0 ;  /* 0x0000c000030075a7 */ /* 0x000e6400080011ff */
[----:B-1----:R-:W-:Y:S05]  /*2610*/  @!P0 BRA `(.L_x_43) ;  /* 0x0000010800948947 */ /* 0x002fea0003800000 */
.L_x_200:
[----:B------:R-:W4:Y:S01]  /*2620*/  LDS.128 R4, [R5+0x120] ;  /* 0x0001200005047984 */ /* 0x000f220000000c00 */
[----:B------:R-:W-:Y:S01]  /*2630*/  UISETP.GE.AND UP0, UPT, UR39, 0x1, UPT ;  /* 0x000000012700788c */ /* 0x000fe2000bf06270 */
[----:B------:R-:W-:Y:S01]  /*2640*/  @!PT LDS RZ, [RZ] ;  /* 0x00000000fffff984 */ /* 0x000fe20000000800 */
[----:B------:R-:W-:Y:S01]  /*2650*/  @!PT LDS RZ, [RZ] ;  /* 0x00000000fffff984 */ /* 0x000fe20000000800 */
[----:B------:R-:W-:Y:S01]  /*2660*/  @!PT LDS RZ, [RZ] ;  /* 0x00000000fffff984 */ /* 0x000fe20000000800 */
[----:B------:R-:W-:Y:S01]  /*2670*/  @!PT LDS RZ, [RZ] ;  /* 0x00000000fffff984 */ /* 0x000fe20000000800 */
[----:B------:R1:W-:Y:S06]  /*2680*/  MEMBAR.ALL.CTA ;  /* 0x0000000000007992 */ /* 0x0003ec0000008000 */
[----:B-1----:R-:W1:Y:S01]  /*2690*/  FENCE.VIEW.ASYNC.S ;  /* 0x00000000000073c6 */ /* 0x002e620000000000 */
[----:B----4-:R-:W-:-:S13]  /*26a0*/  LOP3.LUT P0, RZ, R6, 0x1, RZ, 0xc0, !PT ;  /* 0x0000000106ff7812 */ /* 0x010fda000780c0ff */
[----:B-1----:R-:W-:Y:S01]  /*26b0*/  VOTEU.ANY UP1, P0 ;  /* 0x0000000000ff7886 */ /* 0x002fe20000020100 */
[----:B------:R-:W-:-:S13]  /*26c0*/  PLOP3.LUT P0, PT, PT, PT, UP1, 0x80, 0x8 ;  /* 0x000000000008781c */ /* 0x000fda0003f0f018 */
[----:B------:R-:W-:Y:S02]  /*26d0*/  @P0 LOP3.LUT R0, R5, 0xffff, RZ, 0xc0, !PT ;  /* 0x0000ffff05000812 */ /* 0x000fe400078ec0ff */
[----:B--2---:R-:W-:Y:S02]  /*26e0*/  @P0 MOV R2, R4 ;  /* 0x0000000400020202 */ /* 0x004fe40000000f00 */
[----:B------:R-:W-:Y:S01]  /*26f0*/  @P0 R2UR UR5, R0 ;  /* 0x00000000000502ca */ /* 0x000fe200000e0000 */
[----:B------:R-:W-:Y:S01]  /*2700*/  VIADD R0, R3, 0xd0 ;  /* 0x000000d003007836 */ /* 0x000fe20000000000 */
[----:B------:R-:W-:Y:S02]  /*2710*/  @P0 SHF.R.U32.HI R4, RZ, 0x10, R5 ;  /* 0x00000010ff040819 */ /* 0x000fe40000011605 */
[----:B------:R-:W-:Y:S02]  /*2720*/  @P0 R2UR UR7, R2 ;  /* 0x00000000020702ca */ /* 0x000fe400000e0000 */
[----:B------:R-:W-:-:S02]  /*2730*/  PRMT R0, RZ, 0x654, R0 ;  /* 0x00000654ff007816 */ /* 0x000fc40000000000 */
[----:B------:R-:W-:Y:S02]  /*2740*/  @P0 R2UR UR4, R4 ;  /* 0x00000000040402ca */ /* 0x000fe400000e0000 */
[----:B------:R1:W-:Y:S03]  /*2750*/  SYNCS.ARRIVE.TRANS64.RED.A1T0 RZ, [R0+URZ], RZ ;  /* 0x000000ff00ff79a7 */ /* 0x0003e600081004ff */
[----:B------:R-:W-:-:S04]  /*2760*/  @UP1 UMOV UR56, UR5 ;  /* 0x0000000500381c82 */ /* 0x000fc80008000000 */
[----:B------:R-:W-:-:S04]  /*2770*/  @UP1 UMOV UR57, UR7 ;  /* 0x0000000700391c82 */ /* 0x000fc80008000000 */
[----:B------:R-:W-:Y:S01]  /*2780*/  @UP1 UMOV UR44, UR4 ;  /* 0x00000004002c1c82 */ /* 0x000fe20008000000 */
[----:B------:R-:W-:Y:S05]  /*2790*/  BRA.U !UP0, `(.L_x_44) ;  /* 0x0000000108d47547 */ /* 0x000fea000b800000 */
[----:B------:R-:W2:Y:S01]  /*27a0*/  LDCU.128 UR20, c[0x0][0xf10] ;  /* 0x0001e200ff1477ac */ /* 0x000ea20008000c00 */
[----:B------:R-:W4:Y:S01]  /*27b0*/  LDCU UR24, c[0x0][0xf20] ;  /* 0x0001e400ff1877ac */ /* 0x000f220008000800 */
[----:B------:R-:W3:Y:S01]  /*27c0*/  LDCU UR19, c[0x0][0xf0c] ;  /* 0x0001e180ff1377ac */ /* 0x000ee20008000800 */
[----:B------:R-:W1:Y:S01]  /*27d0*/  LDCU.64 UR8, c[0x0][0xf28] ;  /* 0x0001e500ff0877ac */ /* 0x000e620008000a00 */
[----:B------:R-:W-:Y:S02]  /*27e0*/  UISETP.NE.AND UP3, UPT, UR39, 0x1, UPT ;  /* 0x000000012700788c */ /* 0x000fe4000bf65270 */
[----:B--2---:R-:W-:Y:S02]  /*27f0*/  UIMAD.WIDE.U32 UR10, UR58, UR23, URZ ;  /* 0x000000173a0a72a5 */ /* 0x004fe4000f8e00ff */
[----:B------:R-:W-:Y:S02]  /*2800*/  UIMAD.WIDE.U32 UR4, UR59, UR20, URZ ;  /* 0x000000143b0472a5 */ /* 0x000fe4000f8e00ff */
[----:B------:R-:W-:-:S02]  /*2810*/  UISETP.NE.AND UP0, UPT, UR22, 0x1, UPT ;  /* 0x000000011600788c */ /* 0x000fc4000bf05270 */
[----:B------:R-:W-:Y:S01]  /*2820*/  UIMAD.WIDE.U32 UR16, UR56, UR23, URZ ;  /* 0x00000017381072a5 */ /* 0x000fe2000f8e00ff */
[----:B------:R-:W-:Y:S02]  /*2830*/  UMOV UR10, UR11 ;  /* 0x0000000b000a7c82 */ /* 0x000fe40008000000 */
[----:B------:R-:W-:Y:S01]  /*2840*/  UMOV UR4, UR5 ;  /* 0x0000000500047c82 */ /* 0x000fe20008000000 */
[----:B----4-:R-:W-:Y:S02]  /*2850*/  USHF.R.U32.HI UR10, URZ, UR24, UR10 ;  /* 0x00000018ff0a7299 */ /* 0x010fe4000801160a */
[----:B---3--:R-:W-:Y:S02]  /*2860*/  UISETP.NE.AND UP2, UPT, UR19, 0x1, UPT ;  /* 0x000000011300788c */ /* 0x008fe4000bf45270 */
[----:B------:R-:W-:Y:S02]  /*2870*/  USHF.R.U32.HI UR4, URZ, UR21, UR4 ;  /* 0x00000015ff047299 */ /* 0x000fe40008011604 */
[----:B------:R-:W-:-:S02]  /*2880*/  USEL UR5, UR58, UR10, !UP0 ;  /* 0x0000000a3a057287 */ /* 0x000fc4000c000000 */
[----:B------:R-:W-:Y:S02]  /*2890*/  USEL UR7, UR59, UR4, !UP2 ;  /* 0x000000043b077287 */ /* 0x000fe4000d000000 */
[----:B-1----:R-:W-:Y:S01]  /*28a0*/  UIMAD.WIDE.U32 UR10, UR5, UR8, URZ ;  /* 0x00000008050a72a5 */ /* 0x002fe2000f8e00ff */
[----:B------:R-:W-:Y:S01]  /*28b0*/  UMOV UR4, UR17 ;  /* 0x0000001100047c82 */ /* 0x000fe20008000000 */
[----:B------:R-:W-:Y:S02]  /*28c0*/  UIMAD.WIDE.U32 UR12, UR57, UR20, URZ ;  /* 0x00000014390c72a5 */ /* 0x000fe4000f8e00ff */
[----:B------:R-:W-:-:S03]  /*28d0*/  UIMAD.WIDE.U32 UR16, UR7, UR8, URZ ;  /* 0x00000008071072a5 */ /* 0x000fc6000f8e00ff */
[----:B------:R-:W-:Y:S01]  /*28e0*/  UMOV UR10, UR11 ;  /* 0x0000000b000a7c82 */ /* 0x000fe20008000000 */
[----:B------:R-:W-:Y:S02]  /*28f0*/  USHF.R.U32.HI UR4, URZ, UR24, UR4 ;  /* 0x00000018ff047299 */ /* 0x000fe40008011604 */
[----:B------:R-:W-:Y:S01]  /*2900*/  @UP3 USHF.R.U32.HI UR5, URZ, UR9, UR10 ;  /* 0x00000009ff053299 */ /* 0x000fe2000801160a */
[----:B------:R-:W-:Y:S01]  /*2910*/  UMOV UR12, UR13 ;  /* 0x0000000d000c7c82 */ /* 0x000fe20008000000 */
[----:B------:R-:W-:Y:S01]  /*2920*/  UMOV UR16, UR17 ;  /* 0x0000001100107c82 */ /* 0x000fe20008000000 */
[----:B------:R-:W-:Y:S02]  /*2930*/  USHF.R.U32.HI UR21, URZ, UR21, UR12 ;  /* 0x00000015ff157299 */ /* 0x000fe4000801160c */
[----:B------:R-:W-:Y:S02]  /*2940*/  USEL UR4, UR56, UR4, !UP0 ;  /* 0x0000000438047287 */ /* 0x000fe4000c000000 */
[----:B------:R-:W-:-:S02]  /*2950*/  @UP3 USHF.R.U32.HI UR7, URZ, UR9, UR16 ;  /* 0x00000009ff073299 */ /* 0x000fc40008011610 */
[----:B------:R-:W-:Y:S02]  /*2960*/  UIMAD UR10, UR39, UR5, URZ ;  /* 0x00000005270a72a4 */ /* 0x000fe4000f8e02ff */
[----:B------:R-:W-:Y:S02]  /*2970*/  USEL UR5, UR57, UR21, !UP2 ;  /* 0x0000001539057287 */ /* 0x000fe4000d000000 */
[----:B------:R-:W-:Y:S02]  /*2980*/  UIMAD UR12, UR39, UR7, URZ ;  /* 0x00000007270c72a4 */ /* 0x000fe4000f8e02ff */
[----:B------:R-:W-:Y:S02]  /*2990*/  UISETP.GE.AND UP0, UPT, UR4, UR10, UPT ;  /* 0x0000000a0400728c */ /* 0x000fe4000bf06270 */
[----:B------:R-:W-:Y:S02]  /*29a0*/  UIMAD.WIDE.U32 UR10, UR4, UR8, URZ ;  /* 0x00000008040a72a5 */ /* 0x000fe4000f8e00ff */
[----:B------:R-:W-:-:S02]  /*29b0*/  UISETP.GE.OR UP0, UPT, UR5, UR12, UP0 ;  /* 0x0000000c0500728c */ /* 0x000fc40008706670 */
        /* <DEDUP_REMOVED lines=19> */
.L_x_44:
[----:B------:R-:W2:Y:S02]  /*2af0*/  LDCU UR4, c[0x0][0xf30] ;  /* 0x0001e600ff0477ac */ /* 0x000ea40008000800 */
[----:B--2---:R-:W-:-:S09]  /*2b00*/  UISETP.NE.AND UP0, UPT, UR4, 0x1, UPT ;  /* 0x000000010400788c */ /* 0x004fd2000bf05270 */
[----:B------:R-:W-:Y:S05]  /*2b10*/  BRA.U UP0, `(.L_x_45) ;  /* 0x0000000100447547 */ /* 0x000fea000b800000 */
[----:B------:R-:W2:Y:S01]  /*2b20*/  LDCU.128 UR20, c[0x0][0xf10] ;  /* 0x0001e200ff1477ac */ /* 0x000ea20008000c00 */
[----:B------:R-:W4:Y:S01]  /*2b30*/  LDCU UR10, c[0x0][0xf0c] ;  /* 0x0001e180ff0a77ac */ /* 0x000f220008000800 */
[----:B------:R-:W1:Y:S01]  /*2b40*/  LDCU UR7, c[0x0][0xf20] ;  /* 0x0001e400ff0777ac */ /* 0x000e620008000800 */
[----:B--2---:R-:W-:Y:S02]  /*2b50*/  UIMAD.WIDE.U32 UR8, UR57, UR20, URZ ;  /* 0x00000014390872a5 */ /* 0x004fe4000f8e00ff */
[----:B------:R-:W-:Y:S02]  /*2b60*/  UIMAD.WIDE.U32 UR4, UR56, UR23, URZ ;  /* 0x00000017380472a5 */ /* 0x000fe4000f8e00ff */
[----:B----4-:R-:W-:Y:S02]  /*2b70*/  UISETP.NE.AND UP2, UPT, UR10, 0x1, UPT ;  /* 0x000000010a00788c */ /* 0x010fe4000bf45270 */
[----:B------:R-:W-:Y:S01]  /*2b80*/  UISETP.NE.AND UP0, UPT, UR22, 0x1, UPT ;  /* 0x000000011600788c */ /* 0x000fe2000bf05270 */
[----:B------:R-:W-:-:S02]  /*2b90*/  UMOV UR8, UR9 ;  /* 0x0000000900087c82 */ /* 0x000fc40008000000 */
[----:B------:R-:W-:Y:S01]  /*2ba0*/  UMOV UR4, UR5 ;  /* 0x0000000500047c82 */ /* 0x000fe20008000000 */
[----:B------:R-:W-:Y:S02]  /*2bb0*/  USHF.R.U32.HI UR21, URZ, UR21, UR8 ;  /* 0x00000015ff157299 */ /* 0x000fe40008011608 */
[----:B-1----:R-:W-:Y:S02]  /*2bc0*/  USHF.R.U32.HI UR4, URZ, UR7, UR4 ;  /* 0x00000007ff047299 */ /* 0x002fe40008011604 */
[----:B------:R-:W-:Y:S02]  /*2bd0*/  USEL UR5, UR57, UR21, !UP2 ;  /* 0x0000001539057287 */ /* 0x000fe4000d000000 */
[----:B------:R-:W-:-:S04]  /*2be0*/  USEL UR4, UR56, UR4, !UP0 ;  /* 0x0000000438047287 */ /* 0x000fc8000c000000 */
[----:B------:R-:W-:Y:S02]  /*2bf0*/  UIADD3 UR7, UPT, UPT, UR5, -UR4, URZ ;  /* 0x8000000405077290 */ /* 0x000fe4000fffe0ff */
[----:B------:R-:W-:Y:S02]  /*2c00*/  UIADD3 UR4, UPT, UPT, -UR5, UR4, URZ ;  /* 0x0000000405047290 */ /* 0x000fe4000fffe1ff */
[----:B------:R-:W-:Y:S02]  /*2c10*/  UIMAD UR56, UR7, UR22, UR56 ;  /* 0x00000016073872a4 */ /* 0x000fe4000f8e0238 */
[----:B------:R-:W-:-:S12]  /*2c20*/  UIMAD UR57, UR4, UR10, UR57 ;  /* 0x0000000a043972a4 */ /* 0x000fd8000f8e0239 */
.L_x_45:
[----:B------:R-:W-:Y:S01]  /*2c30*/  VIADD R11, R11, 0x1 ;  /* 0x000000010b0b7836 */ /* 0x000fe20000000000 */
[----:B------:R-:W-:Y:S02]  /*2c40*/  R2UR UR5, R178 ;  /* 0x00000000b20572ca */ /* 0x000fe400000e0000 */
[----:B------:R-:W-:Y:S02]  /*2c50*/  R2UR UR4, R179 ;  /* 0x00000000b30472ca */ /* 0x000fe400000e0000 */
[C---:B------:R-:W-:Y:S02]  /*2c60*/  ISETP.NE.AND P0, PT, R11.reuse, 0x2, PT ;  /* 0x000000020b00780c */ /* 0x040fe40003f05270 */
[----:B------:R-:W-:Y:S02]  /*2c70*/  PLOP3.LUT P2, PT, PT, PT, PT, 0x80, 0x8 ;  /* 0x000000000008781c */ /* 0x000fe40003f4f070 */
[----:B------:R-:W-:Y:S02]  /*2c80*/  SEL R3, RZ, 0x1, P0 ;  /* 0x00000001ff037807 */ /* 0x000fe40000000000 */
[----:B------:R-:W-:-:S02]  /*2c90*/  SEL R11, R11, RZ, P0 ;  /* 0x000000ff0b0b7207 */ /* 0x000fc40000000000 */
[----:B------:R-:W-:Y:S01]  /*2ca0*/  LOP3.LUT R10, R10, R3, RZ, 0x3c, !PT ;  /* 0x000000030a0a7212 */ /* 0x000fe200078e3cff */
[----:B------:R-:W-:Y:S02]  /*2cb0*/  UIADD3 UR20, UPT, UPT, UR56, UR5, URZ ;  /* 0x0000000538147290 */ /* 0x000fe4000fffe0ff */
[----:B------:R-:W-:Y:S01]  /*2cc0*/  UIADD3 UR19, UPT, UPT, UR57, UR4, URZ ;  /* 0x0000000439137290 */ /* 0x000fe2000fffe0ff */
[----:B------:R-:W-:Y:S11]  /*2cd0*/  BRA.U UP1, `(.L_x_46) ;  /* 0xffffffed01a07547 */ /* 0x000ff6000b83ffff */
[----:B------:R-:W-:Y:S01]  /*2ce0*/  UIADD3 UR7, UPT, UPT, UR6, 0x38, URZ ;  /* 0x0000003806077890 */ /* 0x000fe2000fffe0ff */
[----:B------:R-:W-:-:S03]  /*2cf0*/  SHF.L.U32 R3, R12, 0x1f, RZ ;  /* 0x0000001f0c037819 */ /* 0x000fc600000006ff */
[----:B------:R-:W-:-:S09]  /*2d00*/  ULEA UR4, UR14, UR7, 0x3 ;  /* 0x000000070e047291 */ /* 0x000fd2000f8e18ff */
[----:B------:R-:W2:Y:S02]  /*2d10*/  SYNCS.PHASECHK.TRANS64.TRYWAIT P0, [UR4], R3 ;  /* 0x00000003ff0075a7 */ /* 0x000ea40008001104 */
[----:B--2---:R-:W-:Y:S05]  /*2d20*/  @!P0 BRA `(.L_x_47) ;  /* 0x0000010000e48947 */ /* 0x004fea0003800000 */
.L_x_202:
[----:B------:R-:W-:-:S04]  /*2d30*/  UIADD3 UR4, UPT, UPT, UR14, 0x1, URZ ;  /* 0x000000010e047890 */ /* 0x000fc8000fffe0ff */
[----:B------:R-:W-:-:S04]  /*2d40*/  UISETP.NE.AND UP0, UPT, UR4, 0x7, UPT ;  /* 0x000000070400788c */ /* 0x000fc8000bf05270 */
[----:B------:R-:W-:Y:S02]  /*2d50*/  USEL UR6, URZ, 0x1, UP0 ;  /* 0x00000001ff067887 */ /* 0x000fe40008000000 */
[----:B------:R-:W-:-:S04]  /*2d60*/  USEL UR4, UR4, URZ, UP0 ;  /* 0x000000ff04047287 */ /* 0x000fc80008000000 */
[----:B------:R-:W-:Y:S01]  /*2d70*/  ULEA UR5, UR4, UR7, 0x3 ;  /* 0x0000000704057291 */ /* 0x000fe2000f8e18ff */
[----:B------:R-:W-:-:S04]  /*2d80*/  LOP3.LUT R2, R12, UR6, RZ, 0x3c, !PT ;  /* 0x000000060c027c12 */ /* 0x000fc8000f8e3cff */
[----:B-1----:R-:W-:-:S04]  /*2d90*/  SHF.L.U32 R3, R2, 0x1f, RZ ;  /* 0x0000001f02037819 */ /* 0x002fc800000006ff */
[----:B------:R-:W1:Y:S02]  /*2da0*/  SYNCS.PHASECHK.TRANS64.TRYWAIT P0, [UR5], R3 ;  /* 0x00000003ff0075a7 */ /* 0x000e640008001105 */
[----:B-1----:R-:W-:Y:S05]  /*2db0*/  @!P0 BRA `(.L_x_48) ;  /* 0x0000010000d88947 */ /* 0x002fea0003800000 */
.L_x_204:
        /* <DEDUP_REMOVED lines=9> */
.L_x_206:
        /* <DEDUP_REMOVED lines=9> */
.L_x_208:
        /* <DEDUP_REMOVED lines=9> */
.L_x_210:
        /* <DEDUP_REMOVED lines=9> */
.L_x_212:
[----:B------:R-:W-:-:S04]  /*3000*/  UIADD3 UR4, UPT, UPT, UR4, 0x1, URZ ;  /* 0x0000000104047890 */ /* 0x000fc8000fffe0ff */
[----:B------:R-:W-:-:S04]  /*3010*/  UISETP.NE.AND UP0, UPT, UR4, 0x7, UPT ;  /* 0x000000070400788c */ /* 0x000fc8000bf05270 */
[----:B------:R-:W-:Y:S02]  /*3020*/  USEL UR5, URZ, 0x1, UP0 ;  /* 0x00000001ff057887 */ /* 0x000fe40008000000 */
[----:B------:R-:W-:-:S04]  /*3030*/  USEL UR4, UR4, URZ, UP0 ;  /* 0x000000ff04047287 */ /* 0x000fc80008000000 */
[----:B------:R-:W-:Y:S01]  /*3040*/  ULEA UR4, UR4, UR7, 0x3 ;  /* 0x0000000704047291 */ /* 0x000fe2000f8e18ff */
[----:B-1----:R-:W-:-:S04]  /*3050*/  LOP3.LUT R3, R2, UR5, RZ, 0x3c, !PT ;  /* 0x0000000502037c12 */ /* 0x002fc8000f8e3cff */
[----:B------:R-:W-:Y:S01]  /*3060*/  SHF.L.U32 R3, R3, 0x1f, RZ ;  /* 0x0000001f03037819 */ /* 0x000fe200000006ff */
[----:B------:R-:W-:-:S07]  /*3070*/  IMAD.U32 R0, RZ, RZ, UR4 ;  /* 0x00000004ff007e24 */ /* 0x000fce000f8e00ff */
.L_x_53:
[----:B-1----:R1:W2:Y:S02]  /*3080*/  SYNCS.PHASECHK.TRANS64.TRYWAIT P0, [R0+URZ], R3 ;  /* 0x00000003000075a7 */ /* 0x0022a400080011ff */
[----:B--2---:R-:W-:Y:S05]  /*3090*/  @!P0 NANOSLEEP.SYNCS 0x989680 ;  /* 0x009896800000895d */ /* 0x004fea0003900000 */
[----:B------:R-:W2:Y:S02]  /*30a0*/  @!P0 SYNCS.PHASECHK.TRANS64 P0, [R0+URZ], R3 ;  /* 0x00000003000085a7 */ /* 0x000ea400080010ff */
[----:B--2---:R-:W-:Y:S05]  /*30b0*/  @P0 EXIT ;  /* 0x000000000000094d */ /* 0x004fea0003800000 */
[----:B------:R-:W-:Y:S05]  /*30c0*/  BRA `(.L_x_53) ;  /* 0xfffffffc00ec7947 */ /* 0x000fea000383ffff */
.L_x_22:
[----:B------:R-:W2:Y:S02]  /*30d0*/  S2UR UR4, SR_CgaCtaId ;  /* 0x00000000000479c3 */ /* 0x000ea40000008800 */
[----:B--2---:R-:W-:-:S04]  /*30e0*/  UISETP.NE.AND UP0, UPT, UR4, URZ, UPT ;  /* 0x000000ff0400728c */ /* 0x004fc8000bf05270 */
[----:B------:R-:W-:-:S09]  /*30f0*/  UISETP.NE.OR UP0, UPT, UR21, 0x1, UP0 ;  /* 0x000000011500788c */ /* 0x000fd20008705670 */
[----:B------:R-:W-:Y:S05]  /*3100*/  BRA.U UP0, `(.L_x_54) ;  /* 0x00000005004c7547 */ /* 0x000fea000b800000 */
[----:B------:R-:W2:Y:S01]  /*3110*/  S2UR UR5, SR_CgaCtaId ;  /* 0x00000000000579c3 */ /* 0x000ea20000008800 */
[----:B------:R-:W-:Y:S01]  /*3120*/  UMOV UR4, 0x400 ;  /* 0x0000040000047882 */ /* 0x000fe20000000000 */
[----:B------:R-:W-:Y:S01]  /*3130*/  ISETP.GE.U32.AND P2, PT, R2, 0x4, PT ;  /* 0x000000040200780c */ /* 0x000fe20003f46070 */
[----:B------:R-:W-:Y:S01]  /*3140*/  IMAD.MOV.U32 R12, RZ, RZ, 0x1 ;  /* 0x00000001ff0c7424 */ /* 0x000fe200078e00ff */
[----:B------:R-:W-:Y:S02]  /*3150*/  CS2R R10, SRZ ;  /* 0x00000000000a7805 */ /* 0x000fe4000001ff00 */
[----:B------:R-:W-:Y:S01]  /*3160*/  CS2R R8, SRZ ;  /* 0x0000000000087805 */ /* 0x000fe2000001ff00 */
[----:B--2---:R-:W-:-:S03]  /*3170*/  ULEA UR6, UR5, UR4, 0x18 ;  /* 0x0000000405067291 */ /* 0x004fc6000f8ec0ff */
[----:B------:R-:W-:-:S09]  /*3180*/  UMOV UR5, URZ ;  /* 0x000000ff00057c82 */ /* 0x000fd20008000000 */
.L_x_58:
[----:B------:R-:W-:Y:S02]  /*3190*/  LEA R0, R8, UR6, 0x3 ;  /* 0x0000000608007c11 */ /* 0x000fe4000f8e18ff */
[----:B------:R-:W-:-:S03]  /*31a0*/  SHF.L.U32 R5, R9, 0x1f, RZ ;  /* 0x0000001f09057819 */ /* 0x000fc600000006ff */
[----:B------:R-:W-:Y:S01]  /*31b0*/  VIADD R4, R0, 0x100 ;  /* 0x0000010000047836 */ /* 0x000fe20000000000 */
[----:B------:R-:W2:Y:S02]  /*31c0*/  SYNCS.PHASECHK.TRANS64.TRYWAIT P0, [R0+URZ+0xf0], R5 ;  /* 0x0000f005000075a7 */ /* 0x000ea400080011ff */
[----:B--2---:R-:W-:Y:S05]  /*31d0*/  @!P0 BRA `(.L_x_55) ;  /* 0x0000010000488947 */ /* 0x004fea0003800000 */
.L_x_213:
[----:B------:R-:W-:Y:S01]  /*31e0*/  ULEA UR4, UR5, UR6, 0x3 ;  /* 0x0000000605047291 */ /* 0x000fe2000f8e18ff */
[----:B------:R-:W-:Y:S02]  /*31f0*/  PRMT R4, RZ, 0x654, R4 ;  /* 0x00000654ff047816 */ /* 0x000fe40000000004 */
[----:B--2---:R-:W-:Y:S01]  /*3200*/  SHF.L.U32 R5, R12, 0x1f, RZ ;  /* 0x0000001f0c057819 */ /* 0x004fe200000006ff */
[----:B------:R-:W-:Y:S01]  /*3210*/  UIADD3 UR7, UPT, UPT, UR4, 0xc0, URZ ;  /* 0x000000c004077890 */ /* 0x000fe2000fffe0ff */
[----:B------:R2:W-:Y:S05]  /*3220*/  SYNCS.ARRIVE.TRANS64.RED.A1T0 RZ, [R4+URZ], RZ ;  /* 0x000000ff04ff79a7 */ /* 0x0005ea00081004ff */
[----:B------:R-:W-:Y:S01]  /*3230*/  IMAD.U32 R7, RZ, RZ, UR7 ;  /* 0x00000007ff077e24 */ /* 0x000fe2000f8e00ff */
[----:B------:R-:W3:Y:S04]  /*3240*/  SYNCS.PHASECHK.TRANS64.TRYWAIT P0, [UR4+0xd0], R5 ;  /* 0x0000d005ff0075a7 */ /* 0x000ee80008001104 */
[----:B------:R-:W-:Y:S01]  /*3250*/  PRMT R6, R2, 0x654, R7 ;  /* 0x0000065402067816 */ /* 0x000fe20000000007 */
[----:B--2---:R-:W-:Y:S01]  /*3260*/  @!P2 IMAD.MOV.U32 R4, RZ, RZ, 0x10 ;  /* 0x00000010ff04a424 */ /* 0x004fe200078e00ff */
[----:B---3--:R-:W-:Y:S06]  /*3270*/  @!P0 BRA `(.L_x_56) ;  /* 0x0000010000348947 */ /* 0x008fec0003800000 */
.L_x_215:
[----:B------:R-:W-:Y:S01]  /*3280*/  ULEA UR8, UR5, UR6, 0x4 ;  /* 0x0000000605087291 */ /* 0x000fe2000f8e20ff */
[----:B------:R-:W-:Y:S01]  /*3290*/  SEL R3, R6, R3, !P2 ;  /* 0x0000000306037207 */ /* 0x000fe20005000000 */
[----:B------:R-:W-:Y:S01]  /*32a0*/  UIADD3 UR9, UPT, UPT, UR4, 0xc0, URZ ;  /* 0x000000c004097890 */ /* 0x000fe2000fffe0ff */
[----:B--2---:R-:W-:Y:S01]  /*32b0*/  LEA R0, R11, UR6, 0x3 ;  /* 0x000000060b007c11 */ /* 0x004fe2000f8e18ff */
[----:B------:R-:W-:Y:S01]  /*32c0*/  UIADD3 UR8, UPT, UPT, UR8, 0x120, URZ ;  /* 0x0000012008087890 */ /* 0x000fe2000fffe0ff */
[----:B------:R-:W-:Y:S01]  /*32d0*/  SHF.L.U32 R5, R10, 0x1f, RZ ;  /* 0x0000001f0a057819 */ /* 0x000fe200000006ff */
[----:B------:R2:W-:Y:S01]  /*32e0*/  @!P2 SYNCS.ARRIVE.TRANS64.RED RZ, [R3+URZ], R4 ;  /* 0x0000000403ffa9a7 */ /* 0x0005e200080004ff */
[----:B------:R-:W-:Y:S01]  /*32f0*/  UIADD3 UR4, UPT, UPT, UR5, 0x1, URZ ;  /* 0x0000000105047890 */ /* 0x000fe2000fffe0ff */
[----:B------:R-:W-:-:S03]  /*3300*/  VIADD R8, R8, 0x1 ;  /* 0x0000000108087836 */ /* 0x000fc60000000000 */
[----:B------:R-:W-:Y:S02]  /*3310*/  UISETP.NE.AND UP0, UPT, UR4, 0x2, UPT ;  /* 0x000000020400788c */ /* 0x000fe4000bf05270 */
[----:B------:R-:W-:Y:S06]  /*3320*/  UGETNEXTWORKID.BROADCAST [UR8], [UR9] ;  /* 0x00000000080073ca */ /* 0x000fec0008000100 */
[----:B------:R-:W-:Y:S01]  /*3330*/  USEL UR7, URZ, 0x1, UP0 ;  /* 0x00000001ff077887 */ /* 0x000fe20008000000 */
[----:B------:R-:W-:Y:S01]  /*3340*/  ISETP.NE.AND P0, PT, R8, 0x2, PT ;  /* 0x000000020800780c */ /* 0x000fe20003f05270 */
[----:B------:R-:W-:Y:S01]  /*3350*/  USEL UR5, UR4, URZ, UP0 ;  /* 0x000000ff04057287 */ /* 0x000fe20008000000 */
[----:B------:R-:W3:Y:S03]  /*3360*/  SYNCS.PHASECHK.TRANS64.TRYWAIT P1, [R0+URZ+0xc0], R5 ;  /* 0x0000c005000075a7 */ /* 0x000ee600080211ff */
[----:B------:R-:W-:Y:S01]  /*3370*/  LOP3.LUT R12, R12, UR7, RZ, 0x3c, !PT ;  /* 0x000000070c0c7c12 */ /* 0x000fe2000f8e3cff */
[----:B--23--:R-:W-:Y:S07]  /*3380*/  @!P1 BRA `(.L_x_57) ;  /* 0x0000010000089947 */ /* 0x00cfee0003800000 */
.L_x_216:
[C---:B------:R-:W-:Y:S01]  /*3390*/  LEA R4, R11.reuse, UR6, 0x4 ;  /* 0x000000060b047c11 */ /* 0x040fe2000f8e20ff */
[----:B--2---:R-:W-:Y:S01]  /*33a0*/  VIADD R0, R0, 0xd0 ;  /* 0x000000d000007836 */ /* 0x004fe20000000000 */
[----:B------:R-:W-:Y:S01]  /*33b0*/  SEL R8, R8, RZ, P0 ;  /* 0x000000ff08087207 */ /* 0x000fe20000000000 */
[----:B------:R-:W-:-:S03]  /*33c0*/  VIADD R11, R11, 0x1 ;  /* 0x000000010b0b7836 */ /* 0x000fc60000000000 */
[----:B------:R-:W2:Y:S01]  /*33d0*/  LDS.128 R4, [R4+0x120] ;  /* 0x0001200004047984 */ /* 0x000ea20000000c00 */
[----:B------:R-:W-:Y:S02]  /*33e0*/  PRMT R0, RZ, 0x654, R0 ;  /* 0x00000654ff007816 */ /* 0x000fe40000000000 */
[C---:B------:R-:W-:Y:S01]  /*33f0*/  ISETP.NE.AND P1, PT, R11.reuse, 0x2, PT ;  /* 0x000000020b00780c */ /* 0x040fe20003f25270 */
[----:B------:R-:W-:Y:S01]  /*3400*/  @!PT LDS RZ, [RZ] ;  /* 0x00000000fffff984 */ /* 0x000fe20000000800 */
[----:B------:R-:W-:Y:S01]  /*3410*/  @!PT LDS RZ, [RZ] ;  /* 0x00000000fffff984 */ /* 0x000fe20000000800 */
[----:B------:R-:W-:Y:S01]  /*3420*/  @!PT LDS RZ, [RZ] ;  /* 0x00000000fffff984 */ /* 0x000fe20000000800 */
[----:B------:R-:W-:Y:S01]  /*3430*/  @!PT LDS RZ, [RZ] ;  /* 0x00000000fffff984 */ /* 0x000fe20000000800 */
[----:B------:R3:W-:Y:S06]  /*3440*/  MEMBAR.ALL.CTA ;  /* 0x0000000000007992 */ /* 0x0007ec0000008000 */
[----:B---3--:R-:W3:Y:S01]  /*3450*/  FENCE.VIEW.ASYNC.S ;  /* 0x00000000000073c6 */ /* 0x008ee20000000000 */
[----:B------:R-:W-:Y:S01]  /*3460*/  SEL R11, R11, RZ, P1 ;  /* 0x000000ff0b0b7207 */ /* 0x000fe20000800000 */
[----:B---3--:R3:W-:Y:S01]  /*3470*/  SYNCS.ARRIVE.TRANS64.RED.A1T0 RZ, [R0+URZ], RZ ;  /* 0x000000ff00ff79a7 */ /* 0x0087e200081004ff */
[----:B--2---:R-:W-:-:S02]  /*3480*/  LOP3.LUT P3, RZ, R6, 0x1, RZ, 0xc0, !PT ;  /* 0x0000000106ff7812 */ /* 0x004fc4000786c0ff */
[----:B------:R-:W-:-:S04]  /*3490*/  SEL R5, RZ, 0x1, P1 ;  /* 0x00000001ff057807 */ /* 0x000fc80000800000 */
[----:B------:R-:W-:Y:S02]  /*34a0*/  LOP3.LUT R10, R10, R5, RZ, 0x3c, !PT ;  /* 0x000000050a0a7212 */ /* 0x000fe400078e3cff */
[----:B---3--:R-:W-:-:S04]  /*34b0*/  SEL R0, RZ, 0x1, P0 ;  /* 0x00000001ff007807 */ /* 0x008fc80000000000 */
[----:B------:R-:W-:Y:S01]  /*34c0*/  LOP3.LUT R9, R9, R0, RZ, 0x3c, !PT ;  /* 0x0000000009097212 */ /* 0x000fe200078e3cff */
[----:B------:R-:W-:Y:S06]  /*34d0*/  @P3 BRA `(.L_x_58) ;  /* 0xfffffffc002c3947 */ /* 0x000fec000383ffff */
[----:B------:R-:W-:Y:S01]  /*34e0*/  ULEA UR4, UR5, UR6, 0x3 ;  /* 0x0000000605047291 */ /* 0x000fe2000f8e18ff */
[----:B------:R-:W-:-:S08]  /*34f0*/  SHF.L.U32 R3, R12, 0x1f, RZ ;  /* 0x0000001f0c037819 */ /* 0x000fd000000006ff */
[----:B------:R-:W2:Y:S02]  /*3500*/  SYNCS.PHASECHK.TRANS64 P0, [UR4+0xd0], R3 ;  /* 0x0000d003ff0075a7 */ /* 0x000ea40008001004 */
[----:B--2---:R-:W-:Y:S05]  /*3510*/  @P0 BRA `(.L_x_59) ;  /* 0x0000000000080947 */ /* 0x004fea0003800000 */
[----:B------:R-:W2:Y:S02]  /*3520*/  SYNCS.PHASECHK.TRANS64.TRYWAIT P0, [UR4+0xd0], R3 ;  /* 0x0000d003ff0075a7 */ /* 0x000ea40008001104 */
[----:B--2---:R-:W-:Y:S05]  /*3530*/  @!P0 BRA `(.L_x_60) ;  /* 0x000000fc00b08947 */ /* 0x004fea0003800000 */
.L_x_59:
[----:B------:R-:W-:-:S04]  /*3540*/  UIADD3 UR7, UPT, UPT, UR5, 0x1, URZ ;  /* 0x0000000105077890 */ /* 0x000fc8000fffe0ff */
[----:B------:R-:W-:-:S04]  /*3550*/  UISETP.NE.AND UP0, UPT, UR7, 0x2, UPT ;  /* 0x000000020700788c */ /* 0x000fc8000bf05270 */
[----:B------:R-:W-:Y:S02]  /*3560*/  USEL UR8, URZ, 0x1, UP0 ;  /* 0x00000001ff087887 */ /* 0x000fe40008000000 */
[----:B------:R-:W-:-:S04]  /*3570*/  USEL UR7, UR7, URZ, UP0 ;  /* 0x000000ff07077287 */ /* 0x000fc80008000000 */
[----:B------:R-:W-:Y:S01]  /*3580*/  ULEA UR7, UR7, UR6, 0x3 ;  /* 0x0000000607077291 */ /* 0x000fe2000f8e18ff */
[----:B--2---:R-:W-:-:S04]  /*3590*/  LOP3.LUT R3, R12, UR8, RZ, 0x3c, !PT ;  /* 0x000000080c037c12 */ /* 0x004fc8000f8e3cff */
[----:B------:R-:W-:-:S04]  /*35a0*/  SHF.L.U32 R0, R3, 0x1f, RZ ;  /* 0x0000001f03007819 */ /* 0x000fc800000006ff */
[----:B------:R-:W2:Y:S02]  /*35b0*/  SYNCS.PHASECHK.TRANS64 P0, [UR7+0xd0], R0 ;  /* 0x0000d000ff0075a7 */ /* 0x000ea40008001007 */
[----:B-12---:R-:W-:Y:S05]  /*35c0*/  @P0 EXIT ;  /* 0x000000000000094d */ /* 0x006fea0003800000 */
[----:B------:R-:W-:Y:S02]  /*35d0*/  SHF.L.U32 R3, R3, 0x1f, RZ ;  /* 0x0000001f03037819 */ /* 0x000fe400000006ff */
[----:B------:R-:W-:-:S07]  /*35e0*/  MOV R0, UR7 ;  /* 0x0000000700007c02 */ /* 0x000fce0008000f00 */
.L_x_61:
[----:B-1----:R1:W2:Y:S02]  /*35f0*/  SYNCS.PHASECHK.TRANS64.TRYWAIT P0, [R0+URZ+0xd0], R3 ;  /* 0x0000d003000075a7 */ /* 0x0022a400080011ff */
[----:B--2---:R-:W-:Y:S05]  /*3600*/  @!P0 NANOSLEEP.SYNCS 0x989680 ;  /* 0x009896800000895d */ /* 0x004fea0003900000 */
[----:B------:R-:W2:Y:S02]  /*3610*/  @!P0 SYNCS.PHASECHK.TRANS64 P0, [R0+URZ+0xd0], R3 ;  /* 0x0000d003000085a7 */ /* 0x000ea400080010ff */
[----:B--2---:R-:W-:Y:S05]  /*3620*/  @P0 EXIT ;  /* 0x000000000000094d */ /* 0x004fea0003800000 */
[----:B------:R-:W-:Y:S05]  /*3630*/  BRA `(.L_x_61) ;  /* 0xfffffffc00ec7947 */ /* 0x000fea000383ffff */
.L_x_54:
[----:B------:R-:W-:Y:S05]  /*3640*/  BRA.U UP4, `(.L_x_62) ;  /* 0x0000001504507547 */ /* 0x000fea000b800000 */
[----:B------:R-:W2:Y:S01]  /*3650*/  S2UR UR7, SR_CgaCtaId ;  /* 0x00000000000779c3 */ /* 0x000ea20000008800 */
[----:B------:R-:W-:Y:S01]  /*3660*/  UMOV UR4, 0x40 ;  /* 0x0000004000047882 */ /* 0x000fe20000000000 */
[----:B------:R-:W-:Y:S01]  /*3670*/  NOP ;  /* 0x0000000000007918 */ /* 0x000fe20000000000 */
[----:B------:R-:W-:Y:S01]  /*3680*/  UMOV UR6, 0x400 ;  /* 0x0000040000067882 */ /* 0x000fe20000000000 */
[----:B--2---:R-:W-:Y:S02]  /*3690*/  ULEA UR5, UR7, UR4, 0x18 ;  /* 0x0000000407057291 */ /* 0x004fe4000f8ec0ff */
[----:B------:R-:W-:-:S07]  /*36a0*/  ULEA UR6, UR7, UR6, 0x18 ;  /* 0x0000000607067291 */ /* 0x000fce000f8ec0ff */
[----:B------:R-:W2:Y:S02]  /*36b0*/  LDS.U8 R2, [UR5+0x1c] ;  /* 0x00001c05ff027984 */ /* 0x000ea40008000000 */
[----:B--2---:R-:W-:-:S13]  /*36c0*/  ISETP.NE.AND P0, PT, R2, RZ, PT ;  /* 0x000000ff0200720c */ /* 0x004fda0003f05270 */
[----:B------:R-:W-:Y:S05]  /*36d0*/  @P0 BRA `(.L_x_63) ;  /* 0x0000000000580947 */ /* 0x000fea0003800000 */
[----:B------:R-:W-:-:S13]  /*36e0*/  ELECT P0, URZ, PT ;  /* 0x0000000000ff782f */ /* 0x000fda0003800000 */
[----:B------:R-:W-:Y:S05]  /*36f0*/  @!P0 BRA `(.L_x_64) ;  /* 0x0000000000608947 */ /* 0x000fea0003800000 */
[----:B------:R-:W-:Y:S01]  /*3700*/  UMOV UR4, 0x10 ;  /* 0x0000001000047882 */ /* 0x000fe20000000000 */
[----:B------:R-:W-:Y:S01]  /*3710*/  HFMA2 R2, -RZ, RZ, 0, 5.9604644775390625e-08 ;  /* 0x00000001ff027431 */ /* 0x000fe200000001ff */
[----:B------:R-:W-:-:S03]  /*3720*/  MOV R3, 0xffff ;  /* 0x0000ffff00037802 */ /* 0x000fc60000000f00 */
[----:B------:R-:W-:Y:S04]  /*3730*/  DEPBAR.LE SB2, 0x36 ;  /* 0x0000ad800000791a */ /* 0x000fe80000000000 */
[----:B------:R-:W2:Y:S02]  /*3740*/  UTCATOMSWS.FIND_AND_SET.ALIGN UP0, UR4, UR4 ;  /* 0x00000004000475e3 */ /* 0x000ea40008000800 */
[----:B--2---:R-:W-:Y:S01]  /*3750*/  MOV R4, UR4 ;  /* 0x0000000400047c02 */ /* 0x004fe20008000f00 */
[----:B------:R-:W-:Y:S06]  /*3760*/  BRA.U UP0, `(.L_x_65) ;  /* 0x0000000100187547 */ /* 0x000fec000b800000 */
.L_x_66:
[----:B------:R-:W-:Y:S05]  /*3770*/  NANOSLEEP 0x64 ;  /* 0x000000640000795d */ /* 0x000fea0003800000 */
[----:B------:R-:W-:-:S05]  /*3780*/  UMOV UR4, 0x10 ;  /* 0x0000001000047882 */ /* 0x000fca0000000000 */
[----:B------:R-:W-:Y:S04]  /*3790*/  DEPBAR.LE SB2, 0x36 ;  /* 0x0000ad800000791a */ /* 0x000fe80000000000 */
[----:B------:R-:W2:Y:S02]  /*37a0*/  UTCATOMSWS.FIND_AND_SET.ALIGN UP0, UR4, UR4 ;  /* 0x00000004000475e3 */ /* 0x000ea40008000800 */
[----:B--2---:R-:W-:Y:S01]  /*37b0*/  MOV R4, UR4 ;  /* 0x0000000400047c02 */ /* 0x004fe20008000f00 */
[----:B------:R-:W-:Y:S05]  /*37c0*/  BRA.U !UP0, `(.L_x_66) ;  /* 0xfffffffd08e87547 */ /* 0x000fea000b83ffff */
.L_x_65:
[-C--:B------:R-:W-:Y:S02]  /*37d0*/  SHF.L.U32 R3, R3, R4.reuse, RZ ;  /* 0x0000000403037219 */ /* 0x080fe400000006ff */
[----:B------:R-:W-:Y:S01]  /*37e0*/  SHF.L.U32 R2, R2, R4, RZ ;  /* 0x0000000402027219 */ /* 0x000fe200000006ff */
[----:B------:R-:W-:Y:S02]  /*37f0*/  IMAD.SHL.U32 R4, R4, 0x20, RZ ;  /* 0x0000002004047824 */ /* 0x000fe400078e00ff */
[----:B------:R2:W-:Y:S04]  /*3800*/  ATOMS.OR RZ, [UR5+0x14], R3 ;  /* 0x00001403ffff798c */ /* 0x0005e8000b000005 */
[----:B------:R2:W-:Y:S04]  /*3810*/  ATOMS.OR RZ, [UR5+0x18], R2 ;  /* 0x00001802ffff798c */ /* 0x0005e8000b000005 */
[----:B------:R2:W-:Y:S01]  /*3820*/  STS [UR6+0x140], R4 ;  /* 0x00014004ff007988 */ /* 0x0005e20008000806 */
[----:B------:R-:W-:Y:S05]  /*3830*/  BRA `(.L_x_64) ;  /* 0x0000000000107947 */ /* 0x000fea0003800000 */
.L_x_63:
[----:B------:R-:W-:-:S05]  /*3840*/  MOV R2, 0xffffffff ;  /* 0xffffffff00027802 */ /* 0x000fca0000000f00 */
[----:B------:R2:W-:Y:S02]  /*3850*/  STS [UR6+0x140], R2 ;  /* 0x00014002ff007988 */ /* 0x0005e40008000806 */
[----:B--2---:R-:W-:Y:S02]  /*3860*/  MOV R2, 0x3880 ;  /* 0x0000388000027802 */ /* 0x004fe40000000f00 */
[----:B-1---5:R-:W-:Y:S05]  /*3870*/  CALL.REL.NOINC `($__internal_1_$__cuda_sm10x_tcgen05_guardrail_trap_phase_invalid_during_alloc) ;  /* 0x00000104006c7944 */ /* 0x022fea0003c00000 */
.L_x_64:
[----:B------:R-:W-:Y:S05]  /*3880*/  WARPSYNC.ALL ;  /* 0x0000000000007948 */ /* 0x000fea0003800000 */
[----:B--2---:R-:W2:Y:S01]  /*3890*/  S2R R3, SR_CgaCtaId ;  /* 0x0000000000037919 */ /* 0x004ea20000008800 */
[----:B------:R-:W-:Y:S01]  /*38a0*/  MOV R2, 0x400 ;  /* 0x0000040000027802 */ /* 0x000fe20000000f00 */
[----:B------:R-:W-:Y:S01]  /*38b0*/  NOP ;  /* 0x0000000000007918 */ /* 0x000fe20000000000 */
[----:B------:R-:W-:Y:S08]  /*38c0*/  BAR.ARV 0x6, 0xa0 ;  /* 0x0182800000007b1d */ /* 0x000ff00000002000 */
[----:B------:R-:W3:Y:S01]  /*38d0*/  LDC R5, c[0x0][0x38c] ;  /* 0x0000e300ff057b82 */ /* 0x000ee20000000800 */
[----:B------:R-:W-:Y:S01]  /*38e0*/  IMAD.MOV.U32 R18, RZ, RZ, RZ ;  /* 0x000000ffff127224 */ /* 0x000fe200078e00ff */
[----:B------:R-:W-:Y:S01]  /*38f0*/  CS2R R12, SRZ ;  /* 0x00000000000c7805 */ /* 0x000fe2000001ff00 */
[----:B------:R-:W-:Y:S01]  /*3900*/  IMAD.MOV.U32 R14, RZ, RZ, RZ ;  /* 0x000000ffff0e7224 */ /* 0x000fe200078e00ff */
[----:B------:R-:W-:Y:S01]  /*3910*/  UMOV UR10, 0x1 ;  /* 0x00000001000a7882 */ /* 0x000fe20000000000 */
[----:B------:R-:W-:Y:S01]  /*3920*/  UMOV UR34, URZ ;  /* 0x000000ff00227c82 */ /* 0x000fe20008000000 */
[----:B------:R-:W-:Y:S01]  /*3930*/  UMOV UR32, URZ ;  /* 0x000000ff00207c82 */ /* 0x000fe20008000000 */
[----:B------:R-:W-:Y:S01]  /*3940*/  UMOV UR26, URZ ;  /* 0x000000ff001a7c82 */ /* 0x000fe20008000000 */
[----:B------:R-:W-:Y:S01]  /*3950*/  UMOV UR24, URZ ;  /* 0x000000ff00187c82 */ /* 0x000fe20008000000 */
[----:B--2---:R-:W-:-:S05]  /*3960*/  LEA R3, R3, R2, 0x18 ;  /* 0x0000000203037211 */ /* 0x004fca00078ec0ff */
[----:B------:R-:W2:Y:S01]  /*3970*/  LDS R2, [R3+0x140] ;  /* 0x0001400003027984 */ /* 0x000ea20000000800 */
[----:B---3--:R-:W-:Y:S02]  /*3980*/  VIADD R5, R5, 0x7f ;  /* 0x0000007f05057836 */ /* 0x008fe40000000000 */
[C---:B------:R-:W-:Y:S02]  /*3990*/  VIADD R8, R3.reuse, 0x8400 ;  /* 0x0000840003087836 */ /* 0x040fe40000000000 */
[C---:B------:R-:W-:Y:S02]  /*39a0*/  VIADD R9, R3.reuse, 0x16400 ;  /* 0x0001640003097836 */ /* 0x040fe40000000000 */
[C---:B------:R-:W-:Y:S01]  /*39b0*/  VIADD R10, R3.reuse, 0x32400 ;  /* 0x00032400030a7836 */ /* 0x040fe20000000000 */
[----:B------:R-:W-:Y:S01]  /*39c0*/  SHF.R.U32.HI R8, RZ, 0x4, R8 ;  /* 0x00000004ff087819 */ /* 0x000fe20000011608 */
[----:B------:R-:W-:Y:S01]  /*39d0*/  VIADD R11, R3, 0x33200 ;  /* 0x00033200030b7836 */ /* 0x000fe20000000000 */
[----:B------:R-:W-:-:S02]  /*39e0*/  SHF.R.U32.HI R9, RZ, 0x4, R9 ;  /* 0x00000004ff097819 */ /* 0x000fc40000011609 */
[----:B------:R-:W-:Y:S02]  /*39f0*/  SHF.R.U32.HI R10, RZ, 0x4, R10 ;  /* 0x00000004ff0a7819 */ /* 0x000fe4000001160a */
[----:B------:R-:W-:Y:S02]  /*3a00*/  SHF.R.U32.HI R11, RZ, 0x4, R11 ;  /* 0x00000004ff0b7819 */ /* 0x000fe4000001160b */
[----:B------:R-:W-:Y:S02]  /*3a10*/  LOP3.LUT R8, R8, 0x3fff, RZ, 0xc0, !PT ;  /* 0x00003fff08087812 */ /* 0x000fe400078ec0ff */
[----:B------:R-:W-:Y:S02]  /*3a20*/  LOP3.LUT R9, R9, 0x3fff, RZ, 0xc0, !PT ;  /* 0x00003fff09097812 */ /* 0x000fe400078ec0ff */
[----:B------:R-:W-:Y:S02]  /*3a30*/  LOP3.LUT R10, R10, 0x3fff, RZ, 0xc0, !PT ;  /* 0x00003fff0a0a7812 */ /* 0x000fe400078ec0ff */
[----:B------:R-:W-:-:S02]  /*3a40*/  LOP3.LUT R11, R11, 0x3fff, RZ, 0xc0, !PT ;  /* 0x00003fff0b0b7812 */ /* 0x000fc400078ec0ff */
[----:B------:R-:W-:Y:S02]  /*3a50*/  LOP3.LUT R8, R8, 0x10000, RZ, 0xfc, !PT ;  /* 0x0001000008087812 */ /* 0x000fe400078efcff */
[----:B------:R-:W-:Y:S02]  /*3a60*/  LOP3.LUT R9, R9, 0x10000, RZ, 0xfc, !PT ;  /* 0x0001000009097812 */ /* 0x000fe400078efcff */
[----:B------:R-:W-:Y:S02]  /*3a70*/  LOP3.LUT R10, R10, 0x10000, RZ, 0xfc, !PT ;  /* 0x000100000a0a7812 */ /* 0x000fe400078efcff */
[----:B------:R-:W-:Y:S02]  /*3a80*/  LOP3.LUT R11, R11, 0x10000, RZ, 0xfc, !PT ;  /* 0x000100000b0b7812 */ /* 0x000fe400078efcff */
[----:B--2---:R-:W-:Y:S02]  /*3a90*/  R2UR UR18, R2 ;  /* 0x00000000021272ca */ /* 0x004fe400000e0000 */
[----:B------:R-:W-:-:S04]  /*3aa0*/  SHF.R.S32.HI R2, RZ, 0x1f, R5 ;  /* 0x0000001fff027819 */ /* 0x000fc80000011405 */
[----:B------:R-:W-:-:S04]  /*3ab0*/  LEA.HI R2, R2, R5, RZ, 0x7 ;  /* 0x0000000502027211 */ /* 0x000fc800078f38ff */
[----:B------:R-:W-:-:S03]  /*3ac0*/  SHF.R.S32.HI R2, RZ, 0x7, R2 ;  /* 0x00000007ff027819 */ /* 0x000fc60000011402 */
[----:B------:R-:W-:Y:S02]  /*3ad0*/  UIADD3 UR30, UPT, UPT, UR18, 0x1c0, URZ ;  /* 0x000001c0121e7890 */ /* 0x000fe4000fffe0ff */
[----:B------:R-:W-:Y:S01]  /*3ae0*/  UIADD3 UR31, UPT, UPT, UR18, 0x1c4, URZ ;  /* 0x000001c4121f7890 */ /* 0x000fe2000fffe0ff */
[----:B------:R-:W-:Y:S01]  /*3af0*/  VIADD R15, R2, 0xffffffff ;  /* 0xffffffff020f7836 */ /* 0x000fe20000000000 */
[----:B------:R-:W-:Y:S02]  /*3b00*/  UIADD3 UR28, UPT, UPT, UR18, -0x7ffffe40, URZ ;  /* 0x800001c0121c7890 */ /* 0x000fe4000fffe0ff */
[----:B------:R-:W-:Y:S02]  /*3b10*/  UIADD3 UR29, UPT, UPT, UR18, -0x7ffffe3c, URZ ;  /* 0x800001c4121d7890 */ /* 0x000fe4000fffe0ff */
[----:B------:R-:W-:Y:S02]  /*3b20*/  USHF.R.U32.HI UR6, URZ, 0x11, UR30 ;  /* 0x00000011ff067899 */ /* 0x000fe4000801161e */
[----:B------:R-:W-:-:S02]  /*3b30*/  USHF.R.U32.HI UR5, URZ, 0x1a, UR31 ;  /* 0x0000001aff057899 */ /* 0x000fc4000801161f */
[----:B------:R-:W-:Y:S02]  /*3b40*/  USHF.R.U32.HI UR4, URZ, 0x11, UR28 ;  /* 0x00000011ff047899 */ /* 0x000fe4000801161c */
[----:B------:R-:W-:Y:S02]  /*3b50*/  USHF.R.U32.HI UR7, URZ, 0x1a, UR29 ;  /* 0x0000001aff077899 */ /* 0x000fe4000801161d */
[----:B------:R-:W-:Y:S02]  /*3b60*/  ULOP3.LUT UR8, UR6, 0x6000, URZ, 0xc0, !UPT ;  /* 0x0000600006087892 */ /* 0x000fe4000f8ec0ff */
[----:B------:R-:W-:Y:S02]  /*3b70*/  ULOP3.LUT UR6, UR5, 0x30, URZ, 0xc0, !UPT ;  /* 0x0000003005067892 */ /* 0x000fe4000f8ec0ff */
[----:B------:R-:W-:Y:S02]  /*3b80*/  ULOP3.LUT UR5, UR4, 0x6000, URZ, 0xc0, !UPT ;  /* 0x0000600004057892 */ /* 0x000fe4000f8ec0ff */
[----:B------:R-:W-:-:S02]  /*3b90*/  ULOP3.LUT UR4, UR7, 0x30, URZ, 0xc0, !UPT ;  /* 0x0000003007047892 */ /* 0x000fc4000f8ec0ff */
[----:B------:R-:W-:Y:S02]  /*3ba0*/  ULOP3.LUT UR8, UR8, 0x8c0, URZ, 0xfc, !UPT ;  /* 0x000008c008087892 */ /* 0x000fe4000f8efcff */
[----:B------:R-:W-:Y:S02]  /*3bb0*/  ULOP3.LUT UR6, UR6, 0x480, URZ, 0xfc, !UPT ;  /* 0x0000048006067892 */ /* 0x000fe4000f8efcff */
[----:B------:R-:W-:Y:S02]  /*3bc0*/  ULOP3.LUT UR5, UR5, 0x8c0, URZ, 0xfc, !UPT ;  /* 0x000008c005057892 */ /* 0x000fe4000f8efcff */
[----:B------:R-:W-:Y:S02]  /*3bd0*/  ULOP3.LUT UR4, UR4, 0x480, URZ, 0xfc, !UPT ;  /* 0x0000048004047892 */ /* 0x000fe4000f8efcff */
[----:B------:R-:W-:Y:S02]  /*3be0*/  UPRMT UR35, UR6, 0x5410, UR8 ;  /* 0x0000541006237896 */ /* 0x000fe40008000008 */
[----:B------:R-:W-:-:S05]  /*3bf0*/  UPRMT UR33, UR4, 0x5410, UR5 ;  /* 0x0000541004217896 */ /* 0x000fca0008000005 */
[----:B------:R-:W-:Y:S02]  /*3c00*/  UMOV UR27, UR35 ;  /* 0x00000023001b7c82 */ /* 0x000fe40008000000 */
[----:B------:R-:W-:-:S05]  /*3c10*/  UMOV UR25, UR33 ;  /* 0x0000002100197c82 */ /* 0x000fca0008000000 */
.L_x_76:
[C---:B------:R-:W-:Y:S01]  /*3c20*/  IMAD R16, R18.reuse, 0x8, R3 ;  /* 0x0000000812107824 */ /* 0x040fe200078e0203 */
[----:B------:R-:W-:Y:S02]  /*3c30*/  SHF.L.U32 R5, R13, 0x1f, RZ ;  /* 0x0000001f0d057819 */ /* 0x000fe400000006ff */
[----:B------:R-:W-:Y:S02]  /*3c40*/  LEA R4, R18, R3, 0x4 ;  /* 0x0000000312047211 */ /* 0x000fe400078e20ff */
[----:B--2---:R-:W2:Y:S02]  /*3c50*/  SYNCS.PHASECHK.TRANS64.TRYWAIT P0, [R16+URZ+0xc0], R5 ;  /* 0x0000c005100075a7 */ /* 0x004ea400080011ff */
[----:B--2---:R-:W-:Y:S05]  /*3c60*/  @!P0 BRA `(.L_x_67) ;  /* 0x000000f400fc8947 */ /* 0x004fea0003800000 */
.L_x_218:
[----:B--2---:R-:W2:Y:S01]  /*3c70*/  LDS.128 R4, [R4+0x120] ;  /* 0x0001200004047984 */ /* 0x004ea20000000c00 */
[----:B------:R-:W3:Y:S01]  /*3c80*/  LDC R17, c[0x0][0x38c] ;  /* 0x0000e300ff117b82 */ /* 0x000ee20000000800 */
[----:B------:R-:W-:Y:S01]  /*3c90*/  VIADD R16, R16, 0xd0 ;  /* 0x000000d010107836 */ /* 0x000fe20000000000 */
[----:B------:R-:W-:Y:S01]  /*3ca0*/  ULOP3.LUT UR23, UR10, 0x1, URZ, 0x3c, !UPT ;  /* 0x000000010a177892 */ /* 0x000fe2000f8e3cff */
[----:B------:R-:W-:Y:S01]  /*3cb0*/  @!PT LDS RZ, [RZ] ;  /* 0x00000000fffff984 */ /* 0x000fe20000000800 */
[----:B------:R-:W-:Y:S01]  /*3cc0*/  @!PT LDS RZ, [RZ] ;  /* 0x00000000fffff984 */ /* 0x000fe20000000800 */
[----:B------:R-:W-:Y:S01]  /*3cd0*/  @!PT LDS RZ, [RZ] ;  /* 0x00000000fffff984 */ /* 0x000fe20000000800 */
[----:B------:R-:W-:Y:S01]  /*3ce0*/  @!PT LDS RZ, [RZ] ;  /* 0x00000000fffff984 */ /* 0x000fe20000000800 */
[----:B------:R4:W-:Y:S06]  /*3cf0*/  MEMBAR.ALL.CTA ;  /* 0x0000000000007992 */ /* 0x0009ec0000008000 */
[----:B----4-:R-:W4:Y:S01]  /*3d00*/  FENCE.VIEW.ASYNC.S ;  /* 0x00000000000073c6 */ /* 0x010f220000000000 */
[----:B------:R-:W-:Y:S01]  /*3d10*/  UMOV UR21, URZ ;  /* 0x000000ff00157c82 */ /* 0x000fe20008000000 */
[----:B------:R-:W-:Y:S01]  /*3d20*/  PRMT R16, RZ, 0x654, R16 ;  /* 0x00000654ff107816 */ /* 0x000fe20000000010 */
[----:B------:R-:W-:Y:S01]  /*3d30*/  UIMAD UR20, UR23, 0xc0, UR18 ;  /* 0x000000c0171478a4 */ /* 0x000fe2000f8e0212 */
[----:B---3--:R-:W-:-:S02]  /*3d40*/  ISETP.GE.AND P1, PT, R17, 0x1, PT ;  /* 0x000000011100780c */ /* 0x008fc40003f26270 */
[----:B----4-:R3:W-:Y:S01]  /*3d50*/  SYNCS.ARRIVE.TRANS64.RED.A1T0 RZ, [R16+URZ], RZ ;  /* 0x000000ff10ff79a7 */ /* 0x0107e200081004ff */
[----:B--2---:R-:W-:Y:S01]  /*3d60*/  LOP3.LUT P0, RZ, R6, 0x1, RZ, 0xc0, !PT ;  /* 0x0000000106ff7812 */ /* 0x004fe2000780c0ff */
[----:B------:R-:W-:Y:S02]  /*3d70*/  HFMA2 R4, -RZ, RZ, 0, 5.9604644775390625e-08 ;  /* 0x00000001ff047431 */ /* 0x000fe400000001ff */
[----:B------:R-:W-:Y:S02]  /*3d80*/  IMAD.MOV.U32 R5, RZ, RZ, R2 ;  /* 0x000000ffff057224 */ /* 0x000fe400078e0002 */
[----:B---3--:R-:W-:-:S05]  /*3d90*/  VIADD R16, R18, 0x1 ;  /* 0x0000000112107836 */ /* 0x008fca0000000000 */
[----:B------:R-:W-:Y:S05]  /*3da0*/  @!P1 BRA `(.L_x_68) ;  /* 0x0000000400449947 */ /* 0x000fea0003800000 */
[----:B------:R-:W-:Y:S02]  /*3db0*/  LEA R4, R14, R3, 0x3 ;  /* 0x000000030e047211 */ /* 0x000fe400078e18ff */
[----:B------:R-:W-:-:S04]  /*3dc0*/  SHF.L.U32 R5, R12, 0x1f, RZ ;  /* 0x0000001f0c057819 */ /* 0x000fc800000006ff */
[----:B------:R-:W2:Y:S02]  /*3dd0*/  SYNCS.PHASECHK.TRANS64.TRYWAIT P1, [R4+URZ], R5 ;  /* 0x00000005040075a7 */ /* 0x000ea400080211ff */
[----:B--2---:R-:W-:Y:S05]  /*3de0*/  @P1 BRA `(.L_x_69) ;  /* 0x0000000000081947 */ /* 0x004fea0003800000 */
[----:B------:R-:W2:Y:S02]  /*3df0*/  SYNCS.PHASECHK.TRANS64.TRYWAIT P1, [R4+URZ], R5 ;  /* 0x00000005040075a7 */ /* 0x000ea400080211ff */
[----:B--2---:R-:W-:Y:S05]  /*3e00*/  @!P1 BRA `(.L_x_70) ;  /* 0x000000f400a89947 */ /* 0x004fea0003800000 */
.L_x_69:
[----:B------:R-:W-:Y:S02]  /*3e10*/  ELECT P3, URZ, PT ;  /* 0x0000000000ff782f */ /* 0x000fe40003860000 */
[----:B------:R-:W-:-:S11]  /*3e20*/  ISETP.GE.U32.AND P1, PT, R17, 0x81, PT ;  /* 0x000000811100780c */ /* 0x000fd60003f26070 */
[C---:B--2---:R-:W-:Y:S02]  /*3e30*/  @P3 IMAD R5, R14.reuse, 0x20, R10 ;  /* 0x000000200e053824 */ /* 0x044fe400078e020a */
[----:B------:R-:W-:Y:S02]  /*3e40*/  @P3 IMAD R6, R14, 0x40, R11 ;  /* 0x000000400e063824 */ /* 0x000fe400078e020b */
[----:B------:R-:W-:Y:S01]  /*3e50*/  @P3 IMAD.MOV.U32 R7, RZ, RZ, 0x4008 ;  /* 0x00004008ff073424 */ /* 0x000fe200078e00ff */
[----:B------:R-:W-:Y:S01]  /*3e60*/  @P3 R2UR UR6, R5 ;  /* 0x00000000050632ca */ /* 0x000fe200000e0000 */
[C---:B------:R-:W-:Y:S01]  /*3e70*/  @P3 VIADD R5, R6.reuse, 0x20 ;  /* 0x0000002006053836 */ /* 0x040fe20000000000 */
[----:B------:R-:W-:Y:S01]  /*3e80*/  @P3 R2UR UR4, R6 ;  /* 0x00000000060432ca */ /* 0x000fe200000e0000 */
[----:B------:R-:W-:Y:S01]  /*3e90*/  @P3 IMAD.MOV.U32 R19, RZ, RZ, 0x4008 ;  /* 0x00004008ff133424 */ /* 0x000fe200078e00ff */
[----:B------:R-:W-:Y:S01]  /*3ea0*/  @P3 R2UR UR9, R7 ;  /* 0x00000000070932ca */ /* 0x000fe200000e0000 */
[----:B------:R-:W-:Y:S01]  /*3eb0*/  @P3 IMAD.MOV.U32 R21, RZ, RZ, 0x4008 ;  /* 0x00004008ff153424 */ /* 0x000fe200078e00ff */
[----:B------:R-:W-:Y:S01]  /*3ec0*/  @P3 R2UR UR5, R5 ;  /* 0x00000000050532ca */ /* 0x000fe200000e0000 */
[----:B------:R-:W-:-:S03]  /*3ed0*/  VIADD R5, R14, 0x1 ;  /* 0x000000010e057836 */ /* 0x000fc60000000000 */
[----:B------:R-:W-:Y:S02]  /*3ee0*/  @P3 R2UR UR7, R21 ;  /* 0x00000000150732ca */ /* 0x000fe400000e0000 */
[----:B------:R-:W-:Y:S01]  /*3ef0*/  ISETP.NE.AND P2, PT, R5, 0x7, PT ;  /* 0x000000070500780c */ /* 0x000fe20003f45270 */
[----:B------:R-:W-:Y:S02]  /*3f00*/  IMAD.U32 R6, RZ, RZ, UR6 ;  /* 0x00000006ff067e24 */ /* 0x000fe4000f8e00ff */
[----:B------:R-:W-:Y:S01]  /*3f10*/  IMAD.U32 R18, RZ, RZ, UR4 ;  /* 0x00000004ff127e24 */ /* 0x000fe2000f8e00ff */
[----:B------:R-:W-:Y:S02]  /*3f20*/  SEL R7, RZ, 0x1, P2 ;  /* 0x00000001ff077807 */ /* 0x000fe40001000000 */
[----:B------:R-:W-:Y:S01]  /*3f30*/  @P3 R2UR UR8, R6 ;  /* 0x00000000060832ca */ /* 0x000fe200000e0000 */
[----:B------:R-:W-:Y:S01]  /*3f40*/  IMAD.U32 R20, RZ, RZ, UR5 ;  /* 0x00000005ff147e24 */ /* 0x000fe2000f8e00ff */
[----:B------:R-:W-:-:S02]  /*3f50*/  @P3 R2UR UR4, R18 ;  /* 0x00000000120432ca */ /* 0x000fc400000e0000 */
[----:B------:R-:W-:Y:S02]  /*3f60*/  @P3 R2UR UR5, R19 ;  /* 0x00000000130532ca */ /* 0x000fe400000e0000 */
[----:B------:R-:W-:Y:S02]  /*3f70*/  @P3 R2UR UR6, R20 ;  /* 0x00000000140632ca */ /* 0x000fe400000e0000 */
[----:B------:R-:W-:Y:S01]  /*3f80*/  SEL R6, R5, RZ, P2 ;  /* 0x000000ff05067207 */ /* 0x000fe20001000000 */
[----:B------:R-:W-:Y:S01]  /*3f90*/  IMAD.U32 R5, RZ, RZ, UR10 ;  /* 0x0000000aff057e24 */ /* 0x000fe2000f8e00ff */
[----:B------:R-:W-:-:S03]  /*3fa0*/  LOP3.LUT R12, R12, R7, RZ, 0x3c, !PT ;  /* 0x000000070c0c7212 */ /* 0x000fc600078e3cff */
[----:B------:R-:W-:Y:S01]  /*3fb0*/  @P1 IMAD R18, R6, 0x8, R3 ;  /* 0x0000000806121824 */ /* 0x000fe200078e0203 */
[----:B------:R-:W-:Y:S02]  /*3fc0*/  @P1 SHF.L.U32 R7, R12, 0x1f, RZ ;  /* 0x0000001f0c071819 */ /* 0x000fe400000006ff */
[----:B------:R-:W-:Y:S01]  /*3fd0*/  SHF.L.U32 R20, R5, 0x1f, RZ ;  /* 0x0000001f05147819 */ /* 0x000fe200000006ff */
[C---:B------:R-:W-:Y:S01]  /*3fe0*/  IMAD R5, R14.reuse, 0x400, R9 ;  /* 0x000004000e057824 */ /* 0x040fe200078e0209 */
[----:B------:R2:W3:Y:S01]  /*3ff0*/  @P1 SYNCS.PHASECHK.TRANS64.TRYWAIT P5, [R18+URZ], R7 ;  /* 0x00000007120015a7 */ /* 0x0004e200080a11ff */
[----:B------:R2:W-:Y:S01]  /*4000*/  UTCCP.T.S.4x32dp128bit tmem[UR18+0x1c0], gdesc[UR8] ;  /* 0x0001c008120079e7 */ /* 0x0005e20009100000 */
[----:B------:R2:W-:Y:S01]  /*4010*/  UTCCP.T.S.4x32dp128bit tmem[UR18+0x1c4], gdesc[UR4] ;  /* 0x0001c404120079e7 */ /* 0x0005e20009100000 */
[----:B------:R2:W-:Y:S01]  /*4020*/  UTCCP.T.S.4x32dp128bit tmem[UR18+0x1c8], gdesc[UR6] ;  /* 0x0001c806120079e7 */ /* 0x0005e20009100000 */
[----:B------:R-:W-:Y:S01]  /*4030*/  IMAD R14, R14, 0x200, R8 ;  /* 0x000002000e0e7824 */ /* 0x000fe200078e0208 */
[----:B------:R-:W4:Y:S02]  /*4040*/  SYNCS.PHASECHK.TRANS64.TRYWAIT P2, [R3+URZ+0xe8], R20 ;  /* 0x0000e814030075a7 */ /* 0x000f2400080411ff */
[----:B--234-:R-:W-:Y:S05]  /*4050*/  @!P2 BRA `(.L_x_71) ;  /* 0x000000f40028a947 */ /* 0x01cfea0003800000 */
.L_x_219:
[----:B------:R-:W-:Y:S02]  /*4060*/  ELECT P2, URZ, PT ;  /* 0x0000000000ff782f */ /* 0x000fe40003840000 */
[C---:B------:R-:W-:Y:S02]  /*4070*/  R2UR UR5, R5.reuse ;  /* 0x00000000050572ca */ /* 0x040fe400000e0000 */
[----:B------:R-:W-:Y:S02]  /*4080*/  ELECT P4, URZ, PT ;  /* 0x0000000000ff782f */ /* 0x000fe40003880000 */
[C---:B------:R-:W-:Y:S01]  /*4090*/  R2UR UR4, R14.reuse ;  /* 0x000000000e0472ca */ /* 0x040fe200000e0000 */
[----:B------:R-:W-:Y:S01]  /*40a0*/  VIADD R5, R5, 0x2 ;  /* 0x0000000205057836 */ /* 0x000fe20000000000 */
[----:B------:R-:W-:Y:S01]  /*40b0*/  ELECT P3, URZ, PT ;  /* 0x0000000000ff782f */ /* 0x000fe20003860000 */
[----:B------:R-:W-:Y:S01]  /*40c0*/  VIADD R14, R14, 0x2 ;  /* 0x000000020e0e7836 */ /* 0x000fe20000000000 */
[----:B------:R-:W-:-:S02]  /*40d0*/  UMOV UR21, 0x1 ;  /* 0x0000000100157882 */ /* 0x000fc40000000000 */
[----:B------:R-:W-:Y:S02]  /*40e0*/  R2UR UR7, R5 ;  /* 0x00000000050772ca */ /* 0x000fe400000e0000 */
[----:B------:R-:W-:Y:S01]  /*40f0*/  R2UR UR6, R14 ;  /* 0x000000000e0672ca */ /* 0x000fe200000e0000 */
[----:B------:R-:W-:Y:S02]  /*4100*/  IMAD.MOV.U32 R14, RZ, RZ, R6 ;  /* 0x000000ffff0e7224 */ /* 0x000fe400078e0006 */
[----:B------:R-:W-:Y:S02]  /*4110*/  @P2 VIADD R4, R4, 0x38 ;  /* 0x0000003804042836 */ /* 0x000fe40000000000 */
[----:B------:R-:W-:Y:S02]  /*4120*/  IMAD.U32 R18, RZ, RZ, UR5 ;  /* 0x00000005ff127e24 */ /* 0x000fe4000f8e00ff */
[----:B------:R-:W-:Y:S01]  /*4130*/  @P4 IMAD.MOV.U32 R19, RZ, RZ, -0x7fffbfe0 ;  /* 0x80004020ff134424 */ /* 0x000fe200078e00ff */
[----:B------:R-:W-:Y:S01]  /*4140*/  @P2 R2UR UR13, R4 ;  /* 0x00000000040d22ca */ /* 0x000fe200000e0000 */
[----:B------:R-:W-:Y:S01]  /*4150*/  IMAD.U32 R4, RZ, RZ, UR4 ;  /* 0x00000004ff047e24 */ /* 0x000fe2000f8e00ff */
[----:B------:R-:W-:Y:S01]  /*4160*/  @P4 R2UR UR10, R18 ;  /* 0x00000000120a42ca */ /* 0x000fe200000e0000 */
[----:B------:R-:W-:Y:S01]  /*4170*/  @P4 IMAD.MOV.U32 R5, RZ, RZ, -0x7fffbfe0 ;  /* 0x80004020ff054424 */ /* 0x000fe200078e00ff */
[----:B------:R-:W-:Y:S01]  /*4180*/  @P4 R2UR UR11, R19 ;  /* 0x00000000130b42ca */ /* 0x000fe200000e0000 */
[----:B--2---:R-:W-:Y:S01]  /*4190*/  IMAD.U32 R20, RZ, RZ, UR7 ;  /* 0x00000007ff147e24 */ /* 0x004fe2000f8e00ff */
[----:B------:R-:W-:Y:S01]  /*41a0*/  @P4 R2UR UR8, R4 ;  /* 0x00000000040842ca */ /* 0x000fe200000e0000 */
[----:B------:R-:W-:Y:S01]  /*41b0*/  IMAD.U32 R18, RZ, RZ, UR6 ;  /* 0x00000006ff127e24 */ /* 0x000fe2000f8e00ff */
[----:B------:R-:W-:Y:S01]  /*41c0*/  @P2 LOP3.LUT R4, R0, 0xffff, RZ, 0xc0, !PT ;  /* 0x0000ffff00042812 */ /* 0x000fe200078ec0ff */
[----:B------:R-:W-:Y:S01]  /*41d0*/  @P3 IMAD.MOV.U32 R21, RZ, RZ, -0x7fffbfe0 ;  /* 0x80004020ff153424 */ /* 0x000fe200078e00ff */
[----:B------:R-:W-:Y:S01]  /*41e0*/  @P4 R2UR UR9, R5 ;  /* 0x00000000050942ca */ /* 0x000fe200000e0000 */
[----:B------:R-:W-:Y:S01]  /*41f0*/  @P3 IMAD.MOV.U32 R19, RZ, RZ, -0x7fffbfe0 ;  /* 0x80004020ff133424 */ /* 0x000fe200078e00ff */
[----:B------:R-:W-:Y:S01]  /*4200*/  @P3 R2UR UR6, R20 ;  /* 0x00000000140632ca */ /* 0x000fe200000e0000 */
[----:B------:R-:W-:Y:S01]  /*4210*/  IMAD.MOV.U32 R5, RZ, RZ, R15 ;  /* 0x000000ffff057224 */ /* 0x000fe200078e000f */
[----:B------:R-:W-:-:S02]  /*4220*/  @P3 R2UR UR7, R21 ;  /* 0x00000000150732ca */ /* 0x000fc400000e0000 */
[----:B------:R-:W-:Y:S02]  /*4230*/  @P3 R2UR UR4, R18 ;  /* 0x00000000120432ca */ /* 0x000fe400000e0000 */
[----:B------:R-:W-:Y:S02]  /*4240*/  @P3 R2UR UR5, R19 ;  /* 0x00000000130532ca */ /* 0x000fe400000e0000 */
[----:B------:R-:W-:Y:S01]  /*4250*/  @P2 R2UR UR12, R4 ;  /* 0x00000000040c22ca */ /* 0x000fe200000e0000 */
[----:B------:R-:W-:Y:S01]  /*4260*/  IMAD.MOV.U32 R4, RZ, RZ, 0x1 ;  /* 0x00000001ff047424 */ /* 0x000fe200078e00ff */
[----:B------:R-:W-:Y:S01]  /*4270*/  @P1 SEL R4, RZ, 0x1, !P5 ;  /* 0x00000001ff041807 */ /* 0x000fe20006800000 */
[----:B------:R2:W-:Y:S08]  /*4280*/  UTCOMMA gdesc[UR8], gdesc[UR10], tmem[UR20], tmem[UR34], idesc[UR35], tmem[UR30], !UPT ;  /* 0xc01e220a080075ea */ /* 0x0005f0000f800014 */
[----:B------:R2:W-:Y:S02]  /*4290*/  UTCOMMA gdesc[UR4], gdesc[UR6], tmem[UR20], tmem[UR32], idesc[UR33], tmem[UR28], UPT ;  /* 0xc01c2006040075ea */ /* 0x0005e4000b800014 */
[----:B------:R2:W-:Y:S01]  /*42a0*/  UTCBAR.MULTICAST [UR13], URZ, UR12 ;  /* 0x000000ff0d0073e9 */ /* 0x0005e2000800080c */
[----:B------:R-:W-:Y:S01]  /*42b0*/  NOP ;  /* 0x0000000000007918 */ /* 0x000fe20000000000 */
.L_x_68:
[----:B------:R-:W-:-:S13]  /*42c0*/  ISETP.GE.AND P1, PT, R5, 0x1, PT ;  /* 0x000000010500780c */ /* 0x000fda0003f26270 */
[----:B------:R-:W-:Y:S05]  /*42d0*/  @!P1 BRA `(.L_x_72) ;  /* 0x0000000400489947 */ /* 0x000fea0003800000 */
[----:B------:R-:W-:Y:S02]  /*42e0*/  IADD3 R17, PT, PT, R5, -0x1, RZ ;  /* 0xffffffff05117810 */ /* 0x000fe40007ffe0ff */
[----:B------:R-:W-:-:S07]  /*42f0*/  MOV R18, R14 ;  /* 0x0000000e00127202 */ /* 0x000fce0000000f00 */
.L_x_75:
[----:B------:R-:W-:Y:S01]  /*4300*/  ISETP.NE.AND P3, PT, R4, RZ, PT ;  /* 0x000000ff0400720c */ /* 0x000fe20003f65270 */
[C---:B------:R-:W-:Y:S01]  /*4310*/  VIADD R14, R18.reuse, 0x1 ;  /* 0x00000001120e7836 */ /* 0x040fe20000000000 */
[----:B------:R-:W-:Y:S01]  /*4320*/  ISETP.NE.AND P1, PT, R17, RZ, PT ;  /* 0x000000ff1100720c */ /* 0x000fe20003f25270 */
[----:B------:R-:W-:Y:S03]  /*4330*/  IMAD R7, R18, 0x8, R3 ;  /* 0x0000000812077824 */ /* 0x000fe600078e0203 */
[C---:B------:R-:W-:Y:S04]  /*4340*/  ISETP.NE.AND P2, PT, R14.reuse, 0x7, PT ;  /* 0x000000070e00780c */ /* 0x040fe80003f45270 */
[----:B------:R-:W-:Y:S02]  /*4350*/  SEL R14, R14, RZ, P2 ;  /* 0x000000ff0e0e7207 */ /* 0x000fe40001000000 */
[----:B------:R-:W-:Y:S01]  /*4360*/  SEL R5, RZ, 0x1, P2 ;  /* 0x00000001ff057807 */ /* 0x000fe20001000000 */
[----:B---3--:R-:W-:Y:S06]  /*4370*/  @P3 BRA `(.L_x_73) ;  /* 0x00000000000c3947 */ /* 0x008fec0003800000 */
[----:B------:R-:W-:Y:S04]  /*4380*/  SHF.L.U32 R4, R12, 0x1f, RZ ;  /* 0x0000001f0c047819 */ /* 0x000fe800000006ff */
[----:B------:R-:W3:Y:S02]  /*4390*/  SYNCS.PHASECHK.TRANS64.TRYWAIT P2, [R7+URZ], R4 ;  /* 0x00000004070075a7 */ /* 0x000ee400080411ff */
[----:B---3--:R-:W-:Y:S05]  /*43a0*/  @!P2 BRA `(.L_x_74) ;  /* 0x000000f00068a947 */ /* 0x008fea0003800000 */
.L_x_73:
[----:B------:R-:W-:Y:S01]  /*43b0*/  LOP3.LUT R12, R12, R5, RZ, 0x3c, !PT ;  /* 0x000000050c0c7212 */ /* 0x000fe200078e3cff */
[----:B------:R-:W-:Y:S01]  /*43c0*/  @P1 IMAD R20, R14, 0x8, R3 ;  /* 0x000000080e141824 */ /* 0x000fe200078e0203 */
[----:B------:R-:W-:Y:S01]  /*43d0*/  UISETP.NE.U32.AND UP0, UPT, UR21, URZ, UPT ;  /* 0x000000ff1500728c */ /* 0x000fe2000bf05070 */
[----:B------:R-:W-:Y:S01]  /*43e0*/  IMAD R5, R18, 0x400, R9 ;  /* 0x0000040012057824 */ /* 0x000fe200078e0209 */
[----:B------:R-:W-:Y:S02]  /*43f0*/  @P1 SHF.L.U32 R19, R12, 0x1f, RZ ;  /* 0x0000001f0c131819 */ /* 0x000fe400000006ff */
[----:B------:R-:W-:Y:S01]  /*4400*/  ELECT P5, URZ, PT ;  /* 0x0000000000ff782f */ /* 0x000fe200038a0000 */
[----:B------:R-:W-:Y:S01]  /*4410*/  IMAD R6, R18, 0x200, R8 ;  /* 0x0000020012067824 */ /* 0x000fe200078e0208 */
[----:B------:R-:W-:Y:S02]  /*4420*/  ELECT P2, URZ, PT ;  /* 0x0000000000ff782f */ /* 0x000fe40003840000 */
[C---:B--2---:R-:W-:Y:S01]  /*4430*/  R2UR UR6, R5.reuse ;  /* 0x00000000050672ca */ /* 0x044fe200000e0000 */
[----:B------:R-:W2:Y:S01]  /*4440*/  @P1 SYNCS.PHASECHK.TRANS64.TRYWAIT P6, [R20+URZ], R19 ;  /* 0x00000013140015a7 */ /* 0x000ea200080c11ff */
[----:B---3--:R-:W-:Y:S01]  /*4450*/  VIADD R4, R5, 0x2 ;  /* 0x0000000205047836 */ /* 0x008fe20000000000 */
[C---:B------:R-:W-:Y:S01]  /*4460*/  R2UR UR5, R6.reuse ;  /* 0x00000000060572ca */ /* 0x040fe200000e0000 */
[----:B------:R-:W-:Y:S01]  /*4470*/  VIADD R5, R6, 0x2 ;  /* 0x0000000206057836 */ /* 0x000fe20000000000 */
[----:B------:R-:W-:Y:S02]  /*4480*/  ELECT P4, URZ, PT ;  /* 0x0000000000ff782f */ /* 0x000fe40003880000 */
[----:B------:R-:W-:Y:S02]  /*4490*/  R2UR UR4, R4 ;  /* 0x00000000040472ca */ /* 0x000fe400000e0000 */
[----:B------:R-:W-:Y:S02]  /*44a0*/  ELECT P3, URZ, PT ;  /* 0x0000000000ff782f */ /* 0x000fe40003860000 */
[----:B------:R-:W-:Y:S01]  /*44b0*/  R2UR UR12, R5 ;  /* 0x00000000050c72ca */ /* 0x000fe200000e0000 */
[C---:B------:R-:W-:Y:S01]  /*44c0*/  @P5 IMAD R5, R18.reuse, 0x40, R11 ;  /* 0x0000004012055824 */ /* 0x040fe200078e020b */
[----:B------:R-:W-:Y:S01]  /*44d0*/  UMOV UR21, 0x1 ;  /* 0x0000000100157882 */ /* 0x000fe20000000000 */
[----:B------:R-:W-:Y:S02]  /*44e0*/  @P5 IMAD R4, R18, 0x20, R10 ;  /* 0x0000002012045824 */ /* 0x000fe400078e020a */
[----:B------:R-:W-:Y:S01]  /*44f0*/  @P2 VIADD R7, R7, 0x38 ;  /* 0x0000003807072836 */ /* 0x000fe20000000000 */
[C---:B------:R-:W-:Y:S01]  /*4500*/  @P5 R2UR UR11, R5.reuse ;  /* 0x00000000050b52ca */ /* 0x040fe200000e0000 */
[----:B------:R-:W-:Y:S01]  /*4510*/  @P5 VIADD R5, R5, 0x20 ;  /* 0x0000002005055836 */ /* 0x000fe20000000000 */
[----:B------:R-:W-:Y:S01]  /*4520*/  @P5 R2UR UR7, R4 ;  /* 0x00000000040752ca */ /* 0x000fe200000e0000 */
[----:B------:R-:W-:Y:S01]  /*4530*/  IMAD.U32 R6, RZ, RZ, UR6 ;  /* 0x00000006ff067e24 */ /* 0x000fe2000f8e00ff */
[----:B------:R-:W-:Y:S01]  /*4540*/  @P2 LOP3.LUT R4, R0, 0xffff, RZ, 0xc0, !PT ;  /* 0x0000ffff00042812 */ /* 0x000fe200078ec0ff */
[----:B------:R-:W-:Y:S01]  /*4550*/  IMAD.U32 R22, RZ, RZ, UR5 ;  /* 0x00000005ff167e24 */ /* 0x000fe2000f8e00ff */
[----:B------:R-:W-:Y:S01]  /*4560*/  @P5 R2UR UR10, R5 ;  /* 0x00000000050a52ca */ /* 0x000fe200000e0000 */
[----:B------:R-:W-:Y:S01]  /*4570*/  @P3 IMAD.MOV.U32 R5, RZ, RZ, -0x7fffbfe0 ;  /* 0x80004020ff053424 */ /* 0x000fe200078e00ff */
[----:B------:R-:W-:Y:S01]  /*4580*/  @P2 R2UR UR22, R7 ;  /* 0x00000000071622ca */ /* 0x000fe200000e0000 */
[----:B------:R-:W-:Y:S01]  /*4590*/  @P4 IMAD.MOV.U32 R7, RZ, RZ, -0x7fffbfe0 ;  /* 0x80004020ff074424 */ /* 0x000fe200078e00ff */
[----:B------:R-:W-:Y:S01]  /*45a0*/  @P2 R2UR UR19, R4 ;  /* 0x00000000041322ca */ /* 0x000fe200000e0000 */
[----:B------:R-:W-:Y:S01]  /*45b0*/  IMAD.U32 R4, RZ, RZ, UR4 ;  /* 0x00000004ff047e24 */ /* 0x000fe2000f8e00ff */
[----:B------:R-:W-:Y:S01]  /*45c0*/  @P4 R2UR UR16, R6 ;  /* 0x00000000061042ca */ /* 0x000fe200000e0000 */
[----:B------:R-:W-:Y:S01]  /*45d0*/  @P4 IMAD.MOV.U32 R23, RZ, RZ, -0x7fffbfe0 ;  /* 0x80004020ff174424 */ /* 0x000fe200078e00ff */
[----:B------:R-:W-:Y:S01]  /*45e0*/  @P4 R2UR UR17, R7 ;  /* 0x00000000071142ca */ /* 0x000fe200000e0000 */
[----:B------:R-:W-:Y:S01]  /*45f0*/  IMAD.U32 R6, RZ, RZ, UR7 ;  /* 0x00000007ff067e24 */ /* 0x000fe2000f8e00ff */
[----:B------:R-:W-:Y:S01]  /*4600*/  @P3 R2UR UR6, R4 ;  /* 0x00000000040632ca */ /* 0x000fe200000e0000 */
[----:B------:R-:W-:Y:S01]  /*4610*/  @P5 IMAD.MOV.U32 R7, RZ, RZ, 0x4008 ;  /* 0x00004008ff075424 */ /* 0x000fe200078e00ff */
        /* <DEDUP_REMOVED lines=11> */
[----:B------:R-:W-:Y:S01]  /*46d0*/  @P3 IMAD.MOV.U32 R7, RZ, RZ, -0x7fffbfe0 ;  /* 0x80004020ff073424 */ /* 0x000fe200078e00ff */
[----:B------:R-:W-:Y:S01]  /*46e0*/  @P5 R2UR UR11, R5 ;  /* 0x00000000050b52ca */ /* 0x000fe200000e0000 */
[C---:B------:R-:W-:Y:S01]  /*46f0*/  VIADD R4, R17.reuse, 0x1 ;  /* 0x0000000111047836 */ /* 0x040fe20000000000 */
[----:B------:R-:W-:Y:S01]  /*4700*/  @P5 R2UR UR12, R22 ;  /* 0x00000000160c52ca */ /* 0x000fe200000e0000 */
[----:B------:R-:W-:Y:S01]  /*4710*/  VIADD R17, R17, 0xffffffff ;  /* 0xffffffff11117836 */ /* 0x000fe20000000000 */
[----:B------:R-:W-:Y:S01]  /*4720*/  @P5 R2UR UR13, R23 ;  /* 0x00000000170d52ca */ /* 0x000fe200000e0000 */
[----:B------:R-:W-:Y:S01]  /*4730*/  IMAD.MOV.U32 R18, RZ, RZ, R14 ;  /* 0x000000ffff127224 */ /* 0x000fe200078e000e */
[----:B------:R-:W-:Y:S02]  /*4740*/  @P3 R2UR UR4, R6 ;  /* 0x00000000060432ca */ /* 0x000fe400000e0000 */
[----:B------:R-:W-:Y:S01]  /*4750*/  @P3 R2UR UR5, R7 ;  /* 0x00000000070532ca */ /* 0x000fe200000e0000 */
[----:B------:R3:W-:Y:S01]  /*4760*/  UTCCP.T.S.4x32dp128bit tmem[UR18+0x1c0], gdesc[UR14] ;  /* 0x0001c00e120079e7 */ /* 0x0007e20009100000 */
[----:B------:R-:W-:Y:S01]  /*4770*/  ISETP.GT.U32.AND P2, PT, R4, 0x1, PT ;  /* 0x000000010400780c */ /* 0x000fe20003f44070 */
[----:B------:R-:W-:Y:S02]  /*4780*/  IMAD.MOV.U32 R4, RZ, RZ, 0x1 ;  /* 0x00000001ff047424 */ /* 0x000fe400078e00ff */
[----:B------:R3:W-:Y:S04]  /*4790*/  UTCCP.T.S.4x32dp128bit tmem[UR18+0x1c4], gdesc[UR10] ;  /* 0x0001c40a120079e7 */ /* 0x0007e80009100000 */
[----:B------:R3:W-:Y:S01]  /*47a0*/  UTCCP.T.S.4x32dp128bit tmem[UR18+0x1c8], gdesc[UR12] ;  /* 0x0001c80c120079e7 */ /* 0x0007e20009100000 */
[----:B------:R3:W-:Y:S03]  /*47b0*/  UTCOMMA gdesc[UR8], gdesc[UR16], tmem[UR20], tmem[UR26], idesc[UR27], tmem[UR30], UP0 ;  /* 0xc01e1a10080075ea */ /* 0x0007e60008000014 */
[----:B------:R3:W-:Y:S01]  /*47c0*/  UTCOMMA gdesc[UR4], gdesc[UR6], tmem[UR20], tmem[UR24], idesc[UR25], tmem[UR28], UPT ;  /* 0xc01c1806040075ea */ /* 0x0007e2000b800014 */
[----:B------:R3:W-:Y:S01]  /*47d0*/  UTCBAR.MULTICAST [UR22], URZ, UR19 ;  /* 0x000000ff160073e9 */ /* 0x0007e20008000813 */
[----:B--2---:R-:W-:Y:S01]  /*47e0*/  @P1 SEL R4, RZ, 0x1, !P6 ;  /* 0x00000001ff041807 */ /* 0x004fe20007000000 */
[----:B------:R-:W-:Y:S06]  /*47f0*/  @P2 BRA `(.L_x_75) ;  /* 0xfffffff800c02947 */ /* 0x000fec000383ffff */
.L_x_72:
[----:B------:R-:W-:Y:S01]  /*4800*/  ELECT P1, URZ, PT ;  /* 0x0000000000ff782f */ /* 0x000fe20003820000 */
[----:B--23--:R-:W-:-:S12]  /*4810*/  UMOV UR10, UR23 ;  /* 0x00000017000a7c82 */ /* 0x00cfd80008000000 */
[----:B------:R-:W-:-:S05]  /*4820*/  @P1 VIADD R4, R3, 0xe0 ;  /* 0x000000e003041836 */ /* 0x000fca0000000000 */
[----:B------:R-:W-:Y:S02]  /*4830*/  @P1 R2UR UR4, R4 ;  /* 0x00000000040412ca */ /* 0x000fe400000e0000 */
[----:B------:R-:W-:-:S04]  /*4840*/  ISETP.NE.AND P1, PT, R16, 0x2, PT ;  /* 0x000000021000780c */ /* 0x000fc80003f25270 */
[----:B------:R-:W-:Y:S02]  /*4850*/  SEL R4, RZ, 0x1, P1 ;  /* 0x00000001ff047807 */ /* 0x000fe40000800000 */
[----:B------:R-:W-:Y:S02]  /*4860*/  SEL R18, R16, RZ, P1 ;  /* 0x000000ff10127207 */ /* 0x000fe40000800000 */
[----:B------:R-:W-:-:S03]  /*4870*/  LOP3.LUT R13, R13, R4, RZ, 0x3c, !PT ;  /* 0x000000040d0d7212 */ /* 0x000fc600078e3cff */
[----:B------:R2:W-:Y:S01]  /*4880*/  UTCBAR [UR4], URZ ;  /* 0x000000ff040073e9 */ /* 0x0005e200080000ff */
[----:B------:R-:W-:Y:S05]  /*4890*/  @P0 BRA `(.L_x_76) ;  /* 0xfffffff000e00947 */ /* 0x000fea000383ffff */
[----:B------:R-:W3:Y:S01]  /*48a0*/  S2UR UR6, SR_CgaCtaId ;  /* 0x00000000000679c3 */ /* 0x000ee20000008800 */
[----:B------:R-:W-:Y:S01]  /*48b0*/  ELECT P0, URZ, PT ;  /* 0x0000000000ff782f */ /* 0x000fe20003800000 */
[----:B------:R-:W-:Y:S01]  /*48c0*/  IMAD.MOV.U32 R0, RZ, RZ, 0x1 ;  /* 0x00000001ff007424 */ /* 0x000fe200078e00ff */
[----:B--2---:R-:W-:Y:S01]  /*48d0*/  UMOV UR4, 0x40 ;  /* 0x0000004000047882 */ /* 0x004fe20000000000 */
[----:B------:R-:W-:-:S04]  /*48e0*/  SHF.L.U32 R2, RZ, 0x1f, RZ ;  /* 0x0000001fff027819 */ /* 0x000fc800000006ff */
[----:B------:R-:W-:Y:S01]  /*48f0*/  UVIRTCOUNT.DEALLOC.SMPOOL 0x80 ;  /* 0x000000800000784c */ /* 0x000fe20000000000 */
[----:B---3--:R-:W-:-:S09]  /*4900*/  ULEA UR6, UR6, UR4, 0x18 ;  /* 0x0000000406067291 */ /* 0x008fd2000f8ec0ff */
[----:B------:R2:W-:Y:S01]  /*4910*/  @P0 STS.U8 [UR6+0x1c], R0 ;  /* 0x00001c00ff000988 */ /* 0x0005e20008000006 */
[----:B------:R-:W3:Y:S02]  /*4920*/  SYNCS.PHASECHK.TRANS64.TRYWAIT P0, [R3+URZ+0x110], R2 ;  /* 0x00011002030075a7 */ /* 0x000ee400080011ff */
[----:B--23--:R-:W-:Y:S05]  /*4930*/  @!P0 BRA `(.L_x_77) ;  /* 0x000000ec00188947 */ /* 0x00cfea0003800000 */
.L_x_220:
[----:B------:R-:W-:Y:S01]  /*4940*/  NOP ;  /* 0x0000000000007918 */ /* 0x000fe20000000000 */
[----:B------:R-:W3:Y:S01]  /*4950*/  LDS R0, [UR6+0x14] ;  /* 0x00001406ff007984 */ /* 0x000ee20008000800 */
[----:B------:R-:W-:Y:S01]  /*4960*/  ULOP3.LUT UR4, UR18, 0xffff, URZ, 0xc0, !UPT ;  /* 0x0000ffff12047892 */ /* 0x000fe2000f8ec0ff */
[----:B------:R-:W-:Y:S01]  /*4970*/  UMOV UR5, 0xffff ;  /* 0x0000ffff00057882 */ /* 0x000fe20000000000 */
[----:B------:R-:W-:Y:S02]  /*4980*/  UMOV UR7, 0x1 ;  /* 0x0000000100077882 */ /* 0x000fe40000000000 */
[----:B------:R-:W-:-:S04]  /*4990*/  USHF.R.U32.HI UR4, URZ, 0x5, UR4 ;  /* 0x00000005ff047899 */ /* 0x000fc80008011604 */
[----:B------:R-:W-:Y:S02]  /*49a0*/  USHF.L.U32 UR5, UR5, UR4, URZ ;  /* 0x0000000405057299 */ /* 0x000fe400080006ff */
[----:B------:R-:W-:-:S04]  /*49b0*/  USHF.L.U32 UR4, UR7, UR4, URZ ;  /* 0x0000000407047299 */ /* 0x000fc800080006ff */
[----:B---3--:R-:W-:-:S04]  /*49c0*/  LOP3.LUT R0, R0, UR5, RZ, 0xc0, !PT ;  /* 0x0000000500007c12 */ /* 0x008fc8000f8ec0ff */
[----:B------:R-:W-:-:S13]  /*49d0*/  ISETP.NE.AND P0, PT, R0, UR5, PT ;  /* 0x0000000500007c0c */ /* 0x000fda000bf05270 */
[----:B------:R-:W-:Y:S05]  /*49e0*/  @P0 BRA `(.L_x_78) ;  /* 0x0000000000580947 */ /* 0x000fea0003800000 */
[----:B------:R-:W3:Y:S02]  /*49f0*/  LDS R0, [UR6+0x18] ;  /* 0x00001806ff007984 */ /* 0x000ee40008000800 */
[----:B---3--:R-:W-:-:S04]  /*4a00*/  LOP3.LUT R0, R0, UR4, RZ, 0xc0, !PT ;  /* 0x0000000400007c12 */ /* 0x008fc8000f8ec0ff */
[----:B------:R-:W-:-:S13]  /*4a10*/  ISETP.NE.AND P0, PT, R0, UR4, PT ;  /* 0x0000000400007c0c */ /* 0x000fda000bf05270 */
[----:B------:R-:W-:Y:S05]  /*4a20*/  @P0 BRA `(.L_x_79) ;  /* 0x00000000003c0947 */ /* 0x000fea0003800000 */
[----:B--2---:R-:W2:Y:S01]  /*4a30*/  S2R R2, SR_LANEID ;  /* 0x0000000000027919 */ /* 0x004ea20000000000 */
[----:B------:R-:W-:Y:S01]  /*4a40*/  ULOP3.LUT UR5, URZ, UR5, URZ, 0x33, !UPT ;  /* 0x00000005ff057292 */ /* 0x000fe2000f8e33ff */
[----:B------:R-:W-:Y:S01]  /*4a50*/  LOP3.LUT R4, RZ, UR4, RZ, 0x33, !PT ;  /* 0x00000004ff047c12 */ /* 0x000fe2000f8e33ff */
[----:B------:R-:W-:Y:S02]  /*4a60*/  VOTEU.ANY UR4, UPT, PT ;  /* 0x0000000000047886 */ /* 0x000fe400038e0100 */
[----:B------:R-:W-:Y:S01]  /*4a70*/  UFLO.U32 UR4, UR4 ;  /* 0x00000004000472bd */ /* 0x000fe200080e0000 */
[----:B------:R-:W3:Y:S01]  /*4a80*/  REDUX UR7, R4 ;  /* 0x00000000040773c4 */ /* 0x000ee20000000000 */
[----:B------:R-:W-:-:S06]  /*4a90*/  IMAD.U32 R0, RZ, RZ, UR5 ;  /* 0x00000005ff007e24 */ /* 0x000fcc000f8e00ff */
[----:B------:R4:W-:Y:S01]  /*4aa0*/  UTCATOMSWS.AND URZ, UR5 ;  /* 0x0000000500ff79e3 */ /* 0x0009e20008000000 */
[----:B------:R-:W1:Y:S01]  /*4ab0*/  REDUX UR8, R0 ;  /* 0x00000000000873c4 */ /* 0x000e620000000000 */
[----:B--2---:R-:W-:Y:S01]  /*4ac0*/  ISETP.EQ.U32.AND P0, PT, R2, UR4, PT ;  /* 0x0000000402007c0c */ /* 0x004fe2000bf02070 */
[----:B---3--:R-:W-:Y:S01]  /*4ad0*/  IMAD.U32 R2, RZ, RZ, UR7 ;  /* 0x00000007ff027e24 */ /* 0x008fe2000f8e00ff */
[----:B-1----:R-:W-:-:S11]  /*4ae0*/  MOV R3, UR8 ;  /* 0x0000000800037c02 */ /* 0x002fd60008000f00 */
[----:B------:R4:W-:Y:S04]  /*4af0*/  @P0 ATOMS.AND RZ, [UR6+0x14], R3 ;  /* 0x00001403ffff098c */ /* 0x0009e8000a800006 */
[----:B------:R4:W-:Y:S01]  /*4b00*/  @P0 ATOMS.AND RZ, [UR6+0x18], R2 ;  /* 0x00001802ffff098c */ /* 0x0009e2000a800006 */
[----:B------:R-:W-:Y:S05]  /*4b10*/  BRA `(.L_x_80) ;  /* 0x0000000000147947 */ /* 0x000fea0003800000 */
.L_x_79:
[----:B--2---:R-:W-:Y:S02]  /*4b20*/  MOV R2, 0x4b40 ;  /* 0x00004b4000027802 */ /* 0x004fe40000000f00 */
[----:B-1---5:R-:W-:Y:S05]  /*4b30*/  CALL.REL.NOINC `($__internal_0_$__cuda_sm10x_tcgen05_guardrail_trap_col_being_dealloced_not_returned_by_alloc) ;  /* 0x000000f000b07944 */ /* 0x022fea0003c00000 */
[----:B------:R-:W-:Y:S05]  /*4b40*/  BRA `(.L_x_80) ;  /* 0x0000000000087947 */ /* 0x000fea0003800000 */
.L_x_78:
[----:B--2---:R-:W-:Y:S02]  /*4b50*/  MOV R2, 0x4b70 ;  /* 0x00004b7000027802 */ /* 0x004fe40000000f00 */
[----:B-1---5:R-:W-:Y:S05]  /*4b60*/  CALL.REL.NOINC `($__internal_2_$__cuda_sm10x_tcgen05_guardrail_trap_unallocated_columns_being_dealloced) ;  /* 0x000000f000bc7944 */ /* 0x022fea0003c00000 */
.L_x_80:
[----:B------:R-:W-:Y:S01]  /*4b70*/  NOP ;  /* 0x0000000000007918 */ /* 0x000fe20000000000 */
[----:B----4-:R-:W-:Y:S05]  /*4b80*/  EXIT ;  /* 0x000000000000794d */ /* 0x010fea0003800000 */
.L_x_62:
[----:B------:R-:W-:-:S09]  /*4b90*/  UISETP.NE.OR UP0, UPT, UR21, 0x3, !UP3 ;  /* 0x000000031500788c */ /* 0x000fd2000df05670 */
[----:B------:R-:W-:Y:S05]  /*4ba0*/  BRA.U UP0, `(.L_x_81) ;  /* 0x0000001900bc7547 */ /* 0x000fea000b800000 */
[----:B------:R-:W2:Y:S01]  /*4bb0*/  S2UR UR10, SR_CgaCtaId ;  /* 0x00000000000a79c3 */ /* 0x000ea20000008800 */
[----:B------:R-:W3:Y:S01]  /*4bc0*/  LDCU UR54, c[0x0][0x370] ;  /* 0x00006e00ff3677ac */ /* 0x000ee20008000800 */
[----:B------:R-:W-:Y:S01]  /*4bd0*/  HFMA2 R14, -RZ, RZ, 0, 0 ;  /* 0x00000000ff0e7431 */ /* 0x000fe200000001ff */
[----:B------:R-:W-:Y:S01]  /*4be0*/  MOV R13, RZ ;  /* 0x000000ff000d7202 */ /* 0x000fe20000000f00 */
[----:B------:R-:W-:Y:S01]  /*4bf0*/  HFMA2 R7, -RZ, RZ, 0, 0.0078125 ;  /* 0x00002000ff077431 */ /* 0x000fe200000001ff */
[----:B------:R-:W3:Y:S03]  /*4c00*/  LDCU.128 UR64, c[0x0][0xf10] ;  /* 0x0001e200ff4077ac */ /* 0x000ee60008000c00 */
[----:B------:R-:W4:Y:S01]  /*4c10*/  LDC.64 R16, c[0x0][0x348] ;  /* 0x0000d200ff107b82 */ /* 0x000f220000000a00 */
[----:B------:R-:W1:Y:S01]  /*4c20*/  LDCU UR53, c[0x0][0x374] ;  /* 0x00006e80ff3577ac */ /* 0x000e620008000800 */
[----:B------:R-:W2:Y:S06]  /*4c30*/  LDCU UR15, c[0x0][0xf0c] ;  /* 0x0001e180ff0f77ac */ /* 0x000eac0008000800 */
[----:B------:R-:W4:Y:S01]  /*4c40*/  LDC.64 R2, c[0x0][0xc88] ;  /* 0x00032200ff027b82 */ /* 0x000f220000000a00 */
[----:B------:R-:W4:Y:S01]  /*4c50*/  LDCU UR62, c[0x0][0xf20] ;  /* 0x0001e400ff3e77ac */ /* 0x000f220008000800 */
[----:B------:R-:W4:Y:S06]  /*4c60*/  LDCU UR4, c[0x0][0xf30] ;  /* 0x0001e600ff0477ac */ /* 0x000f2c0008000800 */
[----:B------:R-:W4:Y:S01]  /*4c70*/  LDC.64 R4, c[0x0][0xc90] ;  /* 0x00032400ff047b82 */ /* 0x000f220000000a00 */
[----:B------:R-:W-:Y:S01]  /*4c80*/  UMOV UR21, 0x400 ;  /* 0x0000040000157882 */ /* 0x000fe20000000000 */
[----:B---3--:R-:W-:-:S02]  /*4c90*/  UIMAD.WIDE.U32 UR6, UR54, UR64, URZ ;  /* 0x00000040360672a5 */ /* 0x008fc4000f8e00ff */
[----:B-1----:R-:W-:Y:S02]  /*4ca0*/  UIMAD.WIDE.U32 UR8, UR53, UR67, URZ ;  /* 0x00000043350872a5 */ /* 0x002fe4000f8e00ff */
[----:B--2---:R-:W-:Y:S02]  /*4cb0*/  ULEA UR21, UR10, UR21, 0x18 ;  /* 0x000000150a157291 */ /* 0x004fe4000f8ec0ff */
[----:B------:R-:W-:Y:S02]  /*4cc0*/  UPLOP3.LUT UP1, UPT, UPT, UPT, UPT, 0x40, 0x4 ;  /* 0x000000000004789c */ /* 0x000fe40003f2e870 */
[----:B------:R-:W-:Y:S02]  /*4cd0*/  UIADD3 UR57, UPT, UPT, UR21, 0x70, URZ ;  /* 0x0000007015397890 */ /* 0x000fe4000fffe0ff */
[----:B------:R-:W-:Y:S02]  /*4ce0*/  UIADD3 UR49, UPT, UPT, UR21, 0x78, URZ ;  /* 0x0000007815317890 */ /* 0x000fe4000fffe0ff */
[----:B------:R-:W-:-:S02]  /*4cf0*/  UIADD3 UR41, UPT, UPT, UR21, 0x80, URZ ;  /* 0x0000008015297890 */ /* 0x000fc4000fffe0ff */
[----:B------:R-:W-:Y:S01]  /*4d00*/  UIADD3 UR33, UPT, UPT, UR21, 0x88, URZ ;  /* 0x0000008815217890 */ /* 0x000fe2000fffe0ff */
[----:B------:R-:W-:Y:S01]  /*4d10*/  UMOV UR6, UR7 ;  /* 0x0000000700067c82 */ /* 0x000fe20008000000 */
[----:B------:R-:W-:Y:S01]  /*4d20*/  UMOV UR5, UR9 ;  /* 0x0000000900057c82 */ /* 0x000fe20008000000 */
[----:B------:R-:W-:Y:S02]  /*4d30*/  UISETP.GE.AND UP0, UPT, UR39, 0x1, UPT ;  /* 0x000000012700788c */ /* 0x000fe4000bf06270 */
[----:B------:R-:W-:Y:S01]  /*4d40*/  UISETP.NE.AND UP4, UPT, UR39, 0x1, UPT ;  /* 0x000000012700788c */ /* 0x000fe2000bf85270 */
[----:B------:R-:W1:Y:S01]  /*4d50*/  LDCU.64 UR22, c[0x0][0xf28] ;  /* 0x0001e500ff1677ac */ /* 0x000e620008000a00 */
[----:B------:R-:W-:Y:S02]  /*4d60*/  UISETP.NE.AND UP6, UPT, UR15, 0x1, UPT ;  /* 0x000000010f00788c */ /* 0x000fe4000bfc5270 */
[----:B------:R-:W-:Y:S02]  /*4d70*/  UISETP.NE.AND UP5, UPT, UR66, 0x1, UPT ;  /* 0x000000014200788c */ /* 0x000fe4000bfa5270 */
[----:B------:R-:W-:-:S02]  /*4d80*/  USHF.R.U32.HI UR61, URZ, UR65, UR6 ;  /* 0x00000041ff3d7299 */ /* 0x000fc40008011606 */
[----:B------:R-:W-:Y:S02]  /*4d90*/  UPRMT UR46, UR10, 0x654, UR57 ;  /* 0x000006540a2e7896 */ /* 0x000fe40008000039 */
[----:B------:R-:W-:Y:S02]  /*4da0*/  UPRMT UR45, UR10, 0x654, UR49 ;  /* 0x000006540a2d7896 */ /* 0x000fe40008000031 */
[----:B------:R-:W-:Y:S02]  /*4db0*/  UPRMT UR38, UR10, 0x654, UR41 ;  /* 0x000006540a267896 */ /* 0x000fe40008000029 */
[----:B------:R-:W-:Y:S02]  /*4dc0*/  UPRMT UR37, UR10, 0x654, UR33 ;  /* 0x000006540a257896 */ /* 0x000fe40008000021 */
[----:B----4-:R-:W-:Y:S02]  /*4dd0*/  USHF.R.U32.HI UR55, URZ, UR62, UR5 ;  /* 0x0000003eff377299 */ /* 0x010fe40008011605 */
[----:B------:R-:W-:Y:S01]  /*4de0*/  UISETP.NE.AND UP3, UPT, UR4, 0x1, UPT ;  /* 0x000000010400788c */ /* 0x000fe2000bf65270 */
[----:B-1----:R-:W-:-:S10]  /*4df0*/  UMOV UR29, URZ ;  /* 0x000000ff001d7c82 */ /* 0x002fd40008000000 */
.L_x_96:
[C---:B------:R-:W-:Y:S02]  /*4e00*/  LEA R12, R14.reuse, UR21, 0x3 ;  /* 0x000000150e0c7c11 */ /* 0x040fe4000f8e18ff */
[----:B------:R-:W-:Y:S02]  /*4e10*/  SHF.L.U32 R9, R13, 0x1f, RZ ;  /* 0x0000001f0d097819 */ /* 0x000fe400000006ff */
[----:B------:R-:W-:Y:S02]  /*4e20*/  LEA R10, R14, UR21, 0x4 ;  /* 0x000000150e0a7c11 */ /* 0x000fe4000f8e20ff */
[----:B------:R-:W1:Y:S02]  /*4e30*/  SYNCS.PHASECHK.TRANS64.TRYWAIT P0, [R12+URZ+0xc0], R9 ;  /* 0x0000c0090c0075a7 */ /* 0x000e6400080011ff */
[----:B-12---:R-:W-:Y:S05]  /*4e40*/  @!P0 BRA `(.L_x_82) ;  /* 0x000000e400e88947 */ /* 0x006fea0003800000 */
.L_x_221:
[----:B-1----:R-:W1:Y:S01]  /*4e50*/  LDS.128 R8, [R10+0x120] ;  /* 0x000120000a087984 */ /* 0x002e620000000c00 */
[----:B------:R-:W-:Y:S01]  /*4e60*/  UISETP.GE.AND UP0, UPT, UR39, 0x1, UPT ;  /* 0x000000012700788c */ /* 0x000fe2000bf06270 */
[----:B------:R-:W-:Y:S01]  /*4e70*/  @!PT LDS RZ, [RZ] ;  /* 0x00000000fffff984 */ /* 0x000fe20000000800 */
[----:B------:R-:W-:Y:S01]  /*4e80*/  @!PT LDS RZ, [RZ] ;  /* 0x00000000fffff984 */ /* 0x000fe20000000800 */
[----:B------:R-:W-:Y:S01]  /*4e90*/  @!PT LDS RZ, [RZ] ;  /* 0x00000000fffff984 */ /* 0x000fe20000000800 */
[----:B------:R-:W-:Y:S01]  /*4ea0*/  @!PT LDS RZ, [RZ] ;  /* 0x00000000fffff984 */ /* 0x000fe20000000800 */
[----:B------:R2:W-:Y:S06]  /*4eb0*/  MEMBAR.ALL.CTA ;  /* 0x0000000000007992 */ /* 0x0005ec0000008000 */
[----:B--2---:R-:W2:Y:S01]  /*4ec0*/  FENCE.VIEW.ASYNC.S ;  /* 0x00000000000073c6 */ /* 0x004ea20000000000 */
[----:B-1----:R-:W-:Y:S11]  /*4ed0*/  LOP3.LUT P0, RZ, R10, 0x1, RZ, 0xc0, !PT ;  /* 0x000000010aff7812 */ /* 0x002ff6000780c0ff */
[----:B------:R-:W-:Y:S02]  /*4ee0*/  @!UPT UIADD3 URZ, UPT, UPT, URZ, URZ, URZ ;  /* 0x000000fffffff290 */ /* 0x000fe4000fffe0ff */
[----:B--2---:R-:W-:Y:S01]  /*4ef0*/  VOTEU.ANY UP2, P0 ;  /* 0x0000000000ff7886 */ /* 0x004fe20000040100 */
[----:B------:R-:W-:Y:S11]  /*4f00*/  PLOP3.LUT P0, PT, PT, PT, UP2, 0x80, 0x8 ;  /* 0x000000000008781c */ /* 0x000ff60003f0f028 */
[----:B------:R-:W-:Y:S02]  /*4f10*/  @!UPT UIADD3 URZ, UPT, UPT, URZ, URZ, URZ ;  /* 0x000000fffffff290 */ /* 0x000fe4000fffe0ff */
[----:B------:R-:W-:Y:S02]  /*4f20*/  @P0 SHF.R.U32.HI R0, RZ, 0x10, R9 ;  /* 0x00000010ff000819 */ /* 0x000fe40000011609 */
[----:B------:R-:W-:Y:S02]  /*4f30*/  @P0 MOV R6, R8 ;  /* 0x0000000800060202 */ /* 0x000fe40000000f00 */
[----:B------:R-:W-:Y:S01]  /*4f40*/  @P0 R2UR UR4, R0 ;  /* 0x00000000000402ca */ /* 0x000fe200000e0000 */
[----:B------:R-:W-:Y:S01]  /*4f50*/  VIADD R0, R12, 0xd0 ;  /* 0x000000d00c007836 */ /* 0x000fe20000000000 */
[----:B------:R-:W-:Y:S02]  /*4f60*/  @P0 LOP3.LUT R8, R9, 0xffff, RZ, 0xc0, !PT ;  /* 0x0000ffff09080812 */ /* 0x000fe400078ec0ff */
[----:B------:R-:W-:Y:S02]  /*4f70*/  @P0 R2UR UR6, R6 ;  /* 0x00000000060602ca */ /* 0x000fe400000e0000 */
[----:B------:R-:W-:Y:S02]  /*4f80*/  PRMT R0, RZ, 0x654, R0 ;  /* 0x00000654ff007816 */ /* 0x000fe40000000000 */
[----:B------:R-:W-:Y:S02]  /*4f90*/  @P0 R2UR UR5, R8 ;  /* 0x00000000080502ca */ /* 0x000fe400000e0000 */
[----:B------:R1:W-:Y:S03]  /*4fa0*/  SYNCS.ARRIVE.TRANS64.RED.A1T0 RZ, [R0+URZ], RZ ;  /* 0x000000ff00ff79a7 */ /* 0x0003e600081004ff */
[----:B------:R-:W-:Y:S04]  /*4fb0*/  @UP2 UMOV UR47, UR4 ;  /* 0x00000004002f2c82 */ /* 0x000fe80008000000 */
[----:B------:R-:W-:Y:S04]  /*4fc0*/  @UP2 UMOV UR14, UR6 ;  /* 0x00000006000e2c82 */ /* 0x000fe80008000000 */
[----:B------:R-:W-:Y:S01]  /*4fd0*/  @UP2 UMOV UR13, UR5 ;  /* 0x00000005000d2c82 */ /* 0x000fe20008000000 */
[----:B------:R-:W-:Y:S05]  /*4fe0*/  BRA.U !UP0, `(.L_x_83) ;  /* 0x0000000108a47547 */ /* 0x000fea000b800000 */
[----:B------:R-:W-:Y:S02]  /*4ff0*/  UIMAD.WIDE.U32 UR16, UR13, UR67, URZ ;  /* 0x000000430d1072a5 */ /* 0x000fe4000f8e00ff */
[----:B------:R-:W-:Y:S02]  /*5000*/  UIMAD.WIDE.U32 UR24, UR14, UR64, URZ ;  /* 0x000000400e1872a5 */ /* 0x000fe4000f8e00ff */
[----:B------:R-:W-:Y:S02]  /*5010*/  USEL UR4, UR53, UR55, !UP5 ;  /* 0x0000003735047287 */ /* 0x000fe4000e800000 */
[----:B------:R-:W-:Y:S02]  /*5020*/  USEL UR7, UR54, UR61, !UP6 ;  /* 0x0000003d36077287 */ /* 0x000fe4000f000000 */
[----:B------:R-:W-:Y:S02]  /*5030*/  UIMAD.WIDE.U32 UR8, UR4, UR22, URZ ;  /* 0x00000016040872a5 */ /* 0x000fe4000f8e00ff */
[----:B------:R-:W-:Y:S01]  /*5040*/  UIMAD.WIDE.U32 UR10, UR7, UR22, URZ ;  /* 0x00000016070a72a5 */ /* 0x000fe2000f8e00ff */
[----:B------:R-:W-:Y:S02]  /*5050*/  UMOV UR5, UR17 ;  /* 0x0000001100057c82 */ /* 0x000fe40008000000 */
[----:B------:R-:W-:Y:S03]  /*5060*/  USHF.R.U32.HI UR6, URZ, UR62, UR5 ;  /* 0x0000003eff067299 */ /* 0x000fe60008011605 */
[----:B------:R-:W-:Y:S01]  /*5070*/  UMOV UR5, UR25 ;  /* 0x0000001900057c82 */ /* 0x000fe20008000000 */
[----:B------:R-:W-:Y:S02]  /*5080*/  USEL UR6, UR13, UR6, !UP5 ;  /* 0x000000060d067287 */ /* 0x000fe4000e800000 */
[----:B------:R-:W-:Y:S03]  /*5090*/  USHF.R.U32.HI UR12, URZ, UR65, UR5 ;  /* 0x00000041ff0c7299 */ /* 0x000fe60008011605 */
[----:B------:R-:W-:Y:S02]  /*50a0*/  UMOV UR5, UR9 ;  /* 0x0000000900057c82 */ /* 0x000fe40008000000 */
[----:B------:R-:W-:Y:S03]  /*50b0*/  @UP4 USHF.R.U32.HI UR4, URZ, UR23, UR5 ;  /* 0x00000017ff044299 */ /* 0x000fe60008011605 */
[----:B------:R-:W-:Y:S01]  /*50c0*/  UMOV UR5, UR11 ;  /* 0x0000000b00057c82 */ /* 0x000fe20008000000 */
[----:B------:R-:W-:Y:S02]  /*50d0*/  UIMAD UR4, UR39, UR4, URZ ;  /* 0x00000004270472a4 */ /* 0x000fe4000f8e02ff */
[----:B------:R-:W-:Y:S02]  /*50e0*/  @UP4 USHF.R.U32.HI UR7, URZ, UR23, UR5 ;  /* 0x00000017ff074299 */ /* 0x000fe40008011605 */
[----:B------:R-:W-:Y:S02]  /*50f0*/  UIMAD.WIDE.U32 UR10, UR6, UR22, URZ ;  /* 0x00000016060a72a5 */ /* 0x000fe4000f8e00ff */
[----:B------:R-:W-:Y:S02]  /*5100*/  USEL UR5, UR14, UR12, !UP6 ;  /* 0x0000000c0e057287 */ /* 0x000fe4000f000000 */
[----:B------:R-:W-:Y:S02]  /*5110*/  UIMAD UR8, UR39, UR7, URZ ;  /* 0x00000007270872a4 */ /* 0x000fe4000f8e02ff */
[----:B------:R-:W-:Y:S03]  /*5120*/  UISETP.GE.AND UP0, UPT, UR6, UR4, UPT ;  /* 0x000000040600728c */ /* 0x000fe6000bf06270 */
[----:B------:R-:W-:Y:S01]  /*5130*/  UMOV UR4, UR11 ;  /* 0x0000000b00047c82 */ /* 0x000fe20008000000 */
[----:B------:R-:W-:Y:S02]  /*5140*/  UISETP.GE.OR UP0, UPT, UR5, UR8, UP0 ;  /* 0x000000080500728c */ /* 0x000fe40008706670 */
[----:B------:R-:W-:Y:S02]  /*5150*/  USHF.R.U32.HI UR4, URZ, UR23, UR4 ;  /* 0x00000017ff047299 */ /* 0x000fe40008011604 */
[----:B------:R-:W-:Y:S02]  /*5160*/  UIMAD.WIDE.U32 UR8, UR5, UR22, URZ ;  /* 0x00000016050872a5 */ /* 0x000fe4000f8e00ff */
[----:B------:R-:W-:Y:S04]  /*5170*/  USEL UR10, UR6, UR4, !UP4 ;  /* 0x00000004060a7287 */ /* 0x000fe8000e000000 */
[----:B------:R-:W-:Y:S01]  /*5180*/  UIADD3 UR11, UPT, UPT, -UR10, URZ, URZ ;  /* 0x000000ff0a0b7290 */ /* 0x000fe2000fffe1ff */
[----:B------:R-:W-:Y:S02]  /*5190*/  @!UP0 UMOV UR4, UR9 ;  /* 0x0000000900048c82 */ /* 0x000fe40008000000 */
[----:B------:R-:W-:Y:S02]  /*51a0*/  @!UP0 USHF.R.U32.HI UR4, URZ, UR23, UR4 ;  /* 0x00000017ff048299 */ /* 0x000fe40008011604 */
[----:B------:R-:W-:Y:S02]  /*51b0*/  UIMAD UR8, UR39, UR11, UR6 ;  /* 0x0000000b270872a4 */ /* 0x000fe4000f8e0206 */
[----:B------:R-:W-:Y:S04]  /*51c0*/  @!UP0 USEL UR4, UR5, UR4, !UP4 ;  /* 0x0000000405048287 */ /* 0x000fe8000e000000 */
[----:B------:R-:W-:Y:S02]  /*51d0*/  @!UP0 UIMAD UR7, UR7, UR8, UR4 ;  /* 0x00000008070782a4 */ /* 0x000fe4000f8e0204 */
[----:B------:R-:W-:Y:S02]  /*51e0*/  @!UP0 UIADD3 UR9, UPT, UPT, UR10, -UR4, URZ ;  /* 0x800000040a098290 */ /* 0x000fe4000fffe0ff */
[----:B------:R-:W-:Y:S02]  /*51f0*/  UIADD3 UR8, UPT, UPT, -UR6, URZ, URZ ;  /* 0x000000ff06087290 */ /* 0x000fe4000fffe1ff */
[----:B------:R-:W-:Y:S02]  /*5200*/  UIADD3 UR4, UPT, UPT, -UR5, URZ, URZ ;  /* 0x000000ff05047290 */ /* 0x000fe4000fffe1ff */
[----:B------:R-:W-:Y:S03]  /*5210*/  @!UP0 UIMAD UR6, UR9, UR39, UR5 ;  /* 0x00000027090682a4 */ /* 0x000fe6000f8e0205 */
[----:B------:R-:W-:Y:S01]  /*5220*/  @!UP0 UMOV UR5, UR7 ;  /* 0x0000000700058c82 */ /* 0x000fe20008000000 */
[----:B------:R-:W-:Y:S02]  /*5230*/  UIMAD UR7, UR15, UR4, UR14 ;  /* 0x000000040f0772a4 */ /* 0x000fe4000f8e020e */
[----:B------:R-:W-:Y:S02]  /*5240*/  UIMAD UR4, UR66, UR8, UR13 ;  /* 0x00000008420472a4 */ /* 0x000fe4000f8e020d */
[----:B------:R-:W-:Y:S02]  /*5250*/  UIMAD UR14, UR5, UR15, UR7 ;  /* 0x0000000f050e72a4 */ /* 0x000fe4000f8e0207 */
[----:B------:R-:W-:Y:S11]  /*5260*/  UIMAD UR13, UR6, UR66, UR4 ;  /* 0x00000042060d72a4 */ /* 0x000ff6000f8e0204 */
[----:B------:R-:W-:Y:S01]  /*5270*/  @!UPT UIADD3 URZ, UPT, UPT, URZ, URZ, URZ ;  /* 0x000000fffffff290 */ /* 0x000fe2000fffe0ff */
.L_x_83:
[----:B------:R-:W2:Y:S01]  /*5280*/  @!UP3 LDCU.128 UR8, c[0x0][0xf10] ;  /* 0x0001e200ff08b7ac */ /* 0x000ea20008000c00 */
[----:B------:R-:W-:Y:S01]  /*5290*/  IMAD.MOV.U32 R10, RZ, RZ, 0x1 ;  /* 0x00000001ff0a7424 */ /* 0x000fe200078e00ff */
[C---:B------:R-:W-:Y:S02]  /*52a0*/  ISETP.NE.U32.AND P1, PT, R4.reuse, RZ, PT ;  /* 0x000000ff0400720c */ /* 0x040fe40003f25070 */
[----:B------:R-:W-:Y:S02]  /*52b0*/  ISETP.NE.U32.AND P0, PT, R4, RZ, PT ;  /* 0x000000ff0400720c */ /* 0x000fe40003f05070 */
[C---:B------:R-:W-:Y:S01]  /*52c0*/  ISETP.NE.AND.EX P1, PT, R5.reuse, RZ, PT, P1 ;  /* 0x000000ff0500720c */ /* 0x040fe20003f25310 */
[----:B------:R-:W3:Y:S01]  /*52d0*/  @!UP3 LDCU UR5, c[0x0][0xf0c] ;  /* 0x0001e180ff05b7ac */ /* 0x000ee20008000800 */
[----:B------:R-:W-:Y:S02]  /*52e0*/  ISETP.NE.AND.EX P0, PT, R5, RZ, PT, P0 ;  /* 0x000000ff0500720c */ /* 0x000fe40003f05300 */
[----:B------:R-:W-:Y:S01]  /*52f0*/  SHF.L.U32 R10, R10, 0x1f, RZ ;  /* 0x0000001f0a0a7819 */ /* 0x000fe200000006ff */
[----:B------:R-:W4:Y:S01]  /*5300*/  @!UP3 LDCU UR4, c[0x0][0xf20] ;  /* 0x0001e400ff04b7ac */ /* 0x000f220008000800 */
[----:B------:R-:W-:Y:S02]  /*5310*/  USHF.L.U32 UR17, UR20, 0x8, URZ ;  /* 0x0000000814117899 */ /* 0x000fe400080006ff */
[----:B--2---:R-:W-:Y:S02]  /*5320*/  UIMAD.WIDE.U32 UR6, UR14, UR8, URZ ;  /* 0x000000080e0672a5 */ /* 0x004fe4000f8e00ff */
[----:B------:R-:W-:Y:S02]  /*5330*/  USHF.L.U32 UR59, UR19, 0x7, URZ ;  /* 0x00000007133b7899 */ /* 0x000fe400080006ff */
[----:B------:R-:W-:Y:S02]  /*5340*/  @!UP3 USHF.R.U32.HI UR7, URZ, UR9, UR7 ;  /* 0x00000009ff07b299 */ /* 0x000fe40008011607 */
[----:B------:R-:W-:Y:S02]  /*5350*/  UIMAD.WIDE.U32 UR8, UR13, UR11, URZ ;  /* 0x0000000b0d0872a5 */ /* 0x000fe4000f8e00ff */
[----:B---3--:R-:W-:Y:S04]  /*5360*/  @!UP3 UISETP.NE.AND UP0, UPT, UR5, 0x1, UPT ;  /* 0x000000010500b88c */ /* 0x008fe8000bf05270 */
[----:B------:R-:W-:Y:S02]  /*5370*/  @!UP3 USEL UR7, UR14, UR7, !UP0 ;  /* 0x000000070e07b287 */ /* 0x000fe4000c000000 */
[----:B------:R-:W-:Y:S01]  /*5380*/  @!UP3 UISETP.NE.AND UP0, UPT, UR10, 0x1, UPT ;  /* 0x000000010a00b88c */ /* 0x000fe2000bf05270 */
[----:B------:R-:W-:Y:S02]  /*5390*/  @!UP3 UMOV UR6, UR9 ;  /* 0x000000090006bc82 */ /* 0x000fe40008000000 */
[----:B----4-:R-:W-:Y:S04]  /*53a0*/  @!UP3 USHF.R.U32.HI UR6, URZ, UR4, UR6 ;  /* 0x00000004ff06b299 */ /* 0x010fe80008011606 */
[----:B------:R-:W-:Y:S04]  /*53b0*/  @!UP3 USEL UR6, UR13, UR6, !UP0 ;  /* 0x000000060d06b287 */ /* 0x000fe8000c000000 */
[----:B------:R-:W-:Y:S02]  /*53c0*/  @!UP3 UIADD3 UR4, UPT, UPT, -UR7, UR6, URZ ;  /* 0x000000060704b290 */ /* 0x000fe4000fffe1ff */
[----:B------:R-:W-:Y:S02]  /*53d0*/  @!UP3 UIADD3 UR6, UPT, UPT, UR7, -UR6, URZ ;  /* 0x800000060706b290 */ /* 0x000fe4000fffe0ff */
[----:B------:R-:W-:Y:S02]  /*53e0*/  @!UP3 UIMAD UR14, UR4, UR5, UR14 ;  /* 0x00000005040eb2a4 */ /* 0x000fe4000f8e020e */
[----:B------:R-:W-:Y:S01]  /*53f0*/  @!UP3 UIMAD UR13, UR6, UR10, UR13 ;  /* 0x0000000a060db2a4 */ /* 0x000fe2000f8e020d */
[----:B------:R-:W-:Y:S11]  /*5400*/  BRA.U UP1, `(.L_x_84) ;  /* 0x0000000101107547 */ /* 0x000ff6000b800000 */
[----:B-1----:R-:W-:Y:S04]  /*5410*/  MOV R0, UR63 ;  /* 0x0000003f00007c02 */ /* 0x002fe80008000f00 */
[----:B------:R-:W-:Y:S04]  /*5420*/  SHF.L.U32 R9, R0, 0x1f, RZ ;  /* 0x0000001f00097819 */ /* 0x000fe800000006ff */
[----:B------:R-:W1:Y:S02]  /*5430*/  SYNCS.PHASECHK.TRANS64.TRYWAIT P2, [UR21+0xb8], R9 ;  /* 0x0000b809ff0075a7 */ /* 0x000e640008041115 */
[----:B-1----:R-:W-:Y:S05]  /*5440*/  @!P2 BRA `(.L_x_85) ;  /* 0x000000e0007ca947 */ /* 0x002fea0003800000 */
.L_x_84:
[----:B------:R-:W-:Y:S05]  /*5450*/  @!P1 BRA `(.L_x_86) ;  /* 0x0000000000309947 */ /* 0x000fea0003800000 */
[----:B------:R-:W-:Y:S01]  /*5460*/  ISETP.NE.U32.AND P1, PT, R2, RZ, PT ;  /* 0x000000ff0200720c */ /* 0x000fe20003f25070 */
[----:B------:R-:W2:Y:S01]  /*5470*/  LDCU.64 UR4, c[0x0][0x358] ;  /* 0x00006b00ff0477ac */ /* 0x000ea20008000a00 */
[----:B------:R-:W-:Y:S02]  /*5480*/  IMAD.MOV.U32 R176, RZ, RZ, 0x1 ;  /* 0x00000001ffb07424 */ /* 0x000fe400078e00ff */
[----:B------:R-:W-:Y:S11]  /*5490*/  ISETP.NE.AND.EX P1, PT, R3, RZ, PT, P1 ;  /* 0x000000ff0300720c */ /* 0x000ff60003f25310 */
[----:B------:R-:W-:Y:S02]  /*54a0*/  @!UPT UIADD3 URZ, UPT, UPT, URZ, URZ, URZ ;  /* 0x000000fffffff290 */ /* 0x000fe4000fffe0ff */
[----:B-1----:R-:W1:Y:S01]  /*54b0*/  @P1 LDC.64 R8, c[0x0][0xc88] ;  /* 0x00032200ff081b82 */ /* 0x002e620000000a00 */
[----:B------:R-:W-:Y:S04]  /*54c0*/  @P1 IMAD R0, R4, UR44, RZ ;  /* 0x0000002c04001c24 */ /* 0x000fe8000f8e02ff */
[----:B-1----:R-:W-:Y:S04]  /*54d0*/  @P1 IMAD.WIDE R8, R0, 0x4, R8 ;  /* 0x0000000400081825 */ /* 0x002fe800078e0208 */
[----:B------:R-:W-:Y:S01]  /*54e0*/  HFMA2 R0, -RZ, RZ, 0, 5.9604644775390625e-08 ;  /* 0x00000001ff007431 */ /* 0x000fe200000001ff */
[----:B--2--5:R2:W5:Y:S04]  /*54f0*/  @P1 LDG.E R133, desc[UR4][R8.64] ;  /* 0x0000000408851981 */ /* 0x024568000c1e1900 */
[----:B------:R-:W-:Y:S01]  /*5500*/  @!P1 PRMT R176, R0, 0x7610, R176 ;  /* 0x0000761000b09816 */ /* 0x000fe200000000b0 */
[----:B--2---:R-:W3:Y:S06]  /*5510*/  @!P1 LDC R133, c[0x0][0xc80] ;  /* 0x00032000ff859b82 */ /* 0x004eec0000000800 */
.L_x_86:
[----:B---3-5:R-:W-:Y:S01]  /*5520*/  @!P0 FSETP.EQ.AND P1, PT, R133, RZ, PT ;  /* 0x000000ff8500820b */ /* 0x028fe20003f22000 */
[----:B------:R-:W-:Y:S01]  /*5530*/  @!UPT UIADD3 URZ, UPT, UPT, URZ, URZ, URZ ;  /* 0x000000fffffff290 */ /* 0x000fe2000fffe0ff */
[----:B------:R-:W-:Y:S11]  /*5540*/  @!P0 BRA `(.L_x_87) ;  /* 0x0000000000188947 */ /* 0x000ff60003800000 */
[----:B------:R-:W-:Y:S02]  /*5550*/  LOP3.LUT P0, RZ, R176, 0xff, RZ, 0xc0, !PT ;  /* 0x000000ffb0ff7812 */ /* 0x000fe4000780c0ff */
[----:B------:R-:W-:Y:S04]  /*5560*/  ISETP.NE.U32.AND P1, PT, R2, RZ, PT ;  /* 0x000000ff0200720c */ /* 0x000fe80003f25070 */
[----:B------:R-:W-:Y:S04]  /*5570*/  ISETP.NE.AND.EX P1, PT, R3, RZ, PT, P1 ;  /* 0x000000ff0300720c */ /* 0x000fe80003f25310 */
[----:B------:R-:W-:Y:S03]  /*5580*/  PLOP3.LUT P1, PT, P1, PT, PT, 0x8, 0x80 ;  /* 0x000000000080781c */ /* 0x000fe60000f2e170 */
[----:B------:R-:W-:Y:S11]  /*5590*/  @P0 FSETP.EQ.AND P1, PT, R133, RZ, PT ;  /* 0x000000ff8500020b */ /* 0x000ff60003f22000 */
[----:B------:R-:W-:Y:S02]  /*55a0*/  @!UPT UIADD3 URZ, UPT, UPT, URZ, URZ, URZ ;  /* 0x000000fffffff290 */ /* 0x000fe4000fffe0ff */
.L_x_87:
[----:B------:R-:W2:Y:S01]  /*55b0*/  SYNCS.PHASECHK.TRANS64.TRYWAIT P2, [UR21+0x90], R10 ;  /* 0x0000900aff0075a7 */ /* 0x000ea20008041115 */
[----:B------:R-:W-:Y:S01]  /*55c0*/  ELECT P0, URZ, PT ;  /* 0x0000000000ff782f */ /* 0x000fe20003800000 */
[----:B------:R-:W-:Y:S02]  /*55d0*/  ULOP3.LUT UP0, UR19, UR29, 0x1, URZ, 0xc0, !UPT ;  /* 0x000000011d137892 */ /* 0x000fe4000f80c0ff */
[----:B------:R-:W-:Y:S01]  /*55e0*/  UIADD3 UR18, UPT, UPT, UR17, 0x60, URZ ;  /* 0x0000006011127890 */ /* 0x000fe2000fffe0ff */
[----:B------:R-:W-:Y:S06]  /*55f0*/  PLOP3.LUT P1, PT, P1, P0, PT, 0xf2, 0x2f ;  /* 0x00000000002f781c */ /* 0x000fec0000f21e72 */
[----:B------:R-:W-:Y:S02]  /*5600*/  UMOV UR58, UR18 ;  /* 0x00000012003a7c82 */ /* 0x000fe40008000000 */
[----:B------:R-:W-:Y:S05]  /*5610*/  @UP0 UIADD3 UR58, UPT, UPT, UR17, URZ, URZ ;  /* 0x000000ff113a0290 */ /* 0x000fea000fffe0ff */
[----:B------:R-:W-:Y:S05]  /*5620*/  @!P1 IADD3 R6, P0, PT, R16, 0x980, RZ ;  /* 0x0000098010069810 */ /* 0x000fea0007f1e0ff */
[----:B-1----:R-:W-:Y:S01]  /*5630*/  @!P1 IMAD.X R0, RZ, RZ, R17, P0 ;  /* 0x000000ffff009224 */ /* 0x002fe200000e0611 */
[----:B--2---:R-:W-:Y:S07]  /*5640*/  @!P2 BRA `(.L_x_88) ;  /* 0x000000e00014a947 */ /* 0x004fee0003800000 */
.L_x_224:
[----:B------:R-:W-:Y:S01]  /*5650*/  @!P1 R2UR UR5, R6 ;  /* 0x00000000060592ca */ /* 0x000fe200000e0000 */
[----:B------:R-:W-:Y:S01]  /*5660*/  VOTEU.ALL UP0, P1 ;  /* 0x0000000000ff7886 */ /* 0x000fe20000800000 */
[----:B------:R-:W-:Y:S01]  /*5670*/  @!P1 R2UR UR4, R0 ;  /* 0x00000000000492ca */ /* 0x000fe200000e0000 */
[----:B------:R-:W-:Y:S01]  /*5680*/  UMOV UR6, 0x0 ;  /* 0x0000000000067882 */ /* 0x000fe20000000000 */
[----:B------:R-:W-:Y:S01]  /*5690*/  UMOV UR7, 0x10000000 ;  /* 0x1000000000077882 */ /* 0x000fe20000000000 */
[----:B------:R-:W-:Y:S01]  /*56a0*/  UMOV UR60, UR44 ;  /* 0x0000002c003c7c82 */ /* 0x000fe20008000000 */
[----:B------:R-:W-:Y:S01]  /*56b0*/  @!UP0 UIADD3 UR56, UPT, UPT, UR21, 0x200, URZ ;  /* 0x0000020015388890 */ /* 0x000fe2000fffe0ff */
[----:B------:R-:W-:Y:S01]  /*56c0*/  @!P1 IMAD.MOV.U32 R0, RZ, RZ, 0x2000 ;  /* 0x00002000ff009424 */ /* 0x000fe200078e00ff */
[----:B------:R-:W-:Y:S01]  /*56d0*/  @!UP0 UIADD3 UR10, UPT, UPT, UR58, 0x80, URZ ;  /* 0x000000803a0a8890 */ /* 0x000fe2000fffe0ff */
[----:B------:R-:W-:Y:S01]  /*56e0*/  @!P1 IADD3 R6, P0, PT, R16, 0x980, RZ ;  /* 0x0000098010069810 */ /* 0x000fe20007f1e0ff */
[----:B------:R-:W-:Y:S01]  /*56f0*/  @!UP0 UIADD3 UR8, UPT, UPT, UR21, 0x1200, URZ ;  /* 0x0000120015088890 */ /* 0x000fe2000fffe0ff */
[----:B------:R-:W-:Y:S02]  /*5700*/  VOTEU.ALL UP0, P1 ;  /* 0x0000000000ff7886 */ /* 0x000fe40000800000 */
[----:B------:R-:W-:Y:S01]  /*5710*/  IMAD.U32 R8, RZ, RZ, UR5 ;  /* 0x00000005ff087e24 */ /* 0x000fe2000f8e00ff */
[----:B------:R-:W-:Y:S01]  /*5720*/  UMOV UR9, UR57 ;  /* 0x0000003900097c82 */ /* 0x000fe20008000000 */
[----:B-1----:R-:W-:Y:S01]  /*5730*/  IMAD.U32 R9, RZ, RZ, UR4 ;  /* 0x00000004ff097e24 */ /* 0x002fe2000f8e00ff */
[----:B------:R-:W-:Y:S01]  /*5740*/  UMOV UR11, UR59 ;  /* 0x0000003b000b7c82 */ /* 0x000fe20008000000 */
[----:B------:R-:W-:Y:S01]  /*5750*/  UMOV UR12, UR44 ;  /* 0x0000002c000c7c82 */ /* 0x000fe20008000000 */
[----:B------:R-:W-:Y:S02]  /*5760*/  @!P1 R2UR UR4, R8 ;  /* 0x00000000080492ca */ /* 0x000fe400000e0000 */
[----:B------:R-:W-:Y:S11]  /*5770*/  @!P1 R2UR UR5, R9 ;  /* 0x00000000090592ca */ /* 0x000ff600000e0000 */
[----:B------:R-:W-:Y:S02]  /*5780*/  @!UPT UIADD3 URZ, UPT, UPT, URZ, URZ, URZ ;  /* 0x000000fffffff290 */ /* 0x000fe4000fffe0ff */
[----:B------:R1:W-:Y:S01]  /*5790*/  @!UP0 UTMALDG.3D [UR56], [UR4], desc[UR6] ;  /* 0x00000638040085b4 */ /* 0x0003e20008011000 */
[----:B------:R-:W-:Y:S05]  /*57a0*/  VOTEU.ALL UP0, P1 ;  /* 0x0000000000ff7886 */ /* 0x000fea0000800000 */
[----:B------:R1:W-:Y:S01]  /*57b0*/  @!UP0 UTMALDG.3D [UR8], [UR4], desc[UR6] ;  /* 0x00000608040085b4 */ /* 0x0003e20008011000 */
[----:B------:R2:W-:Y:S01]  /*57c0*/  @!P1 SYNCS.ARRIVE.TRANS64.RED.A0TR RZ, [UR21+0x70], R0 ;  /* 0x00007000ffff99a7 */ /* 0x0005e20008300415 */
[----:B------:R-:W-:Y:S01]  /*57d0*/  SYNCS.ARRIVE.TRANS64.RED.A1T0 RZ, [UR46], RZ ;  /* 0x000000ffffff79a7 */ /* 0x000fe2000810042e */
[----:B--2---:R-:W-:Y:S01]  /*57e0*/  @!P1 IMAD.X R0, RZ, RZ, R17, P0 ;  /* 0x000000ffff009224 */ /* 0x004fe200000e0611 */
[----:B------:R-:W2:Y:S02]  /*57f0*/  SYNCS.PHASECHK.TRANS64.TRYWAIT P2, [UR21+0x98], R10 ;  /* 0x0000980aff0075a7 */ /* 0x000ea40008041115 */
[----:B-12---:R-:W-:Y:S05]  /*5800*/  @!P2 BRA `(.L_x_89) ;  /* 0x000000dc00bca947 */ /* 0x006fea0003800000 */
.L_x_226:
        /* <DEDUP_REMOVED lines=10> */
[----:B------:R-:W-:Y:S02]  /*58b0*/  @!UP0 UIADD3 UR10, UPT, UPT, UR58, 0x80, URZ ;  /* 0x000000803a0a8890 */ /* 0x000fe4000fffe0ff */
[----:B------:R-:W-:Y:S01]  /*58c0*/  @!UP0 UIADD3 UR8, UPT, UPT, UR21, 0x3200, URZ ;  /* 0x0000320015088890 */ /* 0x000fe2000fffe0ff */
[----:B------:R-:W-:Y:S01]  /*58d0*/  IMAD.U32 R8, RZ, RZ, UR5 ;  /* 0x00000005ff087e24 */ /* 0x000fe2000f8e00ff */
[----:B------:R-:W-:Y:S01]  /*58e0*/  VOTEU.ALL UP0, P1 ;  /* 0x0000000000ff7886 */ /* 0x000fe20000800000 */
[----:B-1----:R-:W-:Y:S01]  /*58f0*/  IMAD.U32 R9, RZ, RZ, UR4 ;  /* 0x00000004ff097e24 */ /* 0x002fe2000f8e00ff */
[----:B------:R-:W-:Y:S01]  /*5900*/  UMOV UR52, UR44 ;  /* 0x0000002c00347c82 */ /* 0x000fe20008000000 */
[----:B------:R-:W-:Y:S01]  /*5910*/  UMOV UR9, UR49 ;  /* 0x0000003100097c82 */ /* 0x000fe20008000000 */
[----:B------:R-:W-:Y:S01]  /*5920*/  @!P1 R2UR UR4, R8 ;  /* 0x00000000080492ca */ /* 0x000fe200000e0000 */
[----:B------:R-:W-:Y:S01]  /*5930*/  UMOV UR12, UR44 ;  /* 0x0000002c000c7c82 */ /* 0x000fe20008000000 */
[----:B------:R-:W-:Y:S01]  /*5940*/  @!P1 R2UR UR5, R9 ;  /* 0x00000000090592ca */ /* 0x000fe200000e0000 */
[----:B------:R-:W-:Y:S11]  /*5950*/  UMOV UR11, UR51 ;  /* 0x00000033000b7c82 */ /* 0x000ff60008000000 */
[----:B------:R-:W-:Y:S01]  /*5960*/  @!UPT UIADD3 URZ, UPT, UPT, URZ, URZ, URZ ;  /* 0x000000fffffff290 */ /* 0x000fe2000fffe0ff */
        /* <DEDUP_REMOVED lines=8> */
.L_x_228:
[----:B------:R-:W-:Y:S01]  /*59f0*/  @!P1 R2UR UR4, R0 ;  /* 0x00000000000492ca */ /* 0x000fe200000e0000 */
[----:B------:R-:W-:Y:S01]  /*5a00*/  USHF.L.U32 UR16, UR19, 0x5, URZ ;  /* 0x0000000513107899 */ /* 0x000fe200080006ff */
[----:B------:R-:W-:Y:S01]  /*5a10*/  @!P1 R2UR UR5, R6 ;  /* 0x00000000060592ca */ /* 0x000fe200000e0000 */
[----:B------:R-:W-:Y:S01]  /*5a20*/  VOTEU.ALL UP0, P1 ;  /* 0x0000000000ff7886 */ /* 0x000fe20000800000 */
[----:B------:R-:W-:Y:S01]  /*5a30*/  UMOV UR24, 0x0 ;  /* 0x0000000000187882 */ /* 0x000fe20000000000 */
[----:B------:R-:W-:Y:S01]  /*5a40*/  UMOV UR25, 0x10000000 ;  /* 0x1000000000197882 */ /* 0x000fe20000000000 */
[----:B------:R-:W-:Y:S01]  /*5a50*/  UMOV UR43, UR59 ;  /* 0x0000003b002b7c82 */ /* 0x000fe20008000000 */
[----:B------:R-:W-:Y:S01]  /*5a60*/  @!P1 IMAD.MOV.U32 R0, RZ, RZ, 0x2000 ;  /* 0x00002000ff009424 */ /* 0x000fe200078e00ff */
[----:B------:R-:W-:Y:S01]  /*5a70*/  @!UP0 UIADD3 UR40, UPT, UPT, UR21, 0x4200, URZ ;  /* 0x0000420015288890 */ /* 0x000fe2000fffe0ff */
[----:B------:R-:W-:Y:S01]  /*5a80*/  @!P1 IADD3 R6, P0, PT, R16, 0x980, RZ ;  /* 0x0000098010069810 */ /* 0x000fe20007f1e0ff */
[----:B------:R-:W-:Y:S01]  /*5a90*/  @!UP0 UIADD3 UR8, UPT, UPT, UR21, 0x5200, URZ ;  /* 0x0000520015088890 */ /* 0x000fe2000fffe0ff */
[----:B------:R-:W-:Y:S02]  /*5aa0*/  UMOV UR9, UR41 ;  /* 0x0000002900097c82 */ /* 0x000fe40008000000 */
[----:B-1----:R-:W-:Y:S01]  /*5ab0*/  IMAD.U32 R9, RZ, RZ, UR4 ;  /* 0x00000004ff097e24 */ /* 0x002fe2000f8e00ff */
[----:B------:R-:W-:Y:S01]  /*5ac0*/  UIADD3 UR4, UPT, UPT, UR17, -UR16, URZ ;  /* 0x8000001011047290 */ /* 0x000fe2000fffe0ff */
[----:B------:R-:W-:Y:S01]  /*5ad0*/  IMAD.U32 R8, RZ, RZ, UR5 ;  /* 0x00000005ff087e24 */ /* 0x000fe2000f8e00ff */
[----:B------:R-:W-:Y:S01]  /*5ae0*/  UMOV UR11, UR59 ;  /* 0x0000003b000b7c82 */ /* 0x000fe20008000000 */
[----:B------:R-:W-:Y:S01]  /*5af0*/  UMOV UR12, UR44 ;  /* 0x0000002c000c7c82 */ /* 0x000fe20008000000 */
[----:B------:R-:W-:Y:S01]  /*5b00*/  @!P1 R2UR UR7, R9 ;  /* 0x00000000090792ca */ /* 0x000fe200000e0000 */
[----:B------:R-:W-:Y:S01]  /*5b10*/  UIADD3 UR42, UPT, UPT, UR4, 0x40, URZ ;  /* 0x00000040042a7890 */ /* 0x000fe2000fffe0ff */
[----:B------:R-:W-:Y:S01]  /*5b20*/  @!P1 R2UR UR6, R8 ;  /* 0x00000000080692ca */ /* 0x000fe200000e0000 */
[----:B------:R-:W-:Y:S01]  /*5b30*/  @!UP0 UIADD3 UR10, UPT, UPT, UR4, 0xc0, URZ ;  /* 0x000000c0040a8890 */ /* 0x000fe2000fffe0ff */
[----:B------:R-:W-:Y:S11]  /*5b40*/  VOTEU.ALL UP0, P1 ;  /* 0x0000000000ff7886 */ /* 0x000ff60000800000 */
        /* <DEDUP_REMOVED lines=8> */
.L_x_230:
[----:B------:R-:W-:Y:S01]  /*5bd0*/  @!P1 R2UR UR6, R6 ;  /* 0x00000000060692ca */ /* 0x000fe200000e0000 */
[----:B------:R-:W-:Y:S01]  /*5be0*/  VOTEU.ALL UP0, P1 ;  /* 0x0000000000ff7886 */ /* 0x000fe20000800000 */
[----:B------:R-:W-:Y:S01]  /*5bf0*/  @!P1 R2UR UR5, R0 ;  /* 0x00000000000592ca */ /* 0x000fe200000e0000 */
[----:B------:R-:W-:Y:S01]  /*5c00*/  UMOV UR34, UR42 ;  /* 0x0000002a00227c82 */ /* 0x000fe20008000000 */
[----:B------:R-:W-:Y:S01]  /*5c10*/  UMOV UR36, UR44 ;  /* 0x0000002c00247c82 */ /* 0x000fe20008000000 */
[----:B------:R-:W-:Y:S01]  /*5c20*/  @!P1 IMAD.MOV.U32 R0, RZ, RZ, 0x2000 ;  /* 0x00002000ff009424 */ /* 0x000fe200078e00ff */
[----:B------:R-:W-:Y:S01]  /*5c30*/  @!UP0 UIADD3 UR35, UPT, UPT, UR59, 0x40, URZ ;  /* 0x000000403b238890 */ /* 0x000fe2000fffe0ff */
[----:B-1----:R-:W-:Y:S01]  /*5c40*/  SHF.L.U32 R9, RZ, 0x1f, RZ ;  /* 0x0000001fff097819 */ /* 0x002fe200000006ff */
[----:B------:R-:W-:Y:S01]  /*5c50*/  @!UP0 UIADD3 UR32, UPT, UPT, UR21, 0x6200, URZ ;  /* 0x0000620015208890 */ /* 0x000fe2000fffe0ff */
[----:B------:R-:W-:Y:S01]  /*5c60*/  @!P1 IADD3 R8, P0, PT, R16, 0x980, RZ ;  /* 0x0000098010089810 */ /* 0x000fe20007f1e0ff */
[----:B------:R-:W-:Y:S02]  /*5c70*/  @!UP0 UIADD3 UR10, UPT, UPT, UR4, 0xc0, URZ ;  /* 0x000000c0040a8890 */ /* 0x000fe4000fffe0ff */
[----:B------:R-:W-:Y:S01]  /*5c80*/  @!UP0 UIADD3 UR8, UPT, UPT, UR21, 0x7200, URZ ;  /* 0x0000720015088890 */ /* 0x000fe2000fffe0ff */
[----:B------:R-:W-:Y:S01]  /*5c90*/  IMAD.U32 R18, RZ, RZ, UR6 ;  /* 0x00000006ff127e24 */ /* 0x000fe2000f8e00ff */
[----:B------:R-:W-:Y:S01]  /*5ca0*/  VOTEU.ALL UP0, P1 ;  /* 0x0000000000ff7886 */ /* 0x000fe20000800000 */
[----:B------:R-:W-:Y:S01]  /*5cb0*/  IMAD.U32 R19, RZ, RZ, UR5 ;  /* 0x00000005ff137e24 */ /* 0x000fe2000f8e00ff */
[----:B------:R-:W-:Y:S01]  /*5cc0*/  UMOV UR4, 0x0 ;  /* 0x0000000000047882 */ /* 0x000fe20000000000 */
[----:B------:R-:W-:Y:S01]  /*5cd0*/  UMOV UR5, 0x10000000 ;  /* 0x1000000000057882 */ /* 0x000fe20000000000 */
[----:B------:R-:W-:Y:S01]  /*5ce0*/  @!P1 R2UR UR6, R18 ;  /* 0x00000000120692ca */ /* 0x000fe200000e0000 */
[----:B------:R-:W-:Y:S01]  /*5cf0*/  UMOV UR9, UR33 ;  /* 0x0000002100097c82 */ /* 0x000fe20008000000 */
[----:B------:R-:W-:Y:S01]  /*5d00*/  @!P1 R2UR UR7, R19 ;  /* 0x00000000130792ca */ /* 0x000fe200000e0000 */
[----:B------:R-:W-:Y:S01]  /*5d10*/  UMOV UR12, UR44 ;  /* 0x0000002c000c7c82 */ /* 0x000fe20008000000 */
[----:B------:R-:W-:Y:S01]  /*5d20*/  UMOV UR11, UR35 ;  /* 0x00000023000b7c82 */ /* 0x000fe20008000000 */
[----:B------:R-:W-:Y:S10]  /*5d30*/  @!P1 IMAD.X R6, RZ, RZ, R17, P0 ;  /* 0x000000ffff069224 */ /* 0x000ff400000e0611 */
[----:B------:R-:W-:Y:S01]  /*5d40*/  @!UP0 UTMALDG.3D [UR32], [UR6], desc[UR4] ;  /* 0x00000420060085b4 */ /* 0x000fe20008011000 */
[----:B------:R-:W-:Y:S05]  /*5d50*/  VOTEU.ALL UP0, P1 ;  /* 0x0000000000ff7886 */ /* 0x000fea0000800000 */
[----:B------:R1:W-:Y:S01]  /*5d60*/  @!UP0 UTMALDG.3D [UR8], [UR6], desc[UR4] ;  /* 0x00000408060085b4 */ /* 0x0003e20008011000 */
[----:B------:R2:W-:Y:S01]  /*5d70*/  @!P1 SYNCS.ARRIVE.TRANS64.RED.A0TR RZ, [UR21+0x88], R0 ;  /* 0x00008800ffff99a7 */ /* 0x0005e20008300415 */
[----:B------:R-:W-:Y:S01]  /*5d80*/  SYNCS.ARRIVE.TRANS64.RED.A1T0 RZ, [UR37], RZ ;  /* 0x000000ffffff79a7 */ /* 0x000fe20008100425 */
[----:B------:R-:W3:Y:S01]  /*5d90*/  SYNCS.PHASECHK.TRANS64.TRYWAIT P2, [UR21+0x90], R9 ;  /* 0x00009009ff0075a7 */ /* 0x000ee20008041115 */
[----:B-1----:R-:W-:Y:S01]  /*5da0*/  UIADD3 UR4, UPT, UPT, UR17, UR16, URZ ;  /* 0x0000001011047290 */ /* 0x002fe2000fffe0ff */
[----:B--23--:R-:W-:Y:S11]  /*5db0*/  @!P2 BRA `(.L_x_92) ;  /* 0x000000d80098a947 */ /* 0x00cff60003800000 */
.L_x_232:
[----:B------:R-:W-:Y:S01]  /*5dc0*/  @!P1 R2UR UR6, R8 ;  /* 0x00000000080692ca */ /* 0x000fe200000e0000 */
[----:B------:R-:W-:Y:S01]  /*5dd0*/  VOTEU.ALL UP0, P1 ;  /* 0x0000000000ff7886 */ /* 0x000fe20000800000 */
[----:B------:R-:W-:Y:S01]  /*5de0*/  @!P1 R2UR UR5, R6 ;  /* 0x00000000060592ca */ /* 0x000fe200000e0000 */
[----:B------:R-:W-:Y:S01]  /*5df0*/  UIADD3 UR26, UPT, UPT, UR4, 0x20, URZ ;  /* 0x00000020041a7890 */ /* 0x000fe2000fffe0ff */
[----:B-1----:R-:W-:Y:S01]  /*5e00*/  @!P1 IMAD.MOV.U32 R0, RZ, RZ, 0x2000 ;  /* 0x00002000ff009424 */ /* 0x002fe200078e00ff */
[----:B------:R-:W-:Y:S01]  /*5e10*/  UMOV UR30, 0x0 ;  /* 0x00000000001e7882 */ /* 0x000fe20000000000 */
[----:B------:R-:W-:Y:S01]  /*5e20*/  @!UP0 UIADD3 UR24, UPT, UPT, UR21, 0x200, URZ ;  /* 0x0000020015188890 */ /* 0x000fe2000fffe0ff */
[----:B------:R-:W-:Y:S01]  /*5e30*/  @!P1 IADD3 R8, P0, PT, R16, 0x980, RZ ;  /* 0x0000098010089810 */ /* 0x000fe20007f1e0ff */
[----:B------:R-:W-:Y:S02]  /*5e40*/  @!UP0 UIADD3 UR10, UPT, UPT, UR4, 0xa0, URZ ;  /* 0x000000a0040a8890 */ /* 0x000fe4000fffe0ff */
[----:B------:R-:W-:Y:S01]  /*5e50*/  @!UP0 UIADD3 UR8, UPT, UPT, UR21, 0x1200, URZ ;  /* 0x0000120015088890 */ /* 0x000fe2000fffe0ff */
[----:B------:R-:W-:Y:S02]  /*5e60*/  VOTEU.ALL UP0, P1 ;  /* 0x0000000000ff7886 */ /* 0x000fe40000800000 */
[----:B------:R-:W-:Y:S01]  /*5e70*/  IMAD.U32 R18, RZ, RZ, UR6 ;  /* 0x00000006ff127e24 */ /* 0x000fe2000f8e00ff */
[----:B------:R-:W-:Y:S01]  /*5e80*/  UMOV UR31, 0x10000000 ;  /* 0x10000000001f7882 */ /* 0x000fe20000000000 */
[----:B------:R-:W-:Y:S01]  /*5e90*/  IMAD.U32 R19, RZ, RZ, UR5 ;  /* 0x00000005ff137e24 */ /* 0x000fe2000f8e00ff */
[----:B------:R-:W-:Y:S01]  /*5ea0*/  UMOV UR25, UR57 ;  /* 0x0000003900197c82 */ /* 0x000fe20008000000 */
[----:B------:R-:W-:Y:S01]  /*5eb0*/  UMOV UR27, UR59 ;  /* 0x0000003b001b7c82 */ /* 0x000fe20008000000 */
[----:B------:R-:W-:Y:S01]  /*5ec0*/  @!P1 R2UR UR6, R18 ;  /* 0x00000000120692ca */ /* 0x000fe200000e0000 */
[----:B------:R-:W-:Y:S01]  /*5ed0*/  UMOV UR28, UR44 ;  /* 0x0000002c001c7c82 */ /* 0x000fe20008000000 */
[----:B------:R-:W-:Y:S01]  /*5ee0*/  @!P1 R2UR UR7, R19 ;  /* 0x00000000130792ca */ /* 0x000fe200000e0000 */
[----:B------:R-:W-:Y:S01]  /*5ef0*/  UMOV UR9, UR57 ;  /* 0x0000003900097c82 */ /* 0x000fe20008000000 */
[----:B------:R-:W-:Y:S01]  /*5f00*/  UMOV UR11, UR59 ;  /* 0x0000003b000b7c82 */ /* 0x000fe20008000000 */
[----:B------:R-:W-:Y:S01]  /*5f10*/  UMOV UR12, UR44 ;  /* 0x0000002c000c7c82 */ /* 0x000fe20008000000 */
[----:B------:R-:W-:Y:S09]  /*5f20*/  @!P1 IMAD.X R6, RZ, RZ, R17, P0 ;  /* 0x000000ffff069224 */ /* 0x000ff200000e0611 */
[----:B------:R1:W-:Y:S01]  /*5f30*/  @!UP0 UTMALDG.3D [UR24], [UR6], desc[UR30] ;  /* 0x00001e18060085b4 */ /* 0x0003e20008011000 */
[----:B------:R-:W-:Y:S05]  /*5f40*/  VOTEU.ALL UP0, P1 ;  /* 0x0000000000ff7886 */ /* 0x000fea0000800000 */
[----:B------:R1:W-:Y:S01]  /*5f50*/  @!UP0 UTMALDG.3D [UR8], [UR6], desc[UR30] ;  /* 0x00001e08060085b4 */ /* 0x0003e20008011000 */
[----:B------:R1:W-:Y:S01]  /*5f60*/  @!P1 SYNCS.ARRIVE.TRANS64.RED.A0TR RZ, [UR21+0x70], R0 ;  /* 0x00007000ffff99a7 */ /* 0x0003e20008300415 */
[----:B------:R-:W-:Y:S01]  /*5f70*/  SYNCS.ARRIVE.TRANS64.RED.A1T0 RZ, [UR46], RZ ;  /* 0x000000ffffff79a7 */ /* 0x000fe2000810042e */
[----:B------:R-:W2:Y:S02]  /*5f80*/  SYNCS.PHASECHK.TRANS64.TRYWAIT P2, [UR21+0x98], R9 ;  /* 0x00009809ff0075a7 */ /* 0x000ea40008041115 */
[----:B-12---:R-:W-:Y:S05]  /*5f90*/  @!P2 BRA `(.L_x_93) ;  /* 0x000000d80038a947 */ /* 0x006fea0003800000 */
.L_x_234:
[----:B------:R-:W-:Y:S01]  /*5fa0*/  @!P1 R2UR UR6, R8 ;  /* 0x00000000080692ca */ /* 0x000fe200000e0000 */
[----:B------:R-:W-:Y:S01]  /*5fb0*/  VOTEU.ALL UP0, P1 ;  /* 0x0000000000ff7886 */ /* 0x000fe20000800000 */
[----:B------:R-:W-:Y:S01]  /*5fc0*/  @!P1 R2UR UR5, R6 ;  /* 0x00000000060592ca */ /* 0x000fe200000e0000 */
[----:B------:R-:W-:Y:S01]  /*5fd0*/  UMOV UR30, 0x0 ;  /* 0x00000000001e7882 */ /* 0x000fe20000000000 */
[----:B------:R-:W-:Y:S01]  /*5fe0*/  UMOV UR31, 0x10000000 ;  /* 0x10000000001f7882 */ /* 0x000fe20000000000 */
[----:B------:R-:W-:Y:S01]  /*5ff0*/  UMOV UR25, UR49 ;  /* 0x0000003100197c82 */ /* 0x000fe20008000000 */
[----:B------:R-:W-:Y:S01]  /*6000*/  @!UP0 UIADD3 UR27, UPT, UPT, UR59, 0x40, URZ ;  /* 0x000000403b1b8890 */ /* 0x000fe2000fffe0ff */
[----:B-1----:R-:W-:Y:S01]  /*6010*/  @!P1 IMAD.MOV.U32 R0, RZ, RZ, 0x2000 ;  /* 0x00002000ff009424 */ /* 0x002fe200078e00ff */
[----:B------:R-:W-:Y:S01]  /*6020*/  @!UP0 UIADD3 UR24, UPT, UPT, UR21, 0x2200, URZ ;  /* 0x0000220015188890 */ /* 0x000fe2000fffe0ff */
[----:B------:R-:W-:Y:S01]  /*6030*/  @!P1 IADD3 R8, P0, PT, R16, 0x980, RZ ;  /* 0x0000098010089810 */ /* 0x000fe20007f1e0ff */
[----:B------:R-:W-:Y:S02]  /*6040*/  @!UP0 UIADD3 UR10, UPT, UPT, UR4, 0xa0, URZ ;  /* 0x000000a0040a8890 */ /* 0x000fe4000fffe0ff */
[----:B------:R-:W-:Y:S01]  /*6050*/  @!UP0 UIADD3 UR8, UPT, UPT, UR21, 0x3200, URZ ;  /* 0x0000320015088890 */ /* 0x000fe2000fffe0ff */
[----:B------:R-:W-:Y:S01]  /*6060*/  IMAD.U32 R18, RZ, RZ, UR6 ;  /* 0x00000006ff127e24 */ /* 0x000fe2000f8e00ff */
[----:B------:R-:W-:Y:S01]  /*6070*/  VOTEU.ALL UP0, P1 ;  /* 0x0000000000ff7886 */ /* 0x000fe20000800000 */
[----:B------:R-:W-:Y:S01]  /*6080*/  IMAD.U32 R19, RZ, RZ, UR5 ;  /* 0x00000005ff137e24 */ /* 0x000fe2000f8e00ff */
[----:B------:R-:W-:Y:S01]  /*6090*/  UMOV UR28, UR44 ;  /* 0x0000002c001c7c82 */ /* 0x000fe20008000000 */
[----:B------:R-:W-:Y:S01]  /*60a0*/  UMOV UR9, UR49 ;  /* 0x0000003100097c82 */ /* 0x000fe20008000000 */
[----:B------:R-:W-:Y:S01]  /*60b0*/  @!P1 R2UR UR6, R18 ;  /* 0x00000000120692ca */ /* 0x000fe200000e0000 */
[----:B------:R-:W-:Y:S01]  /*60c0*/  UMOV UR12, UR44 ;  /* 0x0000002c000c7c82 */ /* 0x000fe20008000000 */
[----:B------:R-:W-:Y:S01]  /*60d0*/  @!P1 R2UR UR7, R19 ;  /* 0x00000000130792ca */ /* 0x000fe200000e0000 */
[----:B------:R-:W-:Y:S01]  /*60e0*/  UMOV UR11, UR27 ;  /* 0x0000001b000b7c82 */ /* 0x000fe20008000000 */
[----:B------:R-:W-:Y:S11]  /*60f0*/  @!P1 IMAD.X R6, RZ, RZ, R17, P0 ;  /* 0x000000ffff069224 */ /* 0x000ff600000e0611 */
[----:B------:R1:W-:Y:S01]  /*6100*/  @!UP0 UTMALDG.3D [UR24], [UR6], desc[UR30] ;  /* 0x00001e18060085b4 */ /* 0x0003e20008011000 */
[----:B------:R-:W-:Y:S05]  /*6110*/  VOTEU.ALL UP0, P1 ;  /* 0x0000000000ff7886 */ /* 0x000fea0000800000 */
[----:B------:R1:W-:Y:S01]  /*6120*/  @!UP0 UTMALDG.3D [UR8], [UR6], desc[UR30] ;  /* 0x00001e08060085b4 */ /* 0x0003e20008011000 */
[----:B------:R1:W-:Y:S01]  /*6130*/  @!P1 SYNCS.ARRIVE.TRANS64.RED.A0TR RZ, [UR21+0x78], R0 ;  /* 0x00007800ffff99a7 */ /* 0x0003e20008300415 */
[----:B------:R-:W-:Y:S11]  /*6140*/  UISETP.NE.AND UP0, UPT, UR19, URZ, UPT ;  /* 0x000000ff1300728c */ /* 0x000ff6000bf05270 */
[----:B------:R-:W-:Y:S01]  /*6150*/  @!UP0 UIADD3 UR18, UPT, UPT, UR17, URZ, URZ ;  /* 0x000000ff11128290 */ /* 0x000fe2000fffe0ff */
[----:B------:R-:W-:Y:S01]  /*6160*/  SYNCS.ARRIVE.TRANS64.RED.A1T0 RZ, [UR45], RZ ;  /* 0x000000ffffff79a7 */ /* 0x000fe2000810042d */
[----:B------:R-:W2:Y:S02]  /*6170*/  SYNCS.PHASECHK.TRANS64.TRYWAIT P2, [UR21+0xa0], R9 ;  /* 0x0000a009ff0075a7 */ /* 0x000ea40008041115 */
[----:B-12---:R-:W-:Y:S08]  /*6180*/  @!P2 BRA `(.L_x_94) ;  /* 0x000000d400d4a947 */ /* 0x006ff00003800000 */
.L_x_236:
        /* <DEDUP_REMOVED lines=9> */
[----:B------:R-:W-:Y:S01]  /*6220*/  VIADD R14, R14, 0x1 ;  /* 0x000000010e0e7836 */ /* 0x000fe20000000000 */
[----:B------:R-:W-:Y:S01]  /*6230*/  @!UP0 UIADD3 UR8, UPT, UPT, UR21, 0x5200, URZ ;  /* 0x0000520015088890 */ /* 0x000fe2000fffe0ff */
[----:B------:R-:W-:Y:S02]  /*6240*/  VOTEU.ALL UP0, P1 ;  /* 0x0000000000ff7886 */ /* 0x000fe40000800000 */
[----:B------:R-:W-:Y:S01]  /*6250*/  IMAD.U32 R18, RZ, RZ, UR5 ;  /* 0x00000005ff127e24 */ /* 0x000fe2000f8e00ff */
[----:B------:R-:W-:Y:S01]  /*6260*/  UMOV UR19, UR59 ;  /* 0x0000003b00137c82 */ /* 0x000fe20008000000 */
[----:B------:R-:W-:Y:S01]  /*6270*/  IMAD.U32 R19, RZ, RZ, UR4 ;  /* 0x00000004ff137e24 */ /* 0x000fe2000f8e00ff */
        /* <DEDUP_REMOVED lines=12> */
[----:B------:R-:W2:Y:S02]  /*6340*/  SYNCS.PHASECHK.TRANS64.TRYWAIT P0, [UR21+0xa8], R9 ;  /* 0x0000a809ff0075a7 */ /* 0x000ea40008001115 */
[----:B-12---:R-:W-:Y:S05]  /*6350*/  @!P0 BRA `(.L_x_95) ;  /* 0x000000d400788947 */ /* 0x006fea0003800000 */
.L_x_238:
[----:B------:R-:W-:Y:S01]  /*6360*/  UIADD3 UR29, UPT, UPT, UR29, 0x1, URZ ;  /* 0x000000011d1d7890 */ /* 0x000fe2000fffe0ff */
[----:B------:R-:W-:Y:S01]  /*6370*/  @!P1 IADD3 R6, P0, PT, R16, 0x980, RZ ;  /* 0x0000098010069810 */ /* 0x000fe20007f1e0ff */
[----:B------:R-:W-:Y:S01]  /*6380*/  UPLOP3.LUT UP1, UPT, UPT, UPT, UPT, 0x80, 0x8 ;  /* 0x000000000008789c */ /* 0x000fe20003f2f070 */
[----:B------:R-:W-:Y:S01]  /*6390*/  R2UR UR25, R178 ;  /* 0x00000000b21972ca */ /* 0x000fe200000e0000 */
[----:B------:R-:W-:Y:S01]  /*63a0*/  VOTEU.ALL UP0, P1 ;  /* 0x0000000000ff7886 */ /* 0x000fe20000800000 */
[----:B------:R-:W-:Y:S01]  /*63b0*/  @!P1 R2UR UR5, R6 ;  /* 0x00000000060592ca */ /* 0x000fe200000e0000 */
[----:B-1----:R-:W-:Y:S01]  /*63c0*/  @!P1 IMAD.X R0, RZ, RZ, R17, P0 ;  /* 0x000000ffff009224 */ /* 0x002fe200000e0611 */
[----:B------:R-:W-:Y:S01]  /*63d0*/  UMOV UR6, 0x0 ;  /* 0x0000000000067882 */ /* 0x000fe20000000000 */
[----:B------:R-:W-:Y:S01]  /*63e0*/  UMOV UR7, 0x10000000 ;  /* 0x1000000000077882 */ /* 0x000fe20000000000 */
[----:B------:R-:W-:Y:S01]  /*63f0*/  @!UP0 UIADD3 UR19, UPT, UPT, UR59, 0x40, URZ ;  /* 0x000000403b138890 */ /* 0x000fe2000fffe0ff */
[----:B------:R-:W-:Y:S01]  /*6400*/  R2UR UR24, R179 ;  /* 0x00000000b31872ca */ /* 0x000fe200000e0000 */
[----:B------:R-:W-:Y:S01]  /*6410*/  @!UP0 UIADD3 UR16, UPT, UPT, UR21, 0x6200, URZ ;  /* 0x0000620015108890 */ /* 0x000fe2000fffe0ff */
[----:B------:R-:W-:Y:S01]  /*6420*/  @!P1 R2UR UR4, R0 ;  /* 0x00000000000492ca */ /* 0x000fe200000e0000 */
[----:B------:R-:W-:Y:S01]  /*6430*/  @!UP0 UIADD3 UR10, UPT, UPT, UR18, 0x80, URZ ;  /* 0x00000080120a8890 */ /* 0x000fe2000fffe0ff */
[----:B------:R-:W-:Y:S01]  /*6440*/  ISETP.NE.AND P0, PT, R14, 0x2, PT ;  /* 0x000000020e00780c */ /* 0x000fe20003f05270 */
[----:B------:R-:W-:Y:S01]  /*6450*/  @!UP0 UIADD3 UR8, UPT, UPT, UR21, 0x7200, URZ ;  /* 0x0000720015088890 */ /* 0x000fe2000fffe0ff */
[----:B------:R-:W-:Y:S02]  /*6460*/  VOTEU.ALL UP0, P1 ;  /* 0x0000000000ff7886 */ /* 0x000fe40000800000 */
[----:B------:R-:W-:Y:S01]  /*6470*/  IMAD.U32 R8, RZ, RZ, UR5 ;  /* 0x00000005ff087e24 */ /* 0x000fe2000f8e00ff */
[----:B------:R-:W-:Y:S01]  /*6480*/  UMOV UR17, UR33 ;  /* 0x0000002100117c82 */ /* 0x000fe20008000000 */
[----:B------:R-:W-:Y:S01]  /*6490*/  UMOV UR20, UR44 ;  /* 0x0000002c00147c82 */ /* 0x000fe20008000000 */
[----:B------:R-:W-:Y:S01]  /*64a0*/  UMOV UR9, UR33 ;  /* 0x0000002100097c82 */ /* 0x000fe20008000000 */
[----:B------:R-:W-:Y:S01]  /*64b0*/  UMOV UR12, UR44 ;  /* 0x0000002c000c7c82 */ /* 0x000fe20008000000 */
[----:B------:R-:W-:Y:S01]  /*64c0*/  UMOV UR11, UR19 ;  /* 0x00000013000b7c82 */ /* 0x000fe20008000000 */
[----:B------:R-:W-:Y:S01]  /*64d0*/  SEL R0, RZ, 0x1, P0 ;  /* 0x00000001ff007807 */ /* 0x000fe20000000000 */
[----:B------:R-:W-:Y:S01]  /*64e0*/  IMAD.U32 R9, RZ, RZ, UR4 ;  /* 0x00000004ff097e24 */ /* 0x000fe2000f8e00ff */
[----:B------:R-:W-:Y:S01]  /*64f0*/  @!P1 R2UR UR4, R8 ;  /* 0x00000000080492ca */ /* 0x000fe200000e0000 */
[----:B------:R-:W-:Y:S01]  /*6500*/  UMOV UR44, UR47 ;  /* 0x0000002f002c7c82 */ /* 0x000fe20008000000 */
[----:B------:R-:W-:Y:S02]  /*6510*/  LOP3.LUT R13, R13, R0, RZ, 0x3c, !PT ;  /* 0x000000000d0d7212 */ /* 0x000fe400078e3cff */
[----:B------:R-:W-:Y:S02]  /*6520*/  @!P1 R2UR UR5, R9 ;  /* 0x00000000090592ca */ /* 0x000fe400000e0000 */
[----:B------:R-:W-:Y:S11]  /*6530*/  SEL R14, R14, RZ, P0 ;  /* 0x000000ff0e0e7207 */ /* 0x000ff60000000000 */
[----:B------:R1:W-:Y:S01]  /*6540*/  @!UP0 UTMALDG.3D [UR16], [UR4], desc[UR6] ;  /* 0x00000610040085b4 */ /* 0x0003e20008011000 */
[----:B------:R-:W-:Y:S05]  /*6550*/  VOTEU.ALL UP0, P1 ;  /* 0x0000000000ff7886 */ /* 0x000fea0000800000 */
[----:B------:R2:W-:Y:S01]  /*6560*/  @!UP0 UTMALDG.3D [UR8], [UR4], desc[UR6] ;  /* 0x00000608040085b4 */ /* 0x0005e20008011000 */
[----:B------:R2:W-:Y:S01]  /*6570*/  @!P1 SYNCS.ARRIVE.TRANS64.RED.A0TR RZ, [UR21+0x88], R7 ;  /* 0x00008807ffff99a7 */ /* 0x0005e20008300415 */
[----:B------:R-:W-:Y:S01]  /*6580*/  SYNCS.ARRIVE.TRANS64.RED.A1T0 RZ, [UR37], RZ ;  /* 0x000000ffffff79a7 */ /* 0x000fe20008100425 */
[----:B-1----:R-:W-:Y:S02]  /*6590*/  UIADD3 UR20, UPT, UPT, UR13, UR25, URZ ;  /* 0x000000190d147290 */ /* 0x002fe4000fffe0ff */
[----:B------:R-:W-:Y:S01]  /*65a0*/  UIADD3 UR19, UPT, UPT, UR14, UR24, URZ ;  /* 0x000000180e137290 */ /* 0x000fe2000fffe0ff */
[----:B------:R-:W-:Y:S11]  /*65b0*/  BRA.U UP2, `(.L_x_96) ;  /* 0xffffffe902107547 */ /* 0x000ff6000b83ffff */
[----:B------:R-:W1:Y:S02]  /*65c0*/  SYNCS.PHASECHK.TRANS64.TRYWAIT P0, [UR21+0x90], R10 ;  /* 0x0000900aff0075a7 */ /* 0x000e640008001115 */
[----:B-1----:R-:W-:Y:S05]  /*65d0*/  @!P0 BRA `(.L_x_97) ;  /* 0x000000d000f08947 */ /* 0x002fea0003800000 */
.L_x_240:
[----:B------:R-:W3:Y:S02]  /*65e0*/  SYNCS.PHASECHK.TRANS64.TRYWAIT P0, [UR21+0x98], R10 ;  /* 0x0000980aff0075a7 */ /* 0x000ee40008001115 */
[----:B---3--:R-:W-:Y:S05]  /*65f0*/  @!P0 BRA `(.L_x_98) ;  /* 0x000000d400008947 */ /* 0x008fea0003800000 */
.L_x_242:
[----:B------:R-:W3:Y:S01]  /*6600*/  SYNCS.PHASECHK.TRANS64.TRYWAIT P0, [UR21+0xa0], R10 ;  /* 0x0000a00aff0075a7 */ /* 0x000ee20008001115 */
[----:B------:R-:W-:Y:S01]  /*6610*/  HFMA2 R0, -RZ, RZ, 0, 5.9604644775390625e-08 ;  /* 0x00000001ff007431 */ /* 0x000fe200000001ff */
[----:B---3--:R-:W-:Y:S06]  /*6620*/  @!P0 BRA `(.L_x_99) ;  /* 0x000000d4000c8947 */ /* 0x008fec0003800000 */
.L_x_244:
[----:B------:R-:W-:Y:S02]  /*6630*/  MOV R2, UR21 ;  /* 0x0000001500027c02 */ /* 0x000fe40008000f00 */
[----:B-1----:R-:W-:-:S07]  /*6640*/  SHF.L.U32 R3, R0, 0x1f, RZ ;  /* 0x0000001f00037819 */ /* 0x002fce00000006ff */
.L_x_100:
[----:B-1----:R1:W3:Y:S02]  /*6650*/  SYNCS.PHASECHK.TRANS64.TRYWAIT P0, [R2+URZ+0xa8], R3 ;  /* 0x0000a803020075a7 */ /* 0x0022e400080011ff */
[----:B---3--:R-:W-:Y:S05]  /*6660*/  @!P0 NANOSLEEP.SYNCS 0x989680 ;  /* 0x009896800000895d */ /* 0x008fea0003900000 */
[----:B------:R-:W3:Y:S02]  /*6670*/  @!P0 SYNCS.PHASECHK.TRANS64 P0, [R2+URZ+0xa8], R3 ;  /* 0x0000a803020085a7 */ /* 0x000ee400080010ff */
[----:B--23--:R-:W-:Y:S05]  /*6680*/  @P0 EXIT ;  /* 0x000000000000094d */ /* 0x00cfea0003800000 */
[----:B------:R-:W-:Y:S05]  /*6690*/  BRA `(.L_x_100) ;  /* 0xfffffffc00ec7947 */ /* 0x000fea000383ffff */
.L_x_81:
[----:B------:R-:W-:-:S06]  /*66a0*/  UISETP.GE.AND UP0, UPT, UR21, 0x4, UPT ;  /* 0x000000041500788c */ /* 0x000fcc000bf06270 */
[----:B------:R-:W-:-:S13]  /*66b0*/  PLOP3.LUT P0, PT, PT, PT, UP0, 0x80, 0x8 ;  /* 0x000000000008781c */ /* 0x000fda0003f0f008 */
[----:B-1----:R-:W-:Y:S05]  /*66c0*/  @!P0 EXIT ;  /* 0x000000000000894d */ /* 0x002fea0003800000 */
[----:B------:R-:W1:Y:S08]  /*66d0*/  S2UR UR4, SR_CgaCtaId ;  /* 0x00000000000479c3 */ /* 0x000e700000008800 */
[----:B------:R-:W-:Y:S01]  /*66e0*/  BAR.SYNC.DEFER_BLOCKING 0x6, 0xa0 ;  /* 0x0182800000007b1d */ /* 0x000fe20000010000 */
[C---:B------:R-:W-:Y:S01]  /*66f0*/  IMAD.SHL.U32 R5, R184.reuse, 0x20, RZ ;  /* 0x00000020b8057824 */ /* 0x040fe200078e00ff */
[----:B------:R-:W-:Y:S01]  /*6700*/  LOP3.LUT R185, R184, 0x2, RZ, 0xc0, !PT ;  /* 0x00000002b8b97812 */ /* 0x000fe200078ec0ff */
[----:B------:R-:W-:-:S02]  /*6710*/  IMAD.SHL.U32 R188, R177, 0x400, RZ ;  /* 0x00000400b1bc7824 */ /* 0x000fc400078e00ff */
[----:B------:R-:W-:Y:S02]  /*6720*/  HFMA2 R186, -RZ, RZ, 0, 0 ;  /* 0x00000000ffba7431 */ /* 0x000fe400000001ff */
[C---:B------:R-:W-:Y:S01]  /*6730*/  IMAD.SHL.U32 R0, R184.reuse, 0x4, RZ ;  /* 0x00000004b8007824 */ /* 0x040fe200078e00ff */
[----:B------:R-:W-:Y:S01]  /*6740*/  UMOV UR45, 0x400 ;  /* 0x00000400002d7882 */ /* 0x000fe20000000000 */
[----:B------:R-:W2:Y:S01]  /*6750*/  LDC.64 R174, c[0x0][0xcb0] ;  /* 0x00032c00ffae7b82 */ /* 0x000ea20000000a00 */
[C---:B------:R-:W-:Y:S01]  /*6760*/  LOP3.LUT R7, R5.reuse, 0x320, RZ, 0xc0, !PT ;  /* 0x0000032005077812 */ /* 0x040fe200078ec0ff */
[C---:B------:R-:W-:Y:S01]  /*6770*/  IMAD.U32 R2, R184.reuse, 0x10000, RZ ;  /* 0x00010000b8027824 */ /* 0x040fe200078e00ff */
[----:B------:R-:W-:Y:S01]  /*6780*/  LOP3.LUT R5, R5, 0xc0, RZ, 0xc0, !PT ;  /* 0x000000c005057812 */ /* 0x000fe200078ec0ff */
[----:B------:R-:W-:Y:S01]  /*6790*/  IMAD.MOV.U32 R183, RZ, RZ, RZ ;  /* 0x000000ffffb77224 */ /* 0x000fe200078e00ff */
[----:B------:R-:W-:Y:S01]  /*67a0*/  LOP3.LUT R188, R7, 0x400, R188, 0xf8, !PT ;  /* 0x0000040007bc7812 */ /* 0x000fe200078ef8bc */
[----:B------:R-:W-:Y:S01]  /*67b0*/  IMAD.MOV R185, RZ, RZ, -R185 ;  /* 0x000000ffffb97224 */ /* 0x000fe200078e0ab9 */
[----:B------:R-:W-:Y:S01]  /*67c0*/  LOP3.LUT R5, R5, 0x18, R0, 0xf8, !PT ;  /* 0x0000001805057812 */ /* 0x000fe200078ef800 */
[----:B------:R-:W3:Y:S01]  /*67d0*/  LDC.64 R172, c[0x0][0xca8] ;  /* 0x00032a00ffac7b82 */ /* 0x000ee20000000a00 */
[----:B------:R-:W-:Y:S01]  /*67e0*/  LOP3.LUT R184, R184, 0x4, RZ, 0xc0, !PT ;  /* 0x00000004b8b87812 */ /* 0x000fe200078ec0ff */
[----:B------:R-:W4:Y:S01]  /*67f0*/  LDCU UR63, c[0x0][0x370] ;  /* 0x00006e00ff3f77ac */ /* 0x000f220008000800 */
[----:B------:R-:W-:-:S02]  /*6800*/  LOP3.LUT R188, R188, R5, RZ, 0xfc, !PT ;  /* 0x00000005bcbc7212 */ /* 0x000fc400078efcff */
[----:B------:R-:W-:Y:S01]  /*6810*/  LOP3.LUT R2, R2, 0x200000, RZ, 0xc0, !PT ;  /* 0x0020000002027812 */ /* 0x000fe200078ec0ff */
[----:B------:R-:W2:Y:S01]  /*6820*/  LDCU.64 UR54, c[0x0][0x348] ;  /* 0x00006900ff3677ac */ /* 0x000ea20008000a00 */
[----:B------:R-:W-:Y:S01]  /*6830*/  IADD3 R187, PT, PT, -R184, 0x2, RZ ;  /* 0x00000002b8bb7810 */ /* 0x000fe20007ffe1ff */
[----:B------:R-:W-:Y:S01]  /*6840*/  IMAD.MOV R184, RZ, RZ, -R184 ;  /* 0x000000ffffb87224 */ /* 0x000fe200078e0ab8 */
[----:B------:R-:W-:Y:S01]  /*6850*/  LOP3.LUT R189, R177, 0x3, RZ, 0xc0, !PT ;  /* 0x00000003b1bd7812 */ /* 0x000fe200078ec0ff */
[----:B-1----:R-:W-:Y:S01]  /*6860*/  ULEA UR45, UR4, UR45, 0x18 ;  /* 0x0000002d042d7291 */ /* 0x002fe2000f8ec0ff */
[----:B------:R-:W-:Y:S01]  /*6870*/  SHF.L.U32 R187, R187, 0x4, RZ ;  /* 0x00000004bbbb7819 */ /* 0x000fe200000006ff */
[----:B------:R-:W1:Y:S01]  /*6880*/  LDCU.64 UR4, c[0x0][0xc90] ;  /* 0x00019200ff0477ac */ /* 0x000e620008000a00 */
[----:B------:R-:W2:Y:S06]  /*6890*/  LDCU UR42, c[0x0][0xf0c] ;  /* 0x0001e180ff2a77ac */ /* 0x000eac0008000800 */
[----:B------:R-:W4:Y:S01]  /*68a0*/  LDS R3, [UR45+0x140] ;  /* 0x0001402dff037984 */ /* 0x000f220008000800 */
[----:B------:R-:W2:Y:S01]  /*68b0*/  LDCU UR38, c[0x0][0xf30] ;  /* 0x0001e600ff2677ac */ /* 0x000ea20008000800 */
[----:B------:R-:W2:Y:S01]  /*68c0*/  LDCU.64 UR60, c[0x0][0xc88] ;  /* 0x00019100ff3c77ac */ /* 0x000ea20008000a00 */
[----:B------:R-:W2:Y:S01]  /*68d0*/  LDCU.64 UR40, c[0x0][0xf28] ;  /* 0x0001e500ff2877ac */ /* 0x000ea20008000a00 */
[----:B-1----:R-:W-:Y:S01]  /*68e0*/  IMAD.U32 R191, RZ, RZ, UR4 ;  /* 0x00000004ffbf7e24 */ /* 0x002fe2000f8e00ff */
[----:B------:R-:W-:Y:S01]  /*68f0*/  UIADD3 UR4, UPT, UPT, UR45, 0x200, URZ ;  /* 0x000002002d047890 */ /* 0x000fe2000fffe0ff */
[----:B------:R-:W-:Y:S01]  /*6900*/  IMAD.U32 R190, RZ, RZ, UR5 ;  /* 0x00000005ffbe7e24 */ /* 0x000fe2000f8e00ff */
[----:B------:R-:W1:Y:S04]  /*6910*/  LDCU.128 UR56, c[0x0][0xf10] ;  /* 0x0001e200ff3877ac */ /* 0x000e680008000c00 */
[----:B------:R-:W-:Y:S01]  /*6920*/  IMAD.U32 R181, RZ, RZ, UR4 ;  /* 0x00000004ffb57e24 */ /* 0x000fe2000f8e00ff */
[----:B------:R-:W1:Y:S03]  /*6930*/  LDCU UR62, c[0x0][0x374] ;  /* 0x00006e80ff3e77ac */ /* 0x000e660008000800 */
[----:B------:R-:W-:Y:S01]  /*6940*/  IMAD R188, R188, 0x2, R181 ;  /* 0x00000002bcbc7824 */ /* 0x000fe200078e02b5 */
[----:B------:R-:W-:Y:S01]  /*6950*/  UMOV UR43, URZ ;  /* 0x000000ff002b7c82 */ /* 0x000fe20008000000 */
[----:B------:R-:W-:Y:S01]  /*6960*/  UMOV UR53, URZ ;  /* 0x000000ff00357c82 */ /* 0x000fe20008000000 */
[----:B------:R-:W-:Y:S01]  /*6970*/  UMOV UR47, URZ ;  /* 0x000000ff002f7c82 */ /* 0x000fe20008000000 */
[----:B-1234-:R-:W-:-:S07]  /*6980*/  IADD3 R2, PT, PT, R3, R2, RZ ;  /* 0x0000000203027210 */ /* 0x01efce0007ffe0ff */
.L_x_192:
[C---:B------:R-:W-:Y:S02]  /*6990*/  LEA R0, R183.reuse, UR45, 0x3 ;  /* 0x0000002db7007c11 */ /* 0x040fe4000f8e18ff */
[----:B------:R-:W-:Y:S02]  /*69a0*/  SHF.L.U32 R3, R186, 0x1f, RZ ;  /* 0x0000001fba037819 */ /* 0x000fe400000006ff */
[----:B--2---:R-:W-:Y:S02]  /*69b0*/  LEA R5, R183, UR45, 0x4 ;  /* 0x0000002db7057c11 */ /* 0x004fe4000f8e20ff */
[----:B------:R-:W1:Y:S02]  /*69c0*/  SYNCS.PHASECHK.TRANS64.TRYWAIT P0, [R0+URZ+0xc0], R3 ;  /* 0x0000c003000075a7 */ /* 0x000e6400080011ff */
[----:B-1-3--:R-:W-:Y:S05]  /*69d0*/  @!P0 BRA `(.L_x_101) ;  /* 0x000000d000388947 */ /* 0x00afea0003800000 */
.L_x_245:
[----:B------:R-:W-:Y:S01]  /*69e0*/  R2UR UR7, R192 ;  /* 0x00000000c00772ca */ /* 0x000fe200000e0000 */
[----:B------:R-:W2:Y:S01]  /*69f0*/  LDS.128 R4, [R5+0x120] ;  /* 0x0001200005047984 */ /* 0x000ea20000000c00 */
[----:B-1----:R-:W-:Y:S01]  /*6a00*/  VIADD R0, R0, 0xd0 ;  /* 0x000000d000007836 */ /* 0x002fe20000000000 */
[----:B------:R-:W-:Y:S04]  /*6a10*/  UISETP.GE.AND UP0, UPT, UR39, 0x1, UPT ;  /* 0x000000012700788c */ /* 0x000fe8000bf06270 */
[----:B------:R-:W-:Y:S01]  /*6a20*/  PRMT R0, RZ, 0x654, R0 ;  /* 0x00000654ff007816 */ /* 0x000fe20000000000 */
[----:B------:R-:W-:Y:S01]  /*6a30*/  @!PT LDS RZ, [RZ] ;  /* 0x00000000fffff984 */ /* 0x000fe20000000800 */
[----:B------:R-:W-:Y:S01]  /*6a40*/  @!PT LDS RZ, [RZ] ;  /* 0x00000000fffff984 */ /* 0x000fe20000000800 */
[----:B------:R-:W-:Y:S01]  /*6a50*/  @!PT LDS RZ, [RZ] ;  /* 0x00000000fffff984 */ /* 0x000fe20000000800 */
[----:B------:R-:W-:Y:S01]  /*6a60*/  @!PT LDS RZ, [RZ] ;  /* 0x00000000fffff984 */ /* 0x000fe20000000800 */
[----:B------:R1:W-:Y:S06]  /*6a70*/  MEMBAR.ALL.CTA ;  /* 0x0000000000007992 */ /* 0x0003ec0000008000 */
[----:B-1----:R-:W1:Y:S02]  /*6a80*/  FENCE.VIEW.ASYNC.S ;  /* 0x00000000000073c6 */ /* 0x002e640000000000 */
[----:B-1----:R1:W-:Y:S01]  /*6a90*/  SYNCS.ARRIVE.TRANS64.RED.A1T0 RZ, [R0+URZ], RZ ;  /* 0x000000ff00ff79a7 */ /* 0x0023e200081004ff */
[----:B--2---:R-:W-:Y:S11]  /*6aa0*/  LOP3.LUT P0, RZ, R6, 0x1, RZ, 0xc0, !PT ;  /* 0x0000000106ff7812 */ /* 0x004ff6000780c0ff */
[----:B------:R-:W-:Y:S02]  /*6ab0*/  @!UPT UIADD3 URZ, UPT, UPT, URZ, URZ, URZ ;  /* 0x000000fffffff290 */ /* 0x000fe4000fffe0ff */
[----:B------:R-:W-:Y:S01]  /*6ac0*/  VOTEU.ANY UP1, P0 ;  /* 0x0000000000ff7886 */ /* 0x000fe20000020100 */
[----:B------:R-:W-:Y:S01]  /*6ad0*/  PLOP3.LUT P0, PT, PT, PT, UP1, 0x80, 0x8 ;  /* 0x000000000008781c */ /* 0x000fe20003f0f018 */
[----:B------:R-:W-:Y:S06]  /*6ae0*/  UP2UR UR4, UPR, URZ, 0x2 ;  /* 0x00000002ff047883 */ /* 0x000fec0008000000 */
[----:B------:R-:W-:Y:S06]  /*6af0*/  IMAD.U32 R193, RZ, RZ, UR4 ;  /* 0x00000004ffc17e24 */ /* 0x000fec000f8e00ff */
[----:B------:R-:W-:Y:S02]  /*6b00*/  @P0 SHF.R.U32.HI R3, RZ, 0x10, R5 ;  /* 0x00000010ff030819 */ /* 0x000fe40000011605 */
[----:B------:R-:W-:Y:S02]  /*6b10*/  @P0 MOV R8, R4 ;  /* 0x0000000400080202 */ /* 0x000fe40000000f00 */
[----:B------:R-:W-:Y:S02]  /*6b20*/  @P0 R2UR UR4, R3 ;  /* 0x00000000030402ca */ /* 0x000fe400000e0000 */
[----:B------:R-:W-:Y:S02]  /*6b30*/  @P0 LOP3.LUT R4, R5, 0xffff, RZ, 0xc0, !PT ;  /* 0x0000ffff05040812 */ /* 0x000fe400078ec0ff */
[----:B------:R-:W-:Y:S02]  /*6b40*/  @P0 R2UR UR6, R8 ;  /* 0x00000000080602ca */ /* 0x000fe400000e0000 */
[----:B------:R-:W-:Y:S07]  /*6b50*/  @P0 R2UR UR5, R4 ;  /* 0x00000000040502ca */ /* 0x000fee00000e0000 */
[----:B------:R-:W-:Y:S02]  /*6b60*/  @UP1 UMOV UR7, UR4 ;  /* 0x0000000400071c82 */ /* 0x000fe40008000000 */
[----:B------:R-:W-:Y:S02]  /*6b70*/  IMAD.U32 R192, RZ, RZ, UR7 ;  /* 0x00000007ffc07e24 */ /* 0x000fe4000f8e00ff */
[----:B------:R-:W-:Y:S02]  /*6b80*/  @UP1 UMOV UR37, UR6 ;  /* 0x0000000600251c82 */ /* 0x000fe40008000000 */
[----:B------:R-:W-:Y:S01]  /*6b90*/  @UP1 UMOV UR36, UR5 ;  /* 0x0000000500241c82 */ /* 0x000fe20008000000 */
[----:B-1----:R-:W-:Y:S05]  /*6ba0*/  BRA.U !UP0, `(.L_x_102) ;  /* 0x0000000108cc7547 */ /* 0x002fea000b800000 */
[----:B------:R-:W1:Y:S01]  /*6bb0*/  LDCU UR12, c[0x0][0xf20] ;  /* 0x0001e400ff0c77ac */ /* 0x000e620008000800 */
[----:B------:R-:W-:Y:S02]  /*6bc0*/  UIMAD.WIDE.U32 UR4, UR62, UR59, URZ ;  /* 0x0000003b3e0472a5 */ /* 0x000fe4000f8e00ff */
[----:B------:R-:W-:Y:S02]  /*6bd0*/  UIMAD.WIDE.U32 UR6, UR63, UR56, URZ ;  /* 0x000000383f0672a5 */ /* 0x000fe4000f8e00ff */
[----:B------:R-:W-:Y:S02]  /*6be0*/  UISETP.NE.AND UP0, UPT, UR58, 0x1, UPT ;  /* 0x000000013a00788c */ /* 0x000fe4000bf05270 */
[----:B------:R-:W-:Y:S02]  /*6bf0*/  UIMAD.WIDE.U32 UR8, UR36, UR59, URZ ;  /* 0x0000003b240872a5 */ /* 0x000fe4000f8e00ff */
[----:B------:R-:W-:Y:S02]  /*6c00*/  UISETP.NE.AND UP1, UPT, UR42, 0x1, UPT ;  /* 0x000000012a00788c */ /* 0x000fe4000bf25270 */
[----:B------:R-:W-:Y:S02]  /*6c10*/  UIMAD.WIDE.U32 UR10, UR37, UR56, URZ ;  /* 0x00000038250a72a5 */ /* 0x000fe4000f8e00ff */
[----:B------:R-:W-:Y:S01]  /*6c20*/  UISETP.NE.AND UP2, UPT, UR39, 0x1, UPT ;  /* 0x000000012700788c */ /* 0x000fe2000bf45270 */
[----:B------:R-:W-:Y:S02]  /*6c30*/  UMOV UR4, UR5 ;  /* 0x0000000500047c82 */ /* 0x000fe40008000000 */
[----:B-1----:R-:W-:Y:S03]  /*6c40*/  USHF.R.U32.HI UR5, URZ, UR12, UR4 ;  /* 0x0000000cff057299 */ /* 0x002fe60008011604 */
[----:B------:R-:W-:Y:S02]  /*6c50*/  UMOV UR4, UR7 ;  /* 0x0000000700047c82 */ /* 0x000fe40008000000 */
[----:B------:R-:W-:Y:S02]  /*6c60*/  USHF.R.U32.HI UR7, URZ, UR57, UR4 ;  /* 0x00000039ff077299 */ /* 0x000fe40008011604 */
[----:B------:R-:W-:Y:S02]  /*6c70*/  USEL UR4, UR62, UR5, !UP0 ;  /* 0x000000053e047287 */ /* 0x000fe4000c000000 */
[----:B------:R-:W-:Y:S01]  /*6c80*/  USEL UR7, UR63, UR7, !UP1 ;  /* 0x000000073f077287 */ /* 0x000fe2000c800000 */
[----:B------:R-:W-:Y:S01]  /*6c90*/  UMOV UR5, UR9 ;  /* 0x0000000900057c82 */ /* 0x000fe20008000000 */
[----:B------:R-:W-:Y:S02]  /*6ca0*/  UIMAD.WIDE.U32 UR8, UR4, UR40, URZ ;  /* 0x00000028040872a5 */ /* 0x000fe4000f8e00ff */
[----:B------:R-:W-:Y:S03]  /*6cb0*/  USHF.R.U32.HI UR6, URZ, UR12, UR5 ;  /* 0x0000000cff067299 */ /* 0x000fe60008011605 */
[----:B------:R-:W-:Y:S01]  /*6cc0*/  UMOV UR5, UR11 ;  /* 0x0000000b00057c82 */ /* 0x000fe20008000000 */
[----:B------:R-:W-:Y:S02]  /*6cd0*/  UIMAD.WIDE.U32 UR10, UR7, UR40, URZ ;  /* 0x00000028070a72a5 */ /* 0x000fe4000f8e00ff */
[----:B------:R-:W-:Y:S02]  /*6ce0*/  USEL UR6, UR36, UR6, !UP0 ;  /* 0x0000000624067287 */ /* 0x000fe4000c000000 */
[----:B------:R-:W-:Y:S01]  /*6cf0*/  USHF.R.U32.HI UR5, URZ, UR57, UR5 ;  /* 0x00000039ff057299 */ /* 0x000fe20008011605 */
[----:B------:R-:W-:Y:S02]  /*6d00*/  UMOV UR8, UR9 ;  /* 0x0000000900087c82 */ /* 0x000fe40008000000 */
[----:B------:R-:W-:Y:S01]  /*6d10*/  UMOV UR10, UR11 ;  /* 0x0000000b000a7c82 */ /* 0x000fe20008000000 */
[----:B------:R-:W-:Y:S02]  /*6d20*/  @UP2 USHF.R.U32.HI UR4, URZ, UR41, UR8 ;  /* 0x00000029ff042299 */ /* 0x000fe40008011608 */
[----:B------:R-:W-:Y:S02]  /*6d30*/  @UP2 USHF.R.U32.HI UR7, URZ, UR41, UR10 ;  /* 0x00000029ff072299 */ /* 0x000fe4000801160a */
[----:B------:R-:W-:Y:S02]  /*6d40*/  UIMAD UR4, UR39, UR4, URZ ;  /* 0x00000004270472a4 */ /* 0x000fe4000f8e02ff */
        /* <DEDUP_REMOVED lines=8> */
[----:B------:R-:W-:Y:S02]  /*6dd0*/  USEL UR11, UR6, UR4, !UP2 ;  /* 0x00000004060b7287 */ /* 0x000fe4000d000000 */
[----:B------:R-:W-:Y:S02]  /*6de0*/  UIADD3 UR8, UPT, UPT, -UR5, URZ, URZ ;  /* 0x000000ff05087290 */ /* 0x000fe4000fffe1ff */
[----:B------:R-:W-:Y:S01]  /*6df0*/  UIADD3 UR10, UPT, UPT, -UR11, URZ, URZ ;  /* 0x000000ff0b0a7290 */ /* 0x000fe2000fffe1ff */
[----:B------:R-:W-:Y:S01]  /*6e00*/  @!UP0 UMOV UR4, UR9 ;  /* 0x0000000900048c82 */ /* 0x000fe20008000000 */
[----:B------:R-:W-:Y:S02]  /*6e10*/  UIADD3 UR9, UPT, UPT, -UR6, URZ, URZ ;  /* 0x000000ff06097290 */ /* 0x000fe4000fffe1ff */
[----:B------:R-:W-:Y:S02]  /*6e20*/  @!UP0 USHF.R.U32.HI UR4, URZ, UR41, UR4 ;  /* 0x00000029ff048299 */ /* 0x000fe40008011604 */
[----:B------:R-:W-:Y:S02]  /*6e30*/  UIMAD UR10, UR39, UR10, UR6 ;  /* 0x0000000a270a72a4 */ /* 0x000fe4000f8e0206 */
[----:B------:R-:W-:Y:S04]  /*6e40*/  @!UP0 USEL UR4, UR5, UR4, !UP2 ;  /* 0x0000000405048287 */ /* 0x000fe8000d000000 */
[----:B------:R-:W-:Y:S02]  /*6e50*/  @!UP0 UIMAD UR10, UR7, UR10, UR4 ;  /* 0x0000000a070a82a4 */ /* 0x000fe4000f8e0204 */
[----:B------:R-:W-:Y:S02]  /*6e60*/  @!UP0 UIADD3 UR11, UPT, UPT, UR11, -UR4, URZ ;  /* 0x800000040b0b8290 */ /* 0x000fe4000fffe0ff */
[----:B------:R-:W-:Y:S02]  /*6e70*/  UIMAD UR7, UR42, UR8, UR37 ;  /* 0x000000082a0772a4 */ /* 0x000fe4000f8e0225 */
[----:B------:R-:W-:Y:S02]  /*6e80*/  @!UP0 UIMAD UR6, UR11, UR39, UR5 ;  /* 0x000000270b0682a4 */ /* 0x000fe4000f8e0205 */
[----:B------:R-:W-:Y:S01]  /*6e90*/  UIMAD UR4, UR58, UR9, UR36 ;  /* 0x000000093a0472a4 */ /* 0x000fe2000f8e0224 */
[----:B------:R-:W-:Y:S02]  /*6ea0*/  @!UP0 UMOV UR5, UR10 ;  /* 0x0000000a00058c82 */ /* 0x000fe40008000000 */
[----:B------:R-:W-:Y:S02]  /*6eb0*/  UIMAD UR37, UR5, UR42, UR7 ;  /* 0x0000002a052572a4 */ /* 0x000fe4000f8e0207 */
[----:B------:R-:W-:Y:S11]  /*6ec0*/  UIMAD UR36, UR6, UR58, UR4 ;  /* 0x0000003a062472a4 */ /* 0x000ff6000f8e0204 */
[----:B------:R-:W-:Y:S01]  /*6ed0*/  @!UPT UIADD3 URZ, UPT, UPT, URZ, URZ, URZ ;  /* 0x000000fffffff290 */ /* 0x000fe2000fffe0ff */
.L_x_102:
[----:B------:R-:W-:Y:S01]  /*6ee0*/  UISETP.NE.AND UP0, UPT, UR38, 0x1, UPT ;  /* 0x000000012600788c */ /* 0x000fe2000bf05270 */
[----:B------:R-:W-:Y:S01]  /*6ef0*/  LOP3.LUT P0, RZ, R181, 0x1b0, RZ, 0xc0, !PT ;  /* 0x000001b0b5ff7812 */ /* 0x000fe2000780c0ff */
[----:B------:R-:W-:Y:S01]  /*6f00*/  USHF.L.U32 UR50, UR19, 0x7, URZ ;  /* 0x0000000713327899 */ /* 0x000fe200080006ff */
[----:B------:R-:W-:Y:S01]  /*6f10*/  BSSY.RECONVERGENT B6, `(.L_x_103) ;  /* 0x0000034000067945 */ /* 0x000fe20003800200 */
[----:B------:R-:W-:Y:S01]  /*6f20*/  USHF.L.U32 UR52, UR20, 0x8, URZ ;  /* 0x0000000814347899 */ /* 0x000fe200080006ff */
[----:B------:R-:W-:Y:S06]  /*6f30*/  IADD3 R183, PT, PT, R183, 0x1, RZ ;  /* 0x00000001b7b77810 */ /* 0x000fec0007ffe0ff */
[----:B------:R-:W1:Y:S01]  /*6f40*/  @!UP0 LDCU.128 UR12, c[0x0][0xf10] ;  /* 0x0001e200ff0c87ac */ /* 0x000e620008000c00 */
[----:B------:R-:W2:Y:S01]  /*6f50*/  @!UP0 LDCU UR5, c[0x0][0xf0c] ;  /* 0x0001e180ff0587ac */ /* 0x000ea20008000800 */
[----:B------:R-:W3:Y:S01]  /*6f60*/  @!UP0 LDCU UR10, c[0x0][0xf20] ;  /* 0x0001e400ff0a87ac */ /* 0x000ee20008000800 */
[----:B-1----:R-:W-:Y:S02]  /*6f70*/  UIMAD.WIDE.U32 UR8, UR37, UR12, URZ ;  /* 0x0000000c250872a5 */ /* 0x002fe4000f8e00ff */
[----:B------:R-:W-:Y:S02]  /*6f80*/  UIMAD.WIDE.U32 UR6, UR36, UR15, URZ ;  /* 0x0000000f240672a5 */ /* 0x000fe4000f8e00ff */
[----:B------:R-:W-:Y:S03]  /*6f90*/  @!UP0 UISETP.NE.AND UP1, UPT, UR14, 0x1, UPT ;  /* 0x000000010e00888c */ /* 0x000fe6000bf25270 */
[----:B------:R-:W-:Y:S01]  /*6fa0*/  @!UP0 UMOV UR4, UR9 ;  /* 0x0000000900048c82 */ /* 0x000fe20008000000 */
[----:B--2---:R-:W-:Y:S02]  /*6fb0*/  @!UP0 UISETP.NE.AND UP2, UPT, UR5, 0x1, UPT ;  /* 0x000000010500888c */ /* 0x004fe4000bf45270 */
[----:B------:R-:W-:Y:S01]  /*6fc0*/  @!UP0 USHF.R.U32.HI UR4, URZ, UR13, UR4 ;  /* 0x0000000dff048299 */ /* 0x000fe20008011604 */
[----:B------:R-:W-:Y:S02]  /*6fd0*/  @!UP0 UMOV UR6, UR7 ;  /* 0x0000000700068c82 */ /* 0x000fe40008000000 */
[----:B---3--:R-:W-:Y:S02]  /*6fe0*/  @!UP0 USHF.R.U32.HI UR6, URZ, UR10, UR6 ;  /* 0x0000000aff068299 */ /* 0x008fe40008011606 */
[----:B------:R-:W-:Y:S02]  /*6ff0*/  @!UP0 USEL UR7, UR37, UR4, !UP2 ;  /* 0x0000000425078287 */ /* 0x000fe4000d000000 */
[----:B------:R-:W-:Y:S04]  /*7000*/  @!UP0 USEL UR6, UR36, UR6, !UP1 ;  /* 0x0000000624068287 */ /* 0x000fe8000c800000 */
[----:B------:R-:W-:Y:S02]  /*7010*/  @!UP0 UIADD3 UR4, UPT, UPT, -UR7, UR6, URZ ;  /* 0x0000000607048290 */ /* 0x000fe4000fffe1ff */
[----:B------:R-:W-:Y:S02]  /*7020*/  @!UP0 UIADD3 UR6, UPT, UPT, UR7, -UR6, URZ ;  /* 0x8000000607068290 */ /* 0x000fe4000fffe0ff */
[----:B------:R-:W-:Y:S02]  /*7030*/  @!UP0 UIMAD UR37, UR4, UR5, UR37 ;  /* 0x00000005042582a4 */ /* 0x000fe4000f8e0225 */
[----:B------:R-:W-:Y:S01]  /*7040*/  @!UP0 UIMAD UR36, UR6, UR14, UR36 ;  /* 0x0000000e062482a4 */ /* 0x000fe2000f8e0224 */
[----:B------:R-:W-:Y:S11]  /*7050*/  @!P0 BRA `(.L_x_104) ;  /* 0x00000000007c8947 */ /* 0x000ff60003800000 */
[----:B------:R-:W1:Y:S01]  /*7060*/  LDCU.64 UR8, c[0x4][0x80] ;  /* 0x01001000ff0877ac */ /* 0x000e620008000a00 */
[----:B------:R-:W-:Y:S01]  /*7070*/  MOV R16, 0x0 ;  /* 0x0000000000107802 */ /* 0x000fe20000000f00 */
[----:B------:R-:W-:Y:S02]  /*7080*/  HFMA2 R12, -RZ, RZ, 0, 5.9604644775390625e-08 ;  /* 0x00000001ff0c7431 */ /* 0x000fe400000001ff */
[----:B------:R-:W-:Y:S01]  /*7090*/  IMAD.MOV.U32 R8, RZ, RZ, 0x70 ;  /* 0x00000070ff087424 */ /* 0x000fe200078e00ff */
[----:B------:R2:W3:Y:S01]  /*70a0*/  LDC.64 R14, c[0x4][R16] ;  /* 0x01000000100e7b82 */ /* 0x0004e20000000a00 */
[----:B------:R-:W4:Y:S01]  /*70b0*/  LDCU.64 UR6, c[0x4][0x88] ;  /* 0x01001100ff0677ac */ /* 0x000f220008000a00 */
[----:B------:R-:W-:Y:S01]  /*70c0*/  IMAD.MOV.U32 R13, RZ, RZ, RZ ;  /* 0x000000ffff0d7224 */ /* 0x000fe200078e00ff */
[----:B------:R-:W2:Y:S01]  /*70d0*/  LDCU.64 UR4, c[0x4][0x8] ;  /* 0x01000100ff0477ac */ /* 0x000ea20008000a00 */
[----:B-1----:R-:W-:Y:S01]  /*70e0*/  MOV R5, UR9 ;  /* 0x0000000900057c02 */ /* 0x002fe20008000f00 */
[----:B------:R-:W-:Y:S01]  /*70f0*/  IMAD.U32 R4, RZ, RZ, UR8 ;  /* 0x00000008ff047e24 */ /* 0x000fe2000f8e00ff */
[----:B----4-:R-:W-:Y:S01]  /*7100*/  MOV R7, UR7 ;  /* 0x0000000700077c02 */ /* 0x010fe20008000f00 */
[----:B------:R-:W-:Y:S01]  /*7110*/  IMAD.U32 R6, RZ, RZ, UR6 ;  /* 0x00000006ff067e24 */ /* 0x000fe2000f8e00ff */
[----:B--2---:R-:W-:Y:S01]  /*7120*/  MOV R11, UR5 ;  /* 0x00000005000b7c02 */ /* 0x004fe20008000f00 */
[----:B------:R-:W-:Y:S02]  /*7130*/  IMAD.U32 R10, RZ, RZ, UR4 ;  /* 0x00000004ff0a7e24 */ /* 0x000fe4000f8e00ff */
[----:B------:R-:W-:Y:S07]  /*7140*/  LEPC R20, `(.L_x_105) ;  /* 0x000000001014794e */ /* 0x000fee0000000000 */
[----:B---3-5:R-:W-:Y:S05]  /*7150*/  CALL.ABS.NOINC R14 ;  /* 0x000000000e007343 */ /* 0x028fea0003c00000 */
.L_x_105:
[----:B------:R-:W1:Y:S01]  /*7160*/  LDCU.64 UR8, c[0x4][0x80] ;  /* 0x01001000ff0877ac */ /* 0x000e620008000a00 */
[----:B------:R-:W2:Y:S01]  /*7170*/  LDC.64 R16, c[0x4][R16] ;  /* 0x0100000010107b82 */ /* 0x000ea20000000a00 */
[----:B------:R-:W-:Y:S02]  /*7180*/  HFMA2 R12, -RZ, RZ, 0, 5.9604644775390625e-08 ;  /* 0x00000001ff0c7431 */ /* 0x000fe400000001ff */
[----:B------:R-:W-:Y:S02]  /*7190*/  IMAD.MOV.U32 R8, RZ, RZ, 0x70 ;  /* 0x00000070ff087424 */ /* 0x000fe400078e00ff */
[----:B------:R-:W-:Y:S01]  /*71a0*/  IMAD.MOV.U32 R13, RZ, RZ, RZ ;  /* 0x000000ffff0d7224 */ /* 0x000fe200078e00ff */
[----:B------:R-:W3:Y:S01]  /*71b0*/  LDCU.64 UR6, c[0x4][0x88] ;  /* 0x01001100ff0677ac */ /* 0x000ee20008000a00 */
[----:B------:R-:W4:Y:S01]  /*71c0*/  LDCU.64 UR4, c[0x4][0x8] ;  /* 0x01000100ff0477ac */ /* 0x000f220008000a00 */
[----:B-1----:R-:W-:Y:S02]  /*71d0*/  MOV R4, UR8 ;  /* 0x0000000800047c02 */ /* 0x002fe40008000f00 */
[----:B------:R-:W-:Y:S02]  /*71e0*/  MOV R5, UR9 ;  /* 0x0000000900057c02 */ /* 0x000fe40008000f00 */
[----:B---3--:R-:W-:Y:S01]  /*71f0*/  MOV R7, UR7 ;  /* 0x0000000700077c02 */ /* 0x008fe20008000f00 */
[----:B------:R-:W-:Y:S01]  /*7200*/  IMAD.U32 R6, RZ, RZ, UR6 ;  /* 0x00000006ff067e24 */ /* 0x000fe2000f8e00ff */
[----:B----4-:R-:W-:Y:S01]  /*7210*/  MOV R11, UR5 ;  /* 0x00000005000b7c02 */ /* 0x010fe20008000f00 */
[----:B------:R-:W-:Y:S02]  /*7220*/  IMAD.U32 R10, RZ, RZ, UR4 ;  /* 0x00000004ff0a7e24 */ /* 0x000fe4000f8e00ff */
[----:B------:R-:W-:Y:S07]  /*7230*/  LEPC R20, `(.L_x_104) ;  /* 0x000000001014794e */ /* 0x000fee0000000000 */
[----:B--2---:R-:W-:Y:S05]  /*7240*/  CALL.ABS.NOINC R16 ;  /* 0x0000000010007343 */ /* 0x004fea0003c00000 */
.L_x_104:
[----:B------:R-:W-:Y:S05]  /*7250*/  BSYNC.RECONVERGENT B6 ;  /* 0x0000000000067941 */ /* 0x000fea0003800200 */
.L_x_103:
[----:B------:R-:W-:Y:S02]  /*7260*/  R2UR UR6, R180 ;  /* 0x00000000b40672ca */ /* 0x000fe400000e0000 */
[----:B------:R-:W-:Y:S02]  /*7270*/  R2UR UR5, R191 ;  /* 0x00000000bf0572ca */ /* 0x000fe400000e0000 */
[----:B------:R-:W-:Y:S02]  /*7280*/  R2UR UR4, R190 ;  /* 0x00000000be0472ca */ /* 0x000fe400000e0000 */
[----:B------:R-:W-:Y:S02]  /*7290*/  ISETP.NE.U32.AND P4, PT, R174, RZ, PT ;  /* 0x000000ffae00720c */ /* 0x000fe40003f85070 */
[----:B------:R-:W-:Y:S02]  /*72a0*/  ISETP.NE.U32.AND P2, PT, RZ, UR60, PT ;  /* 0x0000003cff007c0c */ /* 0x000fe4000bf45070 */
[----:B------:R-:W-:Y:S02]  /*72b0*/  ISETP.NE.AND.EX P4, PT, R175, RZ, PT, P4 ;  /* 0x000000ffaf00720c */ /* 0x000fe40003f85340 */
[----:B------:R-:W-:Y:S01]  /*72c0*/  ISETP.NE.AND.EX P2, PT, RZ, UR61, PT, P2 ;  /* 0x0000003dff007c0c */ /* 0x000fe2000bf45320 */
[----:B------:R-:W-:Y:S02]  /*72d0*/  UISETP.NE.AND UP2, UPT, UR6, URZ, UPT ;  /* 0x000000ff0600728c */ /* 0x000fe4000bf45270 */
[----:B------:R-:W-:Y:S04]  /*72e0*/  UISETP.NE.U32.AND UP0, UPT, UR5, URZ, UPT ;  /* 0x000000ff0500728c */ /* 0x000fe8000bf05070 */
[----:B------:R-:W-:Y:S01]  /*72f0*/  UISETP.NE.AND.EX UP1, UPT, UR4, URZ, UPT, UP0 ;  /* 0x000000ff0400728c */ /* 0x000fe2000bf25300 */
[----:B------:R-:W-:Y:S01]  /*7300*/  PLOP3.LUT P1, PT, PT, PT, UP2, 0x80, 0x8 ;  /* 0x000000000008781c */ /* 0x000fe20003f2f028 */
[----:B------:R-:W-:Y:S03]  /*7310*/  UPLOP3.LUT UP0, UPT, UPT, UPT, UPT, 0x40, 0x4 ;  /* 0x000000000004789c */ /* 0x000fe60003f0e870 */
[----:B------:R-:W-:Y:S06]  /*7320*/  @UP2 UPLOP3.LUT UP0, UPT, UPT, UPT, UP1, 0x80, 0x8 ;  /* 0x000000000008289c */ /* 0x000fec0003f0f010 */
[----:B------:R-:W-:Y:S01]  /*7330*/  PLOP3.LUT P0, PT, PT, PT, UP0, 0x80, 0x8 ;  /* 0x000000000008781c */ /* 0x000fe20003f0f008 */
[----:B------:R-:W-:Y:S01]  /*7340*/  @!UPT UIADD3 URZ, UPT, UPT, URZ, URZ, URZ ;  /* 0x000000fffffff290 */ /* 0x000fe2000fffe0ff */
[----:B------:R-:W-:Y:S11]  /*7350*/  BRA.U !UP1, `(.L_x_106) ;  /* 0x0000000109407547 */ /* 0x000ff6000b800000 */
[----:B------:R-:W-:Y:S01]  /*7360*/  UISETP.NE.U32.AND UP0, UPT, UR60, URZ, UPT ;  /* 0x000000ff3c00728c */ /* 0x000fe2000bf05070 */
[----:B------:R-:W-:Y:S01]  /*7370*/  R2UR UR6, R191 ;  /* 0x00000000bf0672ca */ /* 0x000fe200000e0000 */
[----:B------:R-:W1:Y:S01]  /*7380*/  LDCU.64 UR8, c[0x0][0x358] ;  /* 0x00006b00ff0877ac */ /* 0x000e620008000a00 */
[----:B------:R-:W-:Y:S02]  /*7390*/  HFMA2 R176, -RZ, RZ, 0, 5.9604644775390625e-08 ;  /* 0x00000001ffb07431 */ /* 0x000fe400000001ff */
[----:B------:R-:W-:Y:S01]  /*73a0*/  IMAD.MOV.U32 R0, RZ, RZ, 0x1 ;  /* 0x00000001ff007424 */ /* 0x000fe200078e00ff */
[----:B------:R-:W-:Y:S06]  /*73b0*/  UISETP.NE.AND.EX UP0, UPT, UR61, URZ, UPT, UP0 ;  /* 0x000000ff3d00728c */ /* 0x000fec000bf05300 */
[----:B------:R-:W-:Y:S05]  /*73c0*/  PLOP3.LUT P3, PT, PT, PT, UP0, 0x80, 0x8 ;  /* 0x000000000008781c */ /* 0x000fea0003f6f008 */
[----:B------:R-:W2:Y:S01]  /*73d0*/  @UP0 LDCU.64 UR4, c[0x0][0xc88] ;  /* 0x00019100ff0407ac */ /* 0x000ea20008000a00 */
[----:B------:R-:W-:Y:S07]  /*73e0*/  @UP0 UIMAD UR6, UR44, UR6, URZ ;  /* 0x000000062c0602a4 */ /* 0x000fee000f8e02ff */
[----:B------:R-:W-:Y:S01]  /*73f0*/  @!P3 PRMT R176, R0, 0x7610, R176 ;  /* 0x0000761000b0b816 */ /* 0x000fe200000000b0 */
[----:B--2---:R-:W-:Y:S06]  /*7400*/  @UP0 UIMAD.WIDE UR4, UR6, 0x4, UR4 ;  /* 0x00000004060408a5 */ /* 0x004fec000f8e0204 */
[----:B------:R-:W-:Y:S02]  /*7410*/  IMAD.U32 R4, RZ, RZ, UR4 ;  /* 0x00000004ff047e24 */ /* 0x000fe4000f8e00ff */
[----:B------:R-:W-:Y:S03]  /*7420*/  IMAD.U32 R5, RZ, RZ, UR5 ;  /* 0x00000005ff057e24 */ /* 0x000fe6000f8e00ff */
[----:B------:R-:W2:Y:S02]  /*7430*/  @!UP0 LDCU UR4, c[0x0][0xc80] ;  /* 0x00019000ff0487ac */ /* 0x000ea40008000800 */
[----:B-1---5:R1:W5:Y:S02]  /*7440*/  @P3 LDG.E R133, desc[UR8][R4.64] ;  /* 0x0000000804853981 */ /* 0x022364000c1e1900 */
[----:B-12---:R-:W-:Y:S02]  /*7450*/  @!P3 MOV R133, UR4 ;  /* 0x000000040085bc02 */ /* 0x006fe40008000f00 */
.L_x_106:
[----:B------:R-:W-:Y:S05]  /*7460*/  @!P4 BRA `(.L_x_107) ;  /* 0x000000000024c947 */ /* 0x000fea0003800000 */
[----:B------:R-:W-:Y:S01]  /*7470*/  ISETP.NE.U32.AND P3, PT, R172, RZ, PT ;  /* 0x000000ffac00720c */ /* 0x000fe20003f65070 */
[----:B------:R-:W1:Y:S03]  /*7480*/  LDCU.64 UR4, c[0x0][0x358] ;  /* 0x00006b00ff0477ac */ /* 0x000e660008000a00 */
[----:B------:R-:W-:Y:S11]  /*7490*/  ISETP.NE.AND.EX P3, PT, R173, RZ, PT, P3 ;  /* 0x000000ffad00720c */ /* 0x000ff60003f65330 */
[----:B------:R-:W-:Y:S02]  /*74a0*/  @!UPT UIADD3 URZ, UPT, UPT, URZ, URZ, URZ ;  /* 0x000000fffffff290 */ /* 0x000fe4000fffe0ff */
[----:B------:R-:W2:Y:S01]  /*74b0*/  @P3 LDC.64 R4, c[0x0][0xca8] ;  /* 0x00032a00ff043b82 */ /* 0x000ea20000000a00 */
[----:B------:R-:W-:Y:S04]  /*74c0*/  @P3 IMAD R0, R174, UR44, RZ ;  /* 0x0000002cae003c24 */ /* 0x000fe8000f8e02ff */
[----:B--2---:R-:W-:Y:S05]  /*74d0*/  @P3 IMAD.WIDE R4, R0, 0x4, R4 ;  /* 0x0000000400043825 */ /* 0x004fea00078e0204 */
[----:B-1---5:R1:W5:Y:S02]  /*74e0*/  @P3 LDG.E R130, desc[UR4][R4.64] ;  /* 0x0000000404823981 */ /* 0x022364000c1e1900 */
[----:B-1----:R-:W2:Y:S02]  /*74f0*/  @!P3 LDC R130, c[0x0][0xca0] ;  /* 0x00032800ff82bb82 */ /* 0x002ea40000000800 */
.L_x_107:
[----:B-----5:R-:W-:Y:S01]  /*7500*/  FSETP.NEU.AND P3, PT, R133, RZ, PT ;  /* 0x000000ff8500720b */ /* 0x020fe20003f6d000 */
[----:B------:R-:W-:Y:S01]  /*7510*/  IMAD.U32 R3, RZ, RZ, UR43 ;  /* 0x0000002bff037e24 */ /* 0x000fe2000f8e00ff */
[----:B------:R-:W-:Y:S01]  /*7520*/  SEL R5, RZ, 0xffffffff, P2 ;  /* 0xffffffffff057807 */ /* 0x000fe20001000000 */
[----:B------:R-:W-:Y:S01]  /*7530*/  IMAD.SHL.U32 R197, R185, 0x10, RZ ;  /* 0x00000010b9c57824 */ /* 0x000fe200078e00ff */
[----:B------:R-:W-:Y:S01]  /*7540*/  @P1 LOP3.LUT P2, RZ, R176, 0xff, RZ, 0xc0, !PT ;  /* 0x000000ffb0ff1812 */ /* 0x000fe2000784c0ff */
[----:B------:R-:W-:Y:S01]  /*7550*/  IMAD R131, R3, 0xc0, R2 ;  /* 0x000000c003837824 */ /* 0x000fe200078e0202 */
[----:B------:R-:W-:Y:S01]  /*7560*/  @P1 SEL R0, RZ, 0xffffffff, P3 ;  /* 0xffffffffff001807 */ /* 0x000fe20001800000 */
[----:B------:R-:W-:Y:S01]  /*7570*/  IMAD.SHL.U32 R139, R184, 0x10, RZ ;  /* 0x00000010b88b7824 */ /* 0x000fe200078e00ff */
[----:B------:R-:W-:Y:S01]  /*7580*/  LOP3.LUT P4, R182, R176, 0xff, RZ, 0xc0, !PT ;  /* 0x000000ffb0b67812 */ /* 0x000fe2000788c0ff */
[----:B------:R-:W-:Y:S01]  /*7590*/  IMAD.IADD R198, R188, 0x1, R197 ;  /* 0x00000001bcc67824 */ /* 0x000fe200078e02c5 */
[C---:B------:R-:W-:Y:S01]  /*75a0*/  @P0 SEL R0, R5.reuse, R0, !P2 ;  /* 0x0000000005000207 */ /* 0x040fe20005000000 */
[----:B------:R-:W-:Y:S01]  /*75b0*/  BSSY B1, `(.L_x_108) ;  /* 0x000004d000017945 */ /* 0x000fe20003800000 */
[----:B------:R-:W-:Y:S01]  /*75c0*/  PLOP3.LUT P2, PT, PT, PT, UP1, 0x80, 0x8 ;  /* 0x000000000008781c */ /* 0x000fe20003f4f018 */
[----:B------:R-:W-:Y:S01]  /*75d0*/  IMAD.MOV.U32 R138, RZ, RZ, 0x1 ;  /* 0x00000001ff8a7424 */ /* 0x000fe200078e00ff */
[----:B------:R-:W-:Y:S01]  /*75e0*/  @P1 LOP3.LUT R0, R0, 0x1, RZ, 0xc0, !PT ;  /* 0x0000000100001812 */ /* 0x000fe200078ec0ff */
[----:B------:R-:W-:Y:S01]  /*75f0*/  IMAD.MOV.U32 R137, RZ, RZ, RZ ;  /* 0x000000ffff897224 */ /* 0x000fe200078e00ff */
[----:B------:R-:W-:Y:S02]  /*7600*/  CS2R R146, SRZ ;  /* 0x0000000000927805 */ /* 0x000fe4000001ff00 */
[----:B------:R-:W-:Y:S02]  /*7610*/  CS2R R144, SRZ ;  /* 0x0000000000907805 */ /* 0x000fe4000001ff00 */
[----:B------:R-:W-:Y:S01]  /*7620*/  ISETP.NE.U32.OR P5, PT, R0, 0x1, !P1 ;  /* 0x000000010000780c */ /* 0x000fe20004fa5470 */
[----:B------:R-:W-:Y:S01]  /*7630*/  IMAD.U32 R0, RZ, RZ, UR43 ;  /* 0x0000002bff007e24 */ /* 0x000fe2000f8e00ff */
[----:B------:R-:W-:Y:S02]  /*7640*/  CS2R R142, SRZ ;  /* 0x00000000008e7805 */ /* 0x000fe4000001ff00 */
[----:B------:R-:W-:Y:S02]  /*7650*/  CS2R R140, SRZ ;  /* 0x00000000008c7805 */ /* 0x000fe4000001ff00 */
[----:B------:R-:W-:Y:S02]  /*7660*/  P2R R194, PR, RZ, 0x20 ;  /* 0x00000020ffc27803 */ /* 0x000fe40000000000 */
[----:B------:R-:W-:Y:S02]  /*7670*/  CS2R R150, SRZ ;  /* 0x0000000000967805 */ /* 0x000fe4000001ff00 */
[----:B------:R-:W-:Y:S02]  /*7680*/  SHF.L.U32 R4, R0, 0x1f, RZ ;  /* 0x0000001f00047819 */ /* 0x000fe400000006ff */
[----:B------:R-:W-:Y:S02]  /*7690*/  CS2R R148, SRZ ;  /* 0x0000000000947805 */ /* 0x000fe4000001ff00 */
[----:B------:R-:W-:Y:S02]  /*76a0*/  SEL R0, RZ, 0xffffffff, P3 ;  /* 0xffffffffff007807 */ /* 0x000fe40001800000 */
[----:B------:R-:W-:Y:S02]  /*76b0*/  CS2R R154, SRZ ;  /* 0x00000000009a7805 */ /* 0x000fe4000001ff00 */
[----:B------:R-:W-:Y:S02]  /*76c0*/  CS2R R152, SRZ ;  /* 0x0000000000987805 */ /* 0x000fe4000001ff00 */
[----:B------:R-:W-:Y:S02]  /*76d0*/  CS2R R158, SRZ ;  /* 0x00000000009e7805 */ /* 0x000fe4000001ff00 */
[----:B------:R-:W-:Y:S02]  /*76e0*/  @P2 SEL R0, R5, R0, !P4 ;  /* 0x0000000005002207 */ /* 0x000fe40006000000 */
[----:B------:R-:W-:Y:S02]  /*76f0*/  CS2R R156, SRZ ;  /* 0x00000000009c7805 */ /* 0x000fe4000001ff00 */
[----:B------:R-:W-:Y:S02]  /*7700*/  @P5 SHF.L.U32 R6, RZ, 0x1f, RZ ;  /* 0x0000001fff065819 */ /* 0x000fe400000006ff */
[----:B------:R-:W-:Y:S02]  /*7710*/  CS2R R162, SRZ ;  /* 0x0000000000a27805 */ /* 0x000fe4000001ff00 */
[----:B------:R-:W-:Y:S02]  /*7720*/  ISETP.NE.AND P2, PT, RZ, UR43, PT ;  /* 0x0000002bff007c0c */ /* 0x000fe4000bf45270 */
[----:B------:R-:W-:Y:S01]  /*7730*/  CS2R R160, SRZ ;  /* 0x0000000000a07805 */ /* 0x000fe2000001ff00 */
[----:B------:R-:W1:Y:S01]  /*7740*/  @P5 SYNCS.PHASECHK.TRANS64.TRYWAIT P1, [UR45+0x70], R6 ;  /* 0x00007006ff0055a7 */ /* 0x000e62000802112d */
[----:B------:R-:W-:Y:S02]  /*7750*/  LOP3.LUT R0, R0, 0x1, RZ, 0xc0, !PT ;  /* 0x0000000100007812 */ /* 0x000fe400078ec0ff */
[----:B------:R-:W-:Y:S02]  /*7760*/  CS2R R166, SRZ ;  /* 0x0000000000a67805 */ /* 0x000fe4000001ff00 */
[----:B------:R-:W-:Y:S02]  /*7770*/  SEL R212, RZ, 0x60, P2 ;  /* 0x00000060ffd47807 */ /* 0x000fe40001000000 */
[----:B------:R-:W-:Y:S02]  /*7780*/  CS2R R164, SRZ ;  /* 0x0000000000a47805 */ /* 0x000fe4000001ff00 */
[----:B------:R-:W-:Y:S02]  /*7790*/  ISETP.NE.U32.AND P3, PT, R0, 0x1, PT ;  /* 0x000000010000780c */ /* 0x000fe40003f65070 */
[----:B------:R-:W-:Y:S02]  /*77a0*/  CS2R R170, SRZ ;  /* 0x0000000000aa7805 */ /* 0x000fe4000001ff00 */
[----:B------:R-:W-:Y:S01]  /*77b0*/  CS2R R168, SRZ ;  /* 0x0000000000a87805 */ /* 0x000fe2000001ff00 */
[----:B------:R-:W-:Y:S01]  /*77c0*/  IMAD.IADD R213, R131, 0x1, R212 ;  /* 0x0000000183d57824 */ /* 0x000fe200078e02d4 */
[----:B------:R-:W-:Y:S01]  /*77d0*/  P2R R199, PR, RZ, 0x8 ;  /* 0x00000008ffc77803 */ /* 0x000fe20000000000 */
[----:B------:R-:W-:Y:S02]  /*77e0*/  IMAD.IADD R196, R188, 0x1, R139 ;  /* 0x00000001bcc47824 */ /* 0x000fe400078e028b */
[----:B------:R-:W-:Y:S01]  /*77f0*/  VIADD R212, R212, UR52 ;  /* 0x00000034d4d47c36 */ /* 0x000fe20008000000 */
[----:B------:R-:W-:Y:S01]  /*7800*/  SHF.R.U32.HI R0, RZ, 0x15, R213 ;  /* 0x00000015ff007819 */ /* 0x000fe200000116d5 */
[----:B------:R-:W-:Y:S01]  /*7810*/  IMAD.IADD R195, R187, 0x1, R198 ;  /* 0x00000001bbc37824 */ /* 0x000fe200078e02c6 */
[----:B------:R3:W4:Y:S02]  /*7820*/  SYNCS.PHASECHK.TRANS64.TRYWAIT P0, [UR45+0xe0], R4 ;  /* 0x0000e004ff0075a7 */ /* 0x000724000800112d */
[----:B------:R-:W-:Y:S02]  /*7830*/  LOP3.LUT R200, R0, 0x3, RZ, 0xc0, !PT ;  /* 0x0000000300c87812 */ /* 0x000fe400078ec0ff */
[----:B-1----:R-:W-:Y:S01]  /*7840*/  @P5 SEL R138, RZ, 0x1, !P1 ;  /* 0x00000001ff8a5807 */ /* 0x002fe20004800000 */
[----:B---3--:R-:W-:Y:S06]  /*7850*/  @!P5 BRA `(.L_x_109) ;  /* 0x000000000088d947 */ /* 0x008fec0003800000 */
[----:B------:R-:W-:Y:S01]  /*7860*/  IMAD.MOV.U32 R147, RZ, RZ, RZ ;  /* 0x000000ffff937224 */ /* 0x000fe200078e00ff */
[----:B------:R-:W-:Y:S01]  /*7870*/  ISETP.NE.AND P1, PT, R138, RZ, PT ;  /* 0x000000ff8a00720c */ /* 0x000fe20003f25270 */
[----:B------:R-:W-:Y:S01]  /*7880*/  BSSY B0, `(.L_x_110) ;  /* 0x0000014000007945 */ /* 0x000fe20003800000 */
[----:B------:R-:W-:Y:S02]  /*7890*/  CS2R R170, SRZ ;  /* 0x0000000000aa7805 */ /* 0x000fe4000001ff00 */
        /* <DEDUP_REMOVED lines=13> */
[----:B------:R-:W-:Y:S01]  /*7970*/  CS2R R144, SRZ ;  /* 0x0000000000907805 */ /* 0x000fe2000001ff00 */
[----:B------:R-:W-:Y:S06]  /*7980*/  @P1 BRA `(.L_x_111) ;  /* 0x00000000000c1947 */ /* 0x000fec0003800000 */
[----:B------:R-:W-:Y:S04]  /*7990*/  SHF.L.U32 R6, RZ, 0x1f, RZ ;  /* 0x0000001fff067819 */ /* 0x000fe800000006ff */
[----:B------:R-:W1:Y:S02]  /*79a0*/  SYNCS.PHASECHK.TRANS64.TRYWAIT P1, [UR45+0x70], R6 ;  /* 0x00007006ff0075a7 */ /* 0x000e64000802112d */
[----:B-1----:R-:W-:Y:S05]  /*79b0*/  @!P1 BRA `(.L_x_112) ;  /* 0x000000c000549947 */ /* 0x002fea0003800000 */
.L_x_111:
[----:B------:R-:W-:Y:S05]  /*79c0*/  BSYNC B0 ;  /* 0x0000000000007941 */ /* 0x000fea0003800000 */
.L_x_110:
[----:B------:R-:W-:Y:S01]  /*79d0*/  ISETP.NE.AND P1, PT, R199, RZ, PT ;  /* 0x000000ffc700720c */ /* 0x000fe20003f25270 */
[----:B------:R-:W-:Y:S11]  /*79e0*/  HFMA2 R137, -RZ, RZ, 0, 5.9604644775390625e-08 ;  /* 0x00000001ff897431 */ /* 0x000ff600000001ff */
[----:B------:R-:W-:Y:S01]  /*79f0*/  @!UPT UIADD3 URZ, UPT, UPT, URZ, URZ, URZ ;  /* 0x000000fffffff290 */ /* 0x000fe2000fffe0ff */
[----:B------:R3:W1:Y:S04]  /*7a00*/  @P1 LDS.128 R168, [R188] ;  /* 0x00000000bca81984 */ /* 0x0006680000000c00 */
[----:B------:R3:W1:Y:S04]  /*7a10*/  @P1 LDS.128 R164, [R198+0x10] ;  /* 0x00001000c6a41984 */ /* 0x0006680000000c00 */
[----:B------:R3:W1:Y:S04]  /*7a20*/  @P1 LDS.128 R160, [R196+0x20] ;  /* 0x00002000c4a01984 */ /* 0x0006680000000c00 */
[----:B------:R3:W1:Y:S04]  /*7a30*/  @P1 LDS.128 R156, [R195+0x10] ;  /* 0x00001000c39c1984 */ /* 0x0006680000000c00 */
[----:B------:R3:W1:Y:S04]  /*7a40*/  @P1 LDS.128 R152, [R188+0x1000] ;  /* 0x00100000bc981984 */ /* 0x0006680000000c00 */
[----:B------:R3:W1:Y:S04]  /*7a50*/  @P1 LDS.128 R148, [R198+0x1010] ;  /* 0x00101000c6941984 */ /* 0x0006680000000c00 */
[----:B------:R3:W1:Y:S04]  /*7a60*/  @P1 LDS.128 R140, [R196+0x1020] ;  /* 0x00102000c48c1984 */ /* 0x0006680000000c00 */
[----:B------:R3:W1:Y:S02]  /*7a70*/  @P1 LDS.128 R144, [R195+0x1010] ;  /* 0x00101000c3901984 */ /* 0x0006640000000c00 */
.L_x_109:
[----:B------:R-:W-:Y:S05]  /*7a80*/  BSYNC B1 ;  /* 0x0000000000017941 */ /* 0x000fea0003800000 */
.L_x_108:
[----:B------:R-:W-:Y:S02]  /*7a90*/  ISETP.NE.AND P1, PT, R189, R200, PT ;  /* 0x000000c8bd00720c */ /* 0x000fe40003f25270 */
[----:B------:R-:W-:Y:S01]  /*7aa0*/  MOV R55, RZ ;  /* 0x000000ff00377202 */ /* 0x000fe20000000f00 */
[----:B----4-:R-:W-:Y:S10]  /*7ab0*/  @P0 BRA `(.L_x_113) ;  /* 0x0000000000080947 */ /* 0x010ff40003800000 */
[----:B------:R-:W4:Y:S02]  /*7ac0*/  SYNCS.PHASECHK.TRANS64.TRYWAIT P0, [UR45+0xe0], R4 ;  /* 0x0000e004ff0075a7 */ /* 0x000f24000800112d */
[----:B----4-:R-:W-:Y:S05]  /*7ad0*/  @!P0 BRA `(.L_x_114) ;  /* 0x000000c000248947 */ /* 0x010fea0003800000 */
.L_x_113:
[----:B------:R-:W-:Y:S01]  /*7ae0*/  IMAD.MOV.U32 R54, RZ, RZ, RZ ;  /* 0x000000ffff367224 */ /* 0x000fe200078e00ff */
        /* <DEDUP_REMOVED lines=32> */
[----:B------:R-:W-:Y:S11]  /*7cf0*/  LOP3.LUT P0, RZ, R0, 0x3, R177, 0x48, !PT ;  /* 0x0000000300ff7812 */ /* 0x000ff600078048b1 */
[----:B------:R-:W-:Y:S02]  /*7d00*/  @!UPT UIADD3 URZ, UPT, UPT, URZ, URZ, URZ ;  /* 0x000000fffffff290 */ /* 0x000fe4000fffe0ff */
[----:B------:R-:W-:Y:S05]  /*7d10*/  @!P0 BRA `(.L_x_116) ;  /* 0x0000000000408947 */ /* 0x000fea0003800000 */
[----:B------:R-:W4:Y:S01]  /*7d20*/  LDCU.64 UR8, c[0x4][0x70] ;  /* 0x01000e00ff0877ac */ /* 0x000f220008000a00 */
[----:B------:R-:W-:Y:S01]  /*7d30*/  MOV R15, 0x0 ;  /* 0x00000000000f7802 */ /* 0x000fe20000000f00 */
[----:B------:R-:W-:Y:S02]  /*7d40*/  HFMA2 R12, -RZ, RZ, 0, 5.9604644775390625e-08 ;  /* 0x00000001ff0c7431 */ /* 0x000fe400000001ff */
[----:B------:R-:W-:Y:S02]  /*7d50*/  IMAD.MOV.U32 R8, RZ, RZ, 0x192 ;  /* 0x00000192ff087424 */ /* 0x000fe400078e00ff */
[----:B------:R-:W-:Y:S01]  /*7d60*/  IMAD.MOV.U32 R13, RZ, RZ, RZ ;  /* 0x000000ffff0d7224 */ /* 0x000fe200078e00ff */
[----:B------:R-:W5:Y:S01]  /*7d70*/  LDCU.64 UR6, c[0x4][0x78] ;  /* 0x01000f00ff0677ac */ /* 0x000f620008000a00 */
[----:B------:R-:W2:Y:S01]  /*7d80*/  LDC.64 R14, c[0x4][R15] ;  /* 0x010000000f0e7b82 */ /* 0x000ea20000000a00 */
[----:B------:R-:W3:Y:S01]  /*7d90*/  LDCU.64 UR4, c[0x4][0x10] ;  /* 0x01000200ff0477ac */ /* 0x000ee20008000a00 */
[----:B----4-:R-:W-:Y:S01]  /*7da0*/  MOV R5, UR9 ;  /* 0x0000000900057c02 */ /* 0x010fe20008000f00 */
[----:B-1----:R-:W-:Y:S01]  /*7db0*/  IMAD.U32 R4, RZ, RZ, UR8 ;  /* 0x00000008ff047e24 */ /* 0x002fe2000f8e00ff */
[----:B-----5:R-:W-:Y:S01]  /*7dc0*/  MOV R7, UR7 ;  /* 0x0000000700077c02 */ /* 0x020fe20008000f00 */
[----:B------:R-:W-:Y:S01]  /*7dd0*/  IMAD.U32 R6, RZ, RZ, UR6 ;  /* 0x00000006ff067e24 */ /* 0x000fe2000f8e00ff */
[----:B---3--:R-:W-:Y:S01]  /*7de0*/  MOV R11, UR5 ;  /* 0x00000005000b7c02 */ /* 0x008fe20008000f00 */
[----:B------:R-:W-:Y:S02]  /*7df0*/  IMAD.U32 R10, RZ, RZ, UR4 ;  /* 0x00000004ff0a7e24 */ /* 0x000fe4000f8e00ff */
[----:B------:R-:W-:Y:S07]  /*7e00*/  LEPC R20, `(.L_x_116) ;  /* 0x000000001014794e */ /* 0x000fee0000000000 */
[----:B--2---:R-:W-:Y:S05]  /*7e10*/  CALL.ABS.NOINC R14 ;  /* 0x000000000e007343 */ /* 0x004fea0003c00000 */
.L_x_116:
[----:B------:R-:W-:Y:S05]  /*7e20*/  WARPSYNC.ALL ;  /* 0x0000000000007948 */ /* 0x000fea0003800000 */
[C---:B------:R-:W-:Y:S01]  /*7e30*/  R2UR UR4, R213.reuse ;  /* 0x00000000d50472ca */ /* 0x040fe200000e0000 */
[----:B------:R-:W-:Y:S05]  /*7e40*/  VIADD R0, R213, 0x80 ;  /* 0x00000080d5007836 */ /* 0x000fea0000000000 */
[----:B------:R-:W-:Y:S04]  /*7e50*/  SHF.R.U32.HI R0, RZ, 0x15, R0 ;  /* 0x00000015ff007819 */ /* 0x000fe80000011600 */
[----:B------:R-:W-:Y:S03]  /*7e60*/  LOP3.LUT P0, RZ, R0, 0x3, R177, 0x48, !PT ;  /* 0x0000000300ff7812 */ /* 0x000fe600078048b1 */
[----:B------:R-:W4:Y:S10]  /*7e70*/  LDTM.x32 R24, tmem[UR4] ;  /* 0x00000004001879ee */ /* 0x000f3400082c0000 */
[----:B----4-:R-:W-:Y:S05]  /*7e80*/  @!P0 BRA `(.L_x_117) ;  /* 0x0000000000408947 */ /* 0x010fea0003800000 */
        /* <DEDUP_REMOVED lines=16> */
.L_x_117:
[----:B------:R-:W-:Y:S05]  /*7f90*/  WARPSYNC.ALL ;  /* 0x0000000000007948 */ /* 0x000fea0003800000 */
[----:B------:R-:W-:Y:S11]  /*7fa0*/  R2UR UR4, R213 ;  /* 0x00000000d50472ca */ /* 0x000ff600000e0000 */
[----:B------:R-:W-:Y:S02]  /*7fb0*/  @!UPT UIADD3 URZ, UPT, UPT, URZ, URZ, URZ ;  /* 0x000000fffffff290 */ /* 0x000fe4000fffe0ff */
[----:B------:R-:W4:Y:S02]  /*7fc0*/  LDTM.x32 R56, tmem[UR4+0x80] ;  /* 0x00008004003879ee */ /* 0x000f2400082c0000 */
[----:B----4-:R-:W-:Y:S01]  /*7fd0*/  NOP ;  /* 0x0000000000007918 */ /* 0x010fe20000000000 */
.L_x_115:
[----:B-1----:R-:W-:Y:S01]  /*7fe0*/  SHF.L.U32 R132, R168, 0x10, RZ ;  /* 0x00000010a8847819 */ /* 0x002fe200000006ff */
[----:B--2---:R-:W-:Y:S01]  /*7ff0*/  FMUL R0, R130, R24 ;  /* 0x0000001882007220 */ /* 0x004fe20000400000 */
[----:B------:R-:W-:Y:S01]  /*8000*/  LOP3.LUT R134, R168, 0xffff0000, RZ, 0xc0, !PT ;  /* 0xffff0000a8867812 */ /* 0x000fe200078ec0ff */
[C---:B------:R-:W-:Y:S01]  /*8010*/  FMUL R3, R130.reuse, R25 ;  /* 0x0000001982037220 */ /* 0x040fe20000400000 */
[----:B------:R-:W-:Y:S01]  /*8020*/  SHF.L.U32 R135, R169, 0x10, RZ ;  /* 0x00000010a9877819 */ /* 0x000fe200000006ff */
[----:B------:R-:W-:Y:S01]  /*8030*/  FMUL R4, R130, R26 ;  /* 0x0000001a82047220 */ /* 0x000fe20000400000 */
[----:B------:R-:W-:Y:S01]  /*8040*/  LOP3.LUT R136, R165, 0xffff0000, RZ, 0xc0, !PT ;  /* 0xffff0000a5887812 */ /* 0x000fe200078ec0ff */
[----:B------:R-:W-:Y:S01]  /*8050*/  FFMA R0, R133, R132, R0 ;  /* 0x0000008485007223 */ /* 0x000fe20000000000 */
[----:B------:R-:W-:Y:S01]  /*8060*/  LOP3.LUT R132, R169, 0xffff0000, RZ, 0xc0, !PT ;  /* 0xffff0000a9847812 */ /* 0x000fe200078ec0ff */
[C---:B------:R-:W-:Y:S01]  /*8070*/  FFMA R3, R133.reuse, R134, R3 ;  /* 0x0000008685037223 */ /* 0x040fe20000000003 */
[C---:B------:R-:W-:Y:S01]  /*8080*/  LOP3.LUT R134, R170.reuse, 0xffff0000, RZ, 0xc0, !PT ;  /* 0xffff0000aa867812 */ /* 0x040fe200078ec0ff */
[----:B------:R-:W-:Y:S01]  /*8090*/  FFMA R4, R133, R135, R4 ;  /* 0x0000008785047223 */ /* 0x000fe20000000004 */
[----:B------:R-:W-:Y:S01]  /*80a0*/  SHF.L.U32 R135, R170, 0x10, RZ ;  /* 0x00000010aa877819 */ /* 0x000fe200000006ff */
[C---:B------:R-:W-:Y:S01]  /*80b0*/  FMUL R5, R130.reuse, R27 ;  /* 0x0000001b82057220 */ /* 0x040fe20000400000 */
[----:B------:R-:W-:Y:S01]  /*80c0*/  ISETP.NE.AND P0, PT, R189, R200, PT ;  /* 0x000000c8bd00720c */ /* 0x000fe20003f05270 */
[C---:B------:R-:W-:Y:S01]  /*80d0*/  FMUL R6, R130.reuse, R28 ;  /* 0x0000001c82067220 */ /* 0x040fe20000400000 */
[----:B------:R-:W-:Y:S01]  /*80e0*/  F2FP.BF16.F32.PACK_AB R200, R3, R0 ;  /* 0x0000000003c8723e */ /* 0x000fe200000010ff */
[C---:B------:R-:W-:Y:S01]  /*80f0*/  FMUL R7, R130.reuse, R29 ;  /* 0x0000001d82077220 */ /* 0x040fe20000400000 */
[----:B------:R-:W-:Y:S01]  /*8100*/  ISETP.NE.AND P1, PT, R189, RZ, PT ;  /* 0x000000ffbd00720c */ /* 0x000fe20003f25270 */
[----:B------:R-:W-:Y:S01]  /*8110*/  FFMA R5, R133, R132, R5 ;  /* 0x0000008485057223 */ /* 0x000fe20000000005 */
[----:B------:R-:W-:Y:S01]  /*8120*/  SHF.L.U32 R132, R171, 0x10, RZ ;  /* 0x00000010ab847819 */ /* 0x000fe200000006ff */
[----:B------:R-:W-:Y:S01]  /*8130*/  FFMA R6, R133, R135, R6 ;  /* 0x0000008785067223 */ /* 0x000fe20000000006 */
[----:B------:R-:W-:Y:S01]  /*8140*/  SHF.L.U32 R135, R165, 0x10, RZ ;  /* 0x00000010a5877819 */ /* 0x000fe200000006ff */
[----:B------:R-:W-:Y:S01]  /*8150*/  FFMA R7, R133, R134, R7 ;  /* 0x0000008685077223 */ /* 0x000fe20000000007 */
[----:B------:R-:W-:Y:S01]  /*8160*/  LOP3.LUT R134, R171, 0xffff0000, RZ, 0xc0, !PT ;  /* 0xffff0000ab867812 */ /* 0x000fe200078ec0ff */
[C---:B------:R-:W-:Y:S01]  /*8170*/  FMUL R8, R130.reuse, R30 ;  /* 0x0000001e82087220 */ /* 0x040fe20000400000 */
[----:B------:R-:W-:Y:S01]  /*8180*/  F2FP.BF16.F32.PACK_AB R201, R5, R4 ;  /* 0x0000000405c9723e */ /* 0x000fe200000010ff */
[----:B------:R-:W-:Y:S01]  /*8190*/  FMUL R9, R130, R31 ;  /* 0x0000001f82097220 */ /* 0x000fe20000400000 */
[----:B------:R-:W-:Y:S01]  /*81a0*/  F2FP.BF16.F32.PACK_AB R202, R7, R6 ;  /* 0x0000000607ca723e */ /* 0x000fe200000010ff */
[C---:B------:R-:W-:Y:S01]  /*81b0*/  FFMA R8, R133.reuse, R132, R8 ;  /* 0x0000008485087223 */ /* 0x040fe20000000008 */
[C---:B------:R-:W-:Y:S01]  /*81c0*/  SHF.L.U32 R132, R164.reuse, 0x10, RZ ;  /* 0x00000010a4847819 */ /* 0x040fe200000006ff */
[----:B------:R-:W-:Y:S01]  /*81d0*/  FFMA R9, R133, R134, R9 ;  /* 0x0000008685097223 */ /* 0x000fe20000000009 */
[----:B------:R-:W-:Y:S01]  /*81e0*/  LOP3.LUT R134, R164, 0xffff0000, RZ, 0xc0, !PT ;  /* 0xffff0000a4867812 */ /* 0x000fe200078ec0ff */
[C---:B------:R-:W-:Y:S01]  /*81f0*/  FMUL R10, R130.reuse, R32 ;  /* 0x00000020820a7220 */ /* 0x040fe20000400000 */
[C---:B------:R-:W-:Y:S01]  /*8200*/  FMUL R11, R130.reuse, R33 ;  /* 0x00000021820b7220 */ /* 0x040fe20000400000 */
        /* <DEDUP_REMOVED lines=10> */
[----:B------:R-:W-:Y:S01]  /*82b0*/  FFMA R12, R133, R135, R12 ;  /* 0x00000087850c7223 */ /* 0x000fe2000000000c */
[----:B------:R-:W-:Y:S01]  /*82c0*/  SHF.L.U32 R135, R167, 0x10, RZ ;  /* 0x00000010a7877819 */ /* 0x000fe200000006ff */
[----:B------:R-:W-:Y:S01]  /*82d0*/  FFMA R13, R133, R136, R13 ;  /* 0x00000088850d7223 */ /* 0x000fe2000000000d */
[----:B------:R-:W-:Y:S01]  /*82e0*/  LOP3.LUT R136, R167, 0xffff0000, RZ, 0xc0, !PT ;  /* 0xffff0000a7887812 */ /* 0x000fe200078ec0ff */
[----:B------:R-:W-:Y:S01]  /*82f0*/  FFMA R14, R133, R132, R14 ;  /* 0x00000084850e7223 */ /* 0x000fe2000000000e */
[----:B------:R-:W-:Y:S01]  /*8300*/  SHF.L.U32 R132, R160, 0x10, RZ ;  /* 0x00000010a0847819 */ /* 0x000fe200000006ff */
[----:B------:R-:W-:Y:S01]  /*8310*/  FMUL R16, R130, R38 ;  /* 0x0000002682107220 */ /* 0x000fe20000400000 */
[----:B------:R-:W-:Y:S01]  /*8320*/  F2FP.BF16.F32.PACK_AB R205, R13, R12 ;  /* 0x0000000c0dcd723e */ /* 0x000fe200000010ff */
[----:B------:R-:W-:Y:S01]  /*8330*/  FFMA R15, R133, R134, R15 ;  /* 0x00000086850f7223 */ /* 0x000fe2000000000f */
[----:B------:R-:W-:Y:S01]  /*8340*/  LOP3.LUT R134, R160, 0xffff0000, RZ, 0xc0, !PT ;  /* 0xffff0000a0867812 */ /* 0x000fe200078ec0ff */
[C---:B------:R-:W-:Y:S01]  /*8350*/  FMUL R17, R130.reuse, R39 ;  /* 0x0000002782117220 */ /* 0x040fe20000400000 */
[C---:B------:R-:W-:Y:S01]  /*8360*/  FMUL R18, R130.reuse, R40 ;  /* 0x0000002882127220 */ /* 0x040fe20000400000 */
[----:B------:R-:W-:Y:S01]  /*8370*/  FMUL R19, R130, R41 ;  /* 0x0000002982137220 */ /* 0x000fe20000400000 */
[----:B------:R-:W-:Y:S01]  /*8380*/  F2FP.BF16.F32.PACK_AB R206, R15, R14 ;  /* 0x0000000e0fce723e */ /* 0x000fe200000010ff */
[C---:B------:R-:W-:Y:S01]  /*8390*/  FFMA R16, R133.reuse, R135, R16 ;  /* 0x0000008785107223 */ /* 0x040fe20000000010 */
[----:B------:R-:W-:Y:S01]  /*83a0*/  SHF.L.U32 R135, R162, 0x10, RZ ;  /* 0x00000010a2877819 */ /* 0x000fe200000006ff */
[----:B------:R-:W-:Y:S01]  /*83b0*/  FFMA R17, R133, R136, R17 ;  /* 0x0000008885117223 */ /* 0x000fe20000000011 */
[----:B------:R-:W-:Y:S01]  /*83c0*/  LOP3.LUT R136, R159, 0xffff0000, RZ, 0xc0, !PT ;  /* 0xffff00009f887812 */ /* 0x000fe200078ec0ff */
[----:B------:R-:W-:Y:S01]  /*83d0*/  FFMA R18, R133, R132, R18 ;  /* 0x0000008485127223 */ /* 0x000fe20000000012 */
[----:B------:R-:W-:Y:S01]  /*83e0*/  SHF.L.U32 R132, R161, 0x10, RZ ;  /* 0x00000010a1847819 */ /* 0x000fe200000006ff */
[----:B------:R-:W-:Y:S01]  /*83f0*/  FFMA R19, R133, R134, R19 ;  /* 0x0000008685137223 */ /* 0x000fe20000000013 */
[----:B------:R-:W-:Y:S01]  /*8400*/  LOP3.LUT R134, R161, 0xffff0000, RZ, 0xc0, !PT ;  /* 0xffff0000a1867812 */ /* 0x000fe200078ec0ff */
[C---:B------:R-:W-:Y:S01]  /*8410*/  FMUL R20, R130.reuse, R42 ;  /* 0x0000002a82147220 */ /* 0x040fe20000400000 */
[----:B------:R-:W-:Y:S01]  /*8420*/  F2FP.BF16.F32.PACK_AB R207, R17, R16 ;  /* 0x0000001011cf723e */ /* 0x000fe200000010ff */
[C---:B------:R-:W-:Y:S01]  /*8430*/  FMUL R21, R130.reuse, R43 ;  /* 0x0000002b82157220 */ /* 0x040fe20000400000 */
[----:B------:R-:W-:Y:S01]  /*8440*/  FMUL R22, R130, R44 ;  /* 0x0000002c82167220 */ /* 0x000fe20000400000 */
[C---:B------:R-:W-:Y:S01]  /*8450*/  FFMA R20, R133.reuse, R132, R20 ;  /* 0x0000008485147223 */ /* 0x040fe20000000014 */
[----:B------:R-:W-:Y:S01]  /*8460*/  LOP3.LUT R132, R162, 0xffff0000, RZ, 0xc0, !PT ;  /* 0xffff0000a2847812 */ /* 0x000fe200078ec0ff */
[----:B------:R-:W-:Y:S01]  /*8470*/  FFMA R21, R133, R134, R21 ;  /* 0x0000008685157223 */ /* 0x000fe20000000015 */
[----:B------:R-:W-:Y:S01]  /*8480*/  LOP3.LUT R134, R163, 0xffff0000, RZ, 0xc0, !PT ;  /* 0xffff0000a3867812 */ /* 0x000fe200078ec0ff */
[----:B------:R-:W-:Y:S01]  /*8490*/  FFMA R22, R133, R135, R22 ;  /* 0x0000008785167223 */ /* 0x000fe20000000016 */
[----:B------:R-:W-:Y:S01]  /*84a0*/  SHF.L.U32 R135, R163, 0x10, RZ ;  /* 0x00000010a3877819 */ /* 0x000fe200000006ff */
[C---:B------:R-:W-:Y:S01]  /*84b0*/  FMUL R23, R130.reuse, R45 ;  /* 0x0000002d82177220 */ /* 0x040fe20000400000 */
[C---:B------:R-:W-:Y:S01]  /*84c0*/  FMUL R88, R130.reuse, R46 ;  /* 0x0000002e82587220 */ /* 0x040fe20000400000 */
[C---:B------:R-:W-:Y:S01]  /*84d0*/  FMUL R89, R130.reuse, R47 ;  /* 0x0000002f82597220 */ /* 0x040fe20000400000 */
[----:B------:R-:W-:Y:S01]  /*84e0*/  FMUL R90, R130, R48 ;  /* 0x00000030825a7220 */ /* 0x000fe20000400000 */
[C---:B------:R-:W-:Y:S01]  /*84f0*/  FFMA R23, R133.reuse, R132, R23 ;  /* 0x0000008485177223 */ /* 0x040fe20000000017 */
[C---:B------:R-:W-:Y:S01]  /*8500*/  SHF.L.U32 R132, R156.reuse, 0x10, RZ ;  /* 0x000000109c847819 */ /* 0x040fe200000006ff */
[----:B------:R-:W-:Y:S01]  /*8510*/  FFMA R88, R133, R135, R88 ;  /* 0x0000008785587223 */ /* 0x000fe20000000058 */
[----:B------:R-:W-:Y:S01]  /*8520*/  SHF.L.U32 R135, R159, 0x10, RZ ;  /* 0x000000109f877819 */ /* 0x000fe200000006ff */
[C---:B------:R-:W-:Y:S01]  /*8530*/  FFMA R89, R133.reuse, R134, R89 ;  /* 0x0000008685597223 */ /* 0x040fe20000000059 */
[----:B------:R-:W-:Y:S01]  /*8540*/  LOP3.LUT R134, R156, 0xffff0000, RZ, 0xc0, !PT ;  /* 0xffff00009c867812 */ /* 0x000fe200078ec0ff */
[C---:B------:R-:W-:Y:S01]  /*8550*/  FMUL R91, R130.reuse, R49 ;  /* 0x00000031825b7220 */ /* 0x040fe20000400000 */
[----:B------:R-:W-:Y:S01]  /*8560*/  FFMA R90, R133, R132, R90 ;  /* 0x00000084855a7223 */ /* 0x000fe2000000005a */
[----:B------:R-:W-:Y:S01]  /*8570*/  SHF.L.U32 R132, R157, 0x10, RZ ;  /* 0x000000109d847819 */ /* 0x000fe200000006ff */
[C---:B------:R-:W-:Y:S01]  /*8580*/  FMUL R92, R130.reuse, R50 ;  /* 0x00000032825c7220 */ /* 0x040fe20000400000 */
[----:B------:R-:W-:Y:S01]  /*8590*/  FFMA R91, R133, R134, R91 ;  /* 0x00000086855b7223 */ /* 0x000fe2000000005b */
[----:B------:R-:W-:Y:S01]  /*85a0*/  LOP3.LUT R134, R157, 0xffff0000, RZ, 0xc0, !PT ;  /* 0xffff00009d867812 */ /* 0x000fe200078ec0ff */
[----:B------:R-:W-:Y:S01]  /*85b0*/  FMUL R93, R130, R51 ;  /* 0x00000033825d7220 */ /* 0x000fe20000400000 */
[----:B------:R1:W-:Y:S01]  /*85c0*/  @!P0 STS.128 [R188], R200 ;  /* 0x000000c8bc008388 */ /* 0x0003e20000000c00 */
[C---:B------:R-:W-:Y:S01]  /*85d0*/  FFMA R92, R133.reuse, R132, R92 ;  /* 0x00000084855c7223 */ /* 0x040fe2000000005c */
[----:B------:R-:W-:Y:S01]  /*85e0*/  SHF.L.U32 R132, R158, 0x10, RZ ;  /* 0x000000109e847819 */ /* 0x000fe200000006ff */
[----:B------:R-:W-:Y:S01]  /*85f0*/  FMUL R94, R130, R52 ;  /* 0x00000034825e7220 */ /* 0x000fe20000400000 */
[C---:B------:R-:W-:Y:S01]  /*8600*/  FFMA R93, R133.reuse, R134, R93 ;  /* 0x00000086855d7223 */ /* 0x040fe2000000005d */
[----:B------:R-:W-:Y:S01]  /*8610*/  LOP3.LUT R134, R158, 0xffff0000, RZ, 0xc0, !PT ;  /* 0xffff00009e867812 */ /* 0x000fe200078ec0ff */
[----:B------:R-:W-:Y:S01]  /*8620*/  FMUL R95, R130, R53 ;  /* 0x00000035825f7220 */ /* 0x000fe20000400000 */
[C---:B------:R-:W-:Y:S01]  /*8630*/  FFMA R94, R133.reuse, R132, R94 ;  /* 0x00000084855e7223 */ /* 0x040fe2000000005e */
[----:B------:R-:W-:Y:S01]  /*8640*/  SHF.L.U32 R132, R152, 0x10, RZ ;  /* 0x0000001098847819 */ /* 0x000fe200000006ff */
[C---:B------:R-:W-:Y:S01]  /*8650*/  FMUL R96, R130.reuse, R54 ;  /* 0x0000003682607220 */ /* 0x040fe20000400000 */
[C---:B------:R-:W-:Y:S01]  /*8660*/  FMUL R97, R130.reuse, R55 ;  /* 0x0000003782617220 */ /* 0x040fe20000400000 */
[----:B------:R2:W-:Y:S01]  /*8670*/  @!P0 STS.128 [R198+0x10], R204 ;  /* 0x000010ccc6008388 */ /* 0x0005e20000000c00 */
[----:B------:R-:W-:Y:S01]  /*8680*/  FMUL R98, R130, R56 ;  /* 0x0000003882627220 */ /* 0x000fe20000400000 */
[C---:B------:R-:W-:Y:S01]  /*8690*/  FFMA R95, R133.reuse, R134, R95 ;  /* 0x00000086855f7223 */ /* 0x040fe2000000005f */
[----:B------:R-:W-:Y:S01]  /*86a0*/  LOP3.LUT R134, R154, 0xffff0000, RZ, 0xc0, !PT ;  /* 0xffff00009a867812 */ /* 0x000fe200078ec0ff */
[----:B------:R-:W-:Y:S01]  /*86b0*/  FFMA R96, R133, R135, R96 ;  /* 0x0000008785607223 */ /* 0x000fe20000000060 */
[----:B------:R-:W-:Y:S01]  /*86c0*/  SHF.L.U32 R135, R153, 0x10, RZ ;  /* 0x0000001099877819 */ /* 0x000fe200000006ff */
[----:B------:R-:W-:Y:S01]  /*86d0*/  FFMA R97, R133, R136, R97 ;  /* 0x0000008885617223 */ /* 0x000fe20000000061 */
[----:B------:R-:W-:Y:S01]  /*86e0*/  LOP3.LUT R136, R145, 0xffff0000, RZ, 0xc0, !PT ;  /* 0xffff000091887812 */ /* 0x000fe200078ec0ff */
[C---:B------:R-:W-:Y:S01]  /*86f0*/  FFMA R98, R133.reuse, R132, R98 ;  /* 0x0000008485627223 */ /* 0x040fe20000000062 */
[----:B------:R-:W-:Y:S01]  /*8700*/  LOP3.LUT R132, R152, 0xffff0000, RZ, 0xc0, !PT ;  /* 0xffff000098847812 */ /* 0x000fe200078ec0ff */
[C---:B------:R-:W-:Y:S01]  /*8710*/  FMUL R99, R130.reuse, R57 ;  /* 0x0000003982637220 */ /* 0x040fe20000400000 */
[C---:B------:R-:W-:Y:S01]  /*8720*/  FMUL R100, R130.reuse, R58 ;  /* 0x0000003a82647220 */ /* 0x040fe20000400000 */
[C---:B------:R-:W-:Y:S01]  /*8730*/  FMUL R101, R130.reuse, R59 ;  /* 0x0000003b82657220 */ /* 0x040fe20000400000 */
[----:B------:R-:W-:Y:S01]  /*8740*/  FMUL R102, R130, R60 ;  /* 0x0000003c82667220 */ /* 0x000fe20000400000 */
[----:B------:R-:W-:Y:S01]  /*8750*/  FFMA R99, R133, R132, R99 ;  /* 0x0000008485637223 */ /* 0x000fe20000000063 */
[----:B------:R-:W-:Y:S01]  /*8760*/  LOP3.LUT R132, R153, 0xffff0000, RZ, 0xc0, !PT ;  /* 0xffff000099847812 */ /* 0x000fe200078ec0ff */
[----:B------:R-:W-:Y:S01]  /*8770*/  FFMA R100, R133, R135, R100 ;  /* 0x0000008785647223 */ /* 0x000fe20000000064 */
[----:B------:R-:W-:Y:S01]  /*8780*/  SHF.L.U32 R135, R154, 0x10, RZ ;  /* 0x000000109a877819 */ /* 0x000fe200000006ff */
[C---:B------:R-:W-:Y:S01]  /*8790*/  FMUL R103, R130.reuse, R61 ;  /* 0x0000003d82677220 */ /* 0x040fe20000400000 */
[C---:B------:R-:W-:Y:S01]  /*87a0*/  FMUL R104, R130.reuse, R62 ;  /* 0x0000003e82687220 */ /* 0x040fe20000400000 */
[----:B-1----:R-:W-:Y:S01]  /*87b0*/  F2FP.BF16.F32.PACK_AB R200, R19, R18 ;  /* 0x0000001213c8723e */ /* 0x002fe200000010ff */
[----:B------:R-:W-:Y:S01]  /*87c0*/  FFMA R101, R133, R132, R101 ;  /* 0x0000008485657223 */ /* 0x000fe20000000065 */
[----:B------:R-:W-:Y:S01]  /*87d0*/  SHF.L.U32 R132, R155, 0x10, RZ ;  /* 0x000000109b847819 */ /* 0x000fe200000006ff */
[----:B------:R-:W-:Y:S01]  /*87e0*/  FFMA R102, R133, R135, R102 ;  /* 0x0000008785667223 */ /* 0x000fe20000000066 */
[----:B------:R-:W-:Y:S01]  /*87f0*/  F2FP.BF16.F32.PACK_AB R201, R21, R20 ;  /* 0x0000001415c9723e */ /* 0x000fe200000010ff */
[----:B------:R-:W-:Y:S01]  /*8800*/  FFMA R103, R133, R134, R103 ;  /* 0x0000008685677223 */ /* 0x000fe20000000067 */
[----:B------:R-:W-:Y:S01]  /*8810*/  LOP3.LUT R134, R155, 0xffff0000, RZ, 0xc0, !PT ;  /* 0xffff00009b867812 */ /* 0x000fe200078ec0ff */
[----:B------:R-:W-:Y:S01]  /*8820*/  FMUL R105, R130, R63 ;  /* 0x0000003f82697220 */ /* 0x000fe20000400000 */
[----:B------:R-:W-:Y:S01]  /*8830*/  F2FP.BF16.F32.PACK_AB R202, R23, R22 ;  /* 0x0000001617ca723e */ /* 0x000fe200000010ff */
[----:B------:R-:W-:Y:S01]  /*8840*/  FFMA R104, R133, R132, R104 ;  /* 0x0000008485687223 */ /* 0x000fe20000000068 */
[----:B------:R-:W-:Y:S01]  /*8850*/  F2FP.BF16.F32.PACK_AB R203, R89, R88 ;  /* 0x0000005859cb723e */ /* 0x000fe200000010ff */
[----:B------:R-:W-:Y:S01]  /*8860*/  FFMA R105, R133, R134, R105 ;  /* 0x0000008685697223 */ /* 0x000fe20000000069 */
[----:B------:R-:W-:Y:S01]  /*8870*/  SHF.L.U32 R132, R148, 0x10, RZ ;  /* 0x0000001094847819 */ /* 0x000fe200000006ff */
[----:B------:R-:W-:Y:S01]  /*8880*/  FMUL R106, R130, R64 ;  /* 0x00000040826a7220 */ /* 0x000fe20000400000 */
[----:B------:R-:W-:Y:S01]  /*8890*/  LOP3.LUT R134, R148, 0xffff0000, RZ, 0xc0, !PT ;  /* 0xffff000094867812 */ /* 0x000fe200078ec0ff */
[----:B------:R1:W-:Y:S01]  /*88a0*/  @!P0 STS.128 [R196+0x20], R200 ;  /* 0x000020c8c4008388 */ /* 0x0003e20000000c00 */
[----:B------:R-:W-:Y:S01]  /*88b0*/  SHF.L.U32 R135, R149, 0x10, RZ ;  /* 0x0000001095877819 */ /* 0x000fe200000006ff */
[C---:B------:R-:W-:Y:S01]  /*88c0*/  FMUL R107, R130.reuse, R65 ;  /* 0x00000041826b7220 */ /* 0x040fe20000400000 */
[----:B--2---:R-:W-:Y:S01]  /*88d0*/  F2FP.BF16.F32.PACK_AB R204, R91, R90 ;  /* 0x0000005a5bcc723e */ /* 0x004fe200000010ff */
[C---:B------:R-:W-:Y:S01]  /*88e0*/  FMUL R108, R130.reuse, R66 ;  /* 0x00000042826c7220 */ /* 0x040fe20000400000 */
[----:B------:R-:W-:Y:S01]  /*88f0*/  F2FP.BF16.F32.PACK_AB R205, R93, R92 ;  /* 0x0000005c5dcd723e */ /* 0x000fe200000010ff */
[----:B------:R-:W-:Y:S01]  /*8900*/  FFMA R106, R133, R132, R106 ;  /* 0x00000084856a7223 */ /* 0x000fe2000000006a */
[----:B------:R-:W-:Y:S01]  /*8910*/  F2FP.BF16.F32.PACK_AB R206, R95, R94 ;  /* 0x0000005e5fce723e */ /* 0x000fe200000010ff */
[----:B------:R-:W-:Y:S01]  /*8920*/  FFMA R107, R133, R134, R107 ;  /* 0x00000086856b7223 */ /* 0x000fe2000000006b */
[----:B------:R-:W-:Y:S01]  /*8930*/  F2FP.BF16.F32.PACK_AB R207, R97, R96 ;  /* 0x0000006061cf723e */ /* 0x000fe200000010ff */
[----:B------:R-:W-:Y:S01]  /*8940*/  FFMA R108, R133, R135, R108 ;  /* 0x00000087856c7223 */ /* 0x000fe2000000006c */
[----:B------:R-:W-:Y:S01]  /*8950*/  LOP3.LUT R132, R149, 0xffff0000, RZ, 0xc0, !PT ;  /* 0xffff000095847812 */ /* 0x000fe200078ec0ff */
[----:B------:R-:W-:Y:S01]  /*8960*/  FMUL R109, R130, R67 ;  /* 0x00000043826d7220 */ /* 0x000fe20000400000 */
[C---:B------:R-:W-:Y:S01]  /*8970*/  SHF.L.U32 R135, R150.reuse, 0x10, RZ ;  /* 0x0000001096877819 */ /* 0x040fe200000006ff */
[----:B------:R2:W-:Y:S01]  /*8980*/  @!P0 STS.128 [R195+0x10], R204 ;  /* 0x000010ccc3008388 */ /* 0x0005e20000000c00 */
[----:B------:R-:W-:Y:S01]  /*8990*/  LOP3.LUT R134, R150, 0xffff0000, RZ, 0xc0, !PT ;  /* 0xffff000096867812 */ /* 0x000fe200078ec0ff */
[C---:B------:R-:W-:Y:S01]  /*89a0*/  FMUL R110, R130.reuse, R68 ;  /* 0x00000044826e7220 */ /* 0x040fe20000400000 */
[C---:B------:R-:W-:Y:S01]  /*89b0*/  FMUL R111, R130.reuse, R69 ;  /* 0x00000045826f7220 */ /* 0x040fe20000400000 */
[----:B------:R-:W-:Y:S01]  /*89c0*/  FFMA R109, R133, R132, R109 ;  /* 0x00000084856d7223 */ /* 0x000fe2000000006d */
[----:B------:R-:W-:Y:S01]  /*89d0*/  SHF.L.U32 R132, R151, 0x10, RZ ;  /* 0x0000001097847819 */ /* 0x000fe200000006ff */
[----:B------:R-:W-:Y:S01]  /*89e0*/  FFMA R110, R133, R135, R110 ;  /* 0x00000087856e7223 */ /* 0x000fe2000000006e */
[----:B------:R-:W-:Y:S01]  /*89f0*/  SHF.L.U32 R135, R141, 0x10, RZ ;  /* 0x000000108d877819 */ /* 0x000fe200000006ff */
[----:B------:R-:W-:Y:S01]  /*8a00*/  FFMA R111, R133, R134, R111 ;  /* 0x00000086856f7223 */ /* 0x000fe2000000006f */
[----:B------:R-:W-:Y:S01]  /*8a10*/  LOP3.LUT R134, R151, 0xffff0000, RZ, 0xc0, !PT ;  /* 0xffff000097867812 */ /* 0x000fe200078ec0ff */
[C---:B------:R-:W-:Y:S01]  /*8a20*/  FMUL R112, R130.reuse, R70 ;  /* 0x0000004682707220 */ /* 0x040fe20000400000 */
[C---:B------:R-:W-:Y:S01]  /*8a30*/  FMUL R113, R130.reuse, R71 ;  /* 0x0000004782717220 */ /* 0x040fe20000400000 */
[C---:B------:R-:W-:Y:S01]  /*8a40*/  FMUL R114, R130.reuse, R72 ;  /* 0x0000004882727220 */ /* 0x040fe20000400000 */
[----:B------:R-:W-:Y:S01]  /*8a50*/  FMUL R115, R130, R73 ;  /* 0x0000004982737220 */ /* 0x000fe20000400000 */
[C---:B------:R-:W-:Y:S01]  /*8a60*/  FFMA R112, R133.reuse, R132, R112 ;  /* 0x0000008485707223 */ /* 0x040fe20000000070 */
[C---:B------:R-:W-:Y:S01]  /*8a70*/  SHF.L.U32 R132, R140.reuse, 0x10, RZ ;  /* 0x000000108c847819 */ /* 0x040fe200000006ff */
[----:B------:R-:W-:Y:S01]  /*8a80*/  FFMA R113, R133, R134, R113 ;  /* 0x0000008685717223 */ /* 0x000fe20000000071 */
[----:B------:R-:W-:Y:S01]  /*8a90*/  LOP3.LUT R134, R140, 0xffff0000, RZ, 0xc0, !PT ;  /* 0xffff00008c867812 */ /* 0x000fe200078ec0ff */
[----:B------:R-:W-:Y:S01]  /*8aa0*/  FMUL R116, R130, R74 ;  /* 0x0000004a82747220 */ /* 0x000fe20000400000 */
[----:B-1----:R-:W-:Y:S01]  /*8ab0*/  F2FP.BF16.F32.PACK_AB R200, R99, R98 ;  /* 0x0000006263c8723e */ /* 0x002fe200000010ff */
[----:B------:R-:W-:Y:S01]  /*8ac0*/  FFMA R114, R133, R132, R114 ;  /* 0x0000008485727223 */ /* 0x000fe20000000072 */
[----:B------:R-:W-:Y:S01]  /*8ad0*/  LOP3.LUT R132, R141, 0xffff0000, RZ, 0xc0, !PT ;  /* 0xffff00008d847812 */ /* 0x000fe200078ec0ff */
[C---:B------:R-:W-:Y:S01]  /*8ae0*/  FFMA R115, R133.reuse, R134, R115 ;  /* 0x0000008685737223 */ /* 0x040fe20000000073 */
[C---:B------:R-:W-:Y:S01]  /*8af0*/  LOP3.LUT R134, R142.reuse, 0xffff0000, RZ, 0xc0, !PT ;  /* 0xffff00008e867812 */ /* 0x040fe200078ec0ff */
[----:B------:R-:W-:Y:S01]  /*8b00*/  FFMA R116, R133, R135, R116 ;  /* 0x0000008785747223 */ /* 0x000fe20000000074 */
[----:B------:R-:W-:Y:S01]  /*8b10*/  SHF.L.U32 R135, R142, 0x10, RZ ;  /* 0x000000108e877819 */ /* 0x000fe200000006ff */
[C---:B------:R-:W-:Y:S01]  /*8b20*/  FMUL R117, R130.reuse, R75 ;  /* 0x0000004b82757220 */ /* 0x040fe20000400000 */
[----:B------:R-:W-:Y:S01]  /*8b30*/  F2FP.BF16.F32.PACK_AB R201, R101, R100 ;  /* 0x0000006465c9723e */ /* 0x000fe200000010ff */
[C---:B------:R-:W-:Y:S01]  /*8b40*/  FMUL R118, R130.reuse, R76 ;  /* 0x0000004c82767220 */ /* 0x040fe20000400000 */
[----:B------:R-:W-:Y:S01]  /*8b50*/  F2FP.BF16.F32.PACK_AB R202, R103, R102 ;  /* 0x0000006667ca723e */ /* 0x000fe200000010ff */
[C---:B------:R-:W-:Y:S01]  /*8b60*/  FMUL R119, R130.reuse, R77 ;  /* 0x0000004d82777220 */ /* 0x040fe20000400000 */
[C---:B------:R-:W-:Y:S01]  /*8b70*/  FFMA R117, R133.reuse, R132, R117 ;  /* 0x0000008485757223 */ /* 0x040fe20000000075 */
[----:B------:R-:W-:Y:S01]  /*8b80*/  FFMA R118, R133, R135, R118 ;  /* 0x0000008785767223 */ /* 0x000fe20000000076 */
[----:B------:R-:W-:Y:S01]  /*8b90*/  SHF.L.U32 R132, R143, 0x10, RZ ;  /* 0x000000108f847819 */ /* 0x000fe200000006ff */
[----:B------:R-:W-:Y:S01]  /*8ba0*/  FFMA R119, R133, R134, R119 ;  /* 0x0000008685777223 */ /* 0x000fe20000000077 */
[----:B------:R-:W-:Y:S01]  /*8bb0*/  F2FP.BF16.F32.PACK_AB R203, R105, R104 ;  /* 0x0000006869cb723e */ /* 0x000fe200000010ff */
[C---:B------:R-:W-:Y:S01]  /*8bc0*/  FMUL R120, R130.reuse, R78 ;  /* 0x0000004e82787220 */ /* 0x040fe20000400000 */
[----:B------:R-:W-:Y:S01]  /*8bd0*/  LOP3.LUT R134, R143, 0xffff0000, RZ, 0xc0, !PT ;  /* 0xffff00008f867812 */ /* 0x000fe200078ec0ff */
[----:B------:R-:W-:Y:S01]  /*8be0*/  FMUL R121, R130, R79 ;  /* 0x0000004f82797220 */ /* 0x000fe20000400000 */
[----:B--2---:R-:W-:Y:S01]  /*8bf0*/  F2FP.BF16.F32.PACK_AB R204, R107, R106 ;  /* 0x0000006a6bcc723e */ /* 0x004fe200000010ff */
[----:B------:R1:W-:Y:S01]  /*8c00*/  @!P0 STS.128 [R188+0x1000], R200 ;  /* 0x001000c8bc008388 */ /* 0x0003e20000000c00 */
[C---:B------:R-:W-:Y:S01]  /*8c10*/  FFMA R120, R133.reuse, R132, R120 ;  /* 0x0000008485787223 */ /* 0x040fe20000000078 */
[----:B------:R-:W-:Y:S01]  /*8c20*/  FFMA R121, R133, R134, R121 ;  /* 0x0000008685797223 */ /* 0x000fe20000000079 */
[----:B------:R-:W-:Y:S01]  /*8c30*/  SHF.L.U32 R132, R144, 0x10, RZ ;  /* 0x0000001090847819 */ /* 0x000fe200000006ff */
[----:B------:R-:W-:Y:S01]  /*8c40*/  FMUL R122, R130, R80 ;  /* 0x00000050827a7220 */ /* 0x000fe20000400000 */
[----:B------:R-:W-:Y:S01]  /*8c50*/  LOP3.LUT R134, R144, 0xffff0000, RZ, 0xc0, !PT ;  /* 0xffff000090867812 */ /* 0x000fe200078ec0ff */
[C---:B------:R-:W-:Y:S01]  /*8c60*/  FMUL R123, R130.reuse, R81 ;  /* 0x00000051827b7220 */ /* 0x040fe20000400000 */
[----:B------:R-:W-:Y:S01]  /*8c70*/  SHF.L.U32 R135, R145, 0x10, RZ ;  /* 0x0000001091877819 */ /* 0x000fe200000006ff */
[C---:B------:R-:W-:Y:S01]  /*8c80*/  FMUL R124, R130.reuse, R82 ;  /* 0x00000052827c7220 */ /* 0x040fe20000400000 */
[----:B------:R-:W-:Y:S01]  /*8c90*/  F2FP.BF16.F32.PACK_AB R205, R109, R108 ;  /* 0x0000006c6dcd723e */ /* 0x000fe200000010ff */
[----:B------:R-:W-:Y:S01]  /*8ca0*/  FMUL R125, R130, R83 ;  /* 0x00000053827d7220 */ /* 0x000fe20000400000 */
[----:B------:R-:W-:Y:S01]  /*8cb0*/  F2FP.BF16.F32.PACK_AB R206, R111, R110 ;  /* 0x0000006e6fce723e */ /* 0x000fe200000010ff */
[----:B------:R-:W-:Y:S01]  /*8cc0*/  FFMA R122, R133, R132, R122 ;  /* 0x00000084857a7223 */ /* 0x000fe2000000007a */
[----:B------:R-:W-:Y:S01]  /*8cd0*/  F2FP.BF16.F32.PACK_AB R207, R113, R112 ;  /* 0x0000007071cf723e */ /* 0x000fe200000010ff */
[C---:B------:R-:W-:Y:S01]  /*8ce0*/  FFMA R123, R133.reuse, R134, R123 ;  /* 0x00000086857b7223 */ /* 0x040fe2000000007b */
[----:B------:R-:W-:Y:S01]  /*8cf0*/  SHF.L.U32 R132, R146, 0x10, RZ ;  /* 0x0000001092847819 */ /* 0x000fe200000006ff */
[C---:B------:R-:W-:Y:S01]  /*8d00*/  FFMA R124, R133.reuse, R135, R124 ;  /* 0x00000087857c7223 */ /* 0x040fe2000000007c */
[----:B------:R-:W-:Y:S01]  /*8d10*/  FMUL R126, R130, R84 ;  /* 0x00000054827e7220 */ /* 0x000fe20000400000 */
[----:B------:R1:W-:Y:S01]  /*8d20*/  @!P0 STS.128 [R198+0x1010], R204 ;  /* 0x001010ccc6008388 */ /* 0x0003e20000000c00 */
[----:B------:R-:W-:Y:S01]  /*8d30*/  LOP3.LUT R134, R146, 0xffff0000, RZ, 0xc0, !PT ;  /* 0xffff000092867812 */ /* 0x000fe200078ec0ff */
[----:B------:R-:W-:Y:S01]  /*8d40*/  FFMA R125, R133, R136, R125 ;  /* 0x00000088857d7223 */ /* 0x000fe2000000007d */
[C---:B------:R-:W-:Y:S01]  /*8d50*/  FMUL R127, R130.reuse, R85 ;  /* 0x00000055827f7220 */ /* 0x040fe20000400000 */
[C---:B------:R-:W-:Y:S01]  /*8d60*/  SHF.L.U32 R135, R147.reuse, 0x10, RZ ;  /* 0x0000001093877819 */ /* 0x040fe200000006ff */
[C---:B------:R-:W-:Y:S01]  /*8d70*/  FMUL R128, R130.reuse, R86 ;  /* 0x0000005682807220 */ /* 0x040fe20000400000 */
[----:B------:R-:W-:Y:S01]  /*8d80*/  LOP3.LUT R136, R147, 0xffff0000, RZ, 0xc0, !PT ;  /* 0xffff000093887812 */ /* 0x000fe200078ec0ff */
[----:B------:R-:W-:Y:S01]  /*8d90*/  FMUL R129, R130, R87 ;  /* 0x0000005782817220 */ /* 0x000fe20000400000 */
[----:B------:R-:W-:Y:S01]  /*8da0*/  F2FP.BF16.F32.PACK_AB R208, R115, R114 ;  /* 0x0000007273d0723e */ /* 0x000fe200000010ff */
[----:B------:R-:W-:Y:S01]  /*8db0*/  FFMA R126, R133, R132, R126 ;  /* 0x00000084857e7223 */ /* 0x000fe2000000007e */
[----:B------:R-:W-:Y:S01]  /*8dc0*/  F2FP.BF16.F32.PACK_AB R209, R117, R116 ;  /* 0x0000007475d1723e */ /* 0x000fe200000010ff */
[----:B------:R-:W-:Y:S01]  /*8dd0*/  FFMA R127, R133, R134, R127 ;  /* 0x00000086857f7223 */ /* 0x000fe2000000007f */
[----:B------:R-:W-:Y:S01]  /*8de0*/  F2FP.BF16.F32.PACK_AB R210, R119, R118 ;  /* 0x0000007677d2723e */ /* 0x000fe200000010ff */
[----:B------:R-:W-:Y:S01]  /*8df0*/  FFMA R128, R133, R135, R128 ;  /* 0x0000008785807223 */ /* 0x000fe20000000080 */
[----:B------:R-:W-:Y:S01]  /*8e00*/  F2FP.BF16.F32.PACK_AB R211, R121, R120 ;  /* 0x0000007879d3723e */ /* 0x000fe200000010ff */
[----:B------:R-:W-:Y:S01]  /*8e10*/  FFMA R129, R133, R136, R129 ;  /* 0x0000008885817223 */ /* 0x000fe20000000081 */
[----:B------:R-:W-:Y:S02]  /*8e20*/  F2FP.BF16.F32.PACK_AB R216, R123, R122 ;  /* 0x0000007a7bd8723e */ /* 0x000fe400000010ff */
[----:B------:R-:W-:Y:S01]  /*8e30*/  F2FP.BF16.F32.PACK_AB R217, R125, R124 ;  /* 0x0000007c7dd9723e */ /* 0x000fe200000010ff */
[----:B------:R1:W-:Y:S01]  /*8e40*/  @!P0 STS.128 [R196+0x1020], R208 ;  /* 0x001020d0c4008388 */ /* 0x0003e20000000c00 */
[----:B------:R-:W-:Y:S02]  /*8e50*/  F2FP.BF16.F32.PACK_AB R218, R127, R126 ;  /* 0x0000007e7fda723e */ /* 0x000fe400000010ff */
[----:B------:R-:W-:Y:S05]  /*8e60*/  F2FP.BF16.F32.PACK_AB R219, R129, R128 ;  /* 0x0000008081db723e */ /* 0x000fea00000010ff */
[----:B------:R1:W-:Y:S01]  /*8e70*/  @!P0 STS.128 [R195+0x1010], R216 ;  /* 0x001010d8c3008388 */ /* 0x0003e20000000c00 */
[----:B------:R-:W-:Y:S01]  /*8e80*/  @!PT LDS RZ, [RZ] ;  /* 0x00000000fffff984 */ /* 0x000fe20000000800 */
[----:B------:R-:W-:Y:S01]  /*8e90*/  @!PT LDS RZ, [RZ] ;  /* 0x00000000fffff984 */ /* 0x000fe20000000800 */
[----:B------:R-:W-:Y:S01]  /*8ea0*/  @!PT LDS RZ, [RZ] ;  /* 0x00000000fffff984 */ /* 0x000fe20000000800 */
[----:B------:R-:W-:Y:S01]  /*8eb0*/  @!PT LDS RZ, [RZ] ;  /* 0x00000000fffff984 */ /* 0x000fe20000000800 */
[----:B------:R2:W-:Y:S07]  /*8ec0*/  MEMBAR.ALL.CTA ;  /* 0x0000000000007992 */ /* 0x0005ee0000008000 */
[----:B--2---:R-:W2:Y:S01]  /*8ed0*/  FENCE.VIEW.ASYNC.S ;  /* 0x00000000000073c6 */ /* 0x004ea20000000000 */
[----:B------:R-:W-:Y:S05]  /*8ee0*/  WARPSYNC.ALL ;  /* 0x0000000000007948 */ /* 0x000fea0003800000 */
[----:B------:R-:W-:Y:S01]  /*8ef0*/  BSSY.RECONVERGENT B0, `(.L_x_118) ;  /* 0x0000012000007945 */ /* 0x000fe20003800200 */
[----:B--2---:R-:W-:Y:S06]  /*8f00*/  BAR.SYNC.DEFER_BLOCKING 0x1, 0x80 ;  /* 0x0042000000007b1d */ /* 0x004fec0000010000 */
[----:B------:R-:W-:Y:S05]  /*8f10*/  @P1 BRA `(.L_x_119) ;  /* 0x00000000003c1947 */ /* 0x000fea0003800000 */
[----:B------:R-:W-:Y:S01]  /*8f20*/  UIADD3 UR4, UPT, UPT, UR45, 0x200, URZ ;  /* 0x000002002d047890 */ /* 0x000fe2000fffe0ff */
[----:B------:R-:W-:Y:S01]  /*8f30*/  R2UR UR49, R212 ;  /* 0x00000000d43172ca */ /* 0x000fe200000e0000 */
[----:B------:R-:W-:Y:S01]  /*8f40*/  UMOV UR51, UR44 ;  /* 0x0000002c00337c82 */ /* 0x000fe20008000000 */
[----:B------:R-:W-:Y:S01]  /*8f50*/  UIADD3 UR8, UPT, UPT, UR45, 0x1200, URZ ;  /* 0x000012002d087890 */ /* 0x000fe2000fffe0ff */
[----:B------:R-:W-:Y:S02]  /*8f60*/  UMOV UR10, UR50 ;  /* 0x00000032000a7c82 */ /* 0x000fe40008000000 */
[----:B------:R-:W-:Y:S01]  /*8f70*/  IMAD.U32 R181, RZ, RZ, UR4 ;  /* 0x00000004ffb57e24 */ /* 0x000fe2000f8e00ff */
[----:B------:R-:W-:Y:S01]  /*8f80*/  UIADD3 UR4, UP0, UPT, UR54, 0xa80, URZ ;  /* 0x00000a8036047890 */ /* 0x000fe2000ff1e0ff */
[----:B------:R-:W-:Y:S03]  /*8f90*/  UMOV UR11, UR44 ;  /* 0x0000002c000b7c82 */ /* 0x000fe60008000000 */
[----:B------:R-:W-:Y:S01]  /*8fa0*/  R2UR UR48, R181 ;  /* 0x00000000b53072ca */ /* 0x000fe200000e0000 */
[----:B------:R-:W-:Y:S02]  /*8fb0*/  UIADD3.X UR5, UPT, UPT, URZ, UR55, URZ, UP0, !UPT ;  /* 0x00000037ff057290 */ /* 0x000fe400087fe4ff */
[----:B------:R-:W-:Y:S10]  /*8fc0*/  UIADD3 UR9, UPT, UPT, UR49, 0x80, URZ ;  /* 0x0000008031097890 */ /* 0x000ff4000fffe0ff */
[----:B------:R2:W-:Y:S01]  /*8fd0*/  UTMASTG.3D [UR48], [UR4] ;  /* 0x00000030040073b5 */ /* 0x0005e20008010000 */
[----:B------:R2:W-:Y:S01]  /*8fe0*/  UTMASTG.3D [UR8], [UR4] ;  /* 0x00000008040073b5 */ /* 0x0005e20008010000 */
[----:B------:R0:W-:Y:S01]  /*8ff0*/  UTMACMDFLUSH ;  /* 0x00000000000079b7 */ /* 0x0001e20000000000 */
[----:B--2---:R-:W-:Y:S04]  /*9000*/  DEPBAR.LE SB0, 0x1 ;  /* 0x000080400000791a */ /* 0x004fe80000000000 */
.L_x_119:
[----:B------:R-:W-:Y:S05]  /*9010*/  BSYNC.RECONVERGENT B0 ;  /* 0x0000000000007941 */ /* 0x000fea0003800200 */
.L_x_118:
[----:B------:R-:W-:Y:S01]  /*9020*/  BAR.SYNC.DEFER_BLOCKING 0x1, 0x80 ;  /* 0x0042000000007b1d */ /* 0x000fe20000010000 */
[----:B------:R-:W-:Y:S01]  /*9030*/  ISETP.NE.AND P1, PT, R194, RZ, PT ;  /* 0x000000ffc200720c */ /* 0x000fe20003f25270 */
[----:B------:R-:W-:Y:S01]  /*9040*/  UISETP.NE.AND UP0, UPT, UR53, URZ, UPT ;  /* 0x000000ff3500728c */ /* 0x000fe2000bf05270 */
[----:B------:R-:W-:Y:S11]  /*9050*/  LEA R3, R137, UR45, 0x3 ;  /* 0x0000002d89037c11 */ /* 0x000ff6000f8e18ff */
[----:B------:R-:W-:Y:S01]  /*9060*/  @P1 SHF.L.U32 R6, RZ, 0x1f, RZ ;  /* 0x0000001fff061819 */ /* 0x000fe200000006ff */
[----:B------:R-:W-:Y:S06]  /*9070*/  BRA.U !UP0, `(.L_x_120) ;  /* 0x0000000108247547 */ /* 0x000fec000b800000 */
[----:B------:R-:W2:Y:S01]  /*9080*/  S2R R0, SR_CgaCtaId ;  /* 0x0000000000007919 */ /* 0x000ea20000008800 */
[----:B------:R-:W-:Y:S01]  /*9090*/  IMAD.U32 R4, RZ, RZ, UR47 ;  /* 0x0000002fff047e24 */ /* 0x000fe2000f8e00ff */
[----:B------:R-:W-:Y:S04]  /*90a0*/  UIADD3 UR4, UPT, UPT, UR47, 0x1, URZ ;  /* 0x000000012f047890 */ /* 0x000fe8000fffe0ff */
[----:B------:R-:W-:Y:S01]  /*90b0*/  @P1 LEA R4, R4, UR45, 0x3 ;  /* 0x0000002d04041c11 */ /* 0x000fe2000f8e18ff */
[----:B------:R-:W-:Y:S04]  /*90c0*/  UISETP.NE.AND UP0, UPT, UR4, 0x4, UPT ;  /* 0x000000040400788c */ /* 0x000fe8000bf05270 */
[----:B------:R-:W-:Y:S01]  /*90d0*/  @P1 VIADD R5, R4, 0x90 ;  /* 0x0000009004051836 */ /* 0x000fe20000000000 */
[----:B------:R-:W-:Y:S04]  /*90e0*/  USEL UR47, UR4, URZ, UP0 ;  /* 0x000000ff042f7287 */ /* 0x000fe80008000000 */
[----:B--2---:R-:W-:Y:S04]  /*90f0*/  @P1 PRMT R0, R0, 0x654, R5 ;  /* 0x0000065400001816 */ /* 0x004fe80000000005 */
[----:B------:R2:W-:Y:S04]  /*9100*/  @P1 SYNCS.ARRIVE.TRANS64.RED.A1T0 RZ, [R0+URZ], RZ ;  /* 0x000000ff00ff19a7 */ /* 0x0005e800081004ff */
.L_x_120:
[----:B------:R-:W4:Y:S01]  /*9110*/  @P1 SYNCS.PHASECHK.TRANS64.TRYWAIT P0, [R3+URZ+0x70], R6 ;  /* 0x00007006030015a7 */ /* 0x000f2200080011ff */
[----:B------:R-:W-:Y:S01]  /*9120*/  BSSY B1, `(.L_x_121) ;  /* 0x0000019000017945 */ /* 0x000fe20003800000 */
[----:B----4-:R-:W-:Y:S03]  /*9130*/  @P1 SEL R138, RZ, 0x1, !P0 ;  /* 0x00000001ff8a1807 */ /* 0x010fe60004000000 */
[----:B------:R-:W-:Y:S05]  /*9140*/  @!P1 BRA `(.L_x_122) ;  /* 0x0000000000589947 */ /* 0x000fea0003800000 */
[----:B------:R-:W-:Y:S01]  /*9150*/  ISETP.NE.AND P1, PT, R199, RZ, PT ;  /* 0x000000ffc700720c */ /* 0x000fe20003f25270 */
[----:B------:R-:W-:Y:S01]  /*9160*/  BSSY B0, `(.L_x_123) ;  /* 0x000000a000007945 */ /* 0x000fe20003800000 */
[----:B------:R-:W-:Y:S11]  /*9170*/  ISETP.NE.AND P0, PT, R138, RZ, PT ;  /* 0x000000ff8a00720c */ /* 0x000ff60003f05270 */
[----:B------:R-:W-:Y:S04]  /*9180*/  @P1 IMAD R8, R137, 0x2000, R188 ;  /* 0x0000200089081824 */ /* 0x000fe800078e02bc */
[----:B------:R-:W-:Y:S01]  /*9190*/  @P1 IMAD.IADD R6, R197, 0x1, R8 ;  /* 0x00000001c5061824 */ /* 0x000fe200078e0208 */
[----:B------:R-:W-:Y:S03]  /*91a0*/  @P1 IADD3 R5, PT, PT, R139, R8, RZ ;  /* 0x000000088b051210 */ /* 0x000fe60007ffe0ff */
[----:B------:R-:W-:Y:S01]  /*91b0*/  @P1 IMAD.IADD R4, R187, 0x1, R6 ;  /* 0x00000001bb041824 */ /* 0x000fe200078e0206 */
[----:B------:R-:W-:Y:S06]  /*91c0*/  @P0 BRA `(.L_x_124) ;  /* 0x00000000000c0947 */ /* 0x000fec0003800000 */
[----:B--2---:R-:W-:Y:S04]  /*91d0*/  SHF.L.U32 R0, RZ, 0x1f, RZ ;  /* 0x0000001fff007819 */ /* 0x004fe800000006ff */
[----:B------:R-:W2:Y:S02]  /*91e0*/  SYNCS.PHASECHK.TRANS64.TRYWAIT P0, [R3+URZ+0x70], R0 ;  /* 0x00007000030075a7 */ /* 0x000ea400080011ff */
[----:B--2---:R-:W-:Y:S05]  /*91f0*/  @!P0 BRA `(.L_x_125) ;  /* 0x000000a800748947 */ /* 0x004fea0003800000 */
.L_x_124:
[----:B------:R-:W-:Y:S05]  /*9200*/  BSYNC B0 ;  /* 0x0000000000007941 */ /* 0x000fea0003800000 */
.L_x_123:
[----:B------:R-:W-:Y:S02]  /*9210*/  ISETP.NE.AND P0, PT, R199, RZ, PT ;  /* 0x000000ffc700720c */ /* 0x000fe40003f05270 */
[----:B------:R-:W-:Y:S11]  /*9220*/  IADD3 R137, PT, PT, R137, 0x1, RZ ;  /* 0x0000000189897810 */ /* 0x000ff60007ffe0ff */
[----:B------:R4:W1:Y:S04]  /*9230*/  @P0 LDS.128 R160, [R5+0x20] ;  /* 0x0000200005a00984 */ /* 0x0008680000000c00 */
[----:B------:R4:W1:Y:S04]  /*9240*/  @P0 LDS.128 R140, [R5+0x1020] ;  /* 0x00102000058c0984 */ /* 0x0008680000000c00 */
[----:B------:R4:W1:Y:S04]  /*9250*/  @P0 LDS.128 R168, [R8] ;  /* 0x0000000008a80984 */ /* 0x0008680000000c00 */
[----:B------:R4:W1:Y:S04]  /*9260*/  @P0 LDS.128 R152, [R8+0x1000] ;  /* 0x0010000008980984 */ /* 0x0008680000000c00 */
[----:B------:R4:W1:Y:S04]  /*9270*/  @P0 LDS.128 R164, [R6+0x10] ;  /* 0x0000100006a40984 */ /* 0x0008680000000c00 */
[----:B------:R4:W1:Y:S04]  /*9280*/  @P0 LDS.128 R148, [R6+0x1010] ;  /* 0x0010100006940984 */ /* 0x0008680000000c00 */
[----:B------:R4:W1:Y:S04]  /*9290*/  @P0 LDS.128 R156, [R4+0x10] ;  /* 0x00001000049c0984 */ /* 0x0008680000000c00 */
[----:B------:R4:W1:Y:S02]  /*92a0*/  @P0 LDS.128 R144, [R4+0x1010] ;  /* 0x0010100004900984 */ /* 0x0008640000000c00 */
.L_x_122:
[----:B------:R-:W-:Y:S05]  /*92b0*/  BSYNC B1 ;  /* 0x0000000000017941 */ /* 0x000fea0003800000 */
.L_x_121:
[----:B------:R-:W-:Y:S05]  /*92c0*/  VIADD R213, R213, 0x400000 ;  /* 0x00400000d5d57836 */ /* 0x000fea0000000000 */
[----:B--2---:R-:W-:Y:S04]  /*92d0*/  SHF.R.U32.HI R0, RZ, 0x15, R213 ;  /* 0x00000015ff007819 */ /* 0x004fe800000116d5 */
[----:B------:R-:W-:Y:S04]  /*92e0*/  LOP3.LUT R16, R0, 0x3, RZ, 0xc0, !PT ;  /* 0x0000000300107812 */ /* 0x000fe800078ec0ff */
[----:B------:R-:W-:Y:S11]  /*92f0*/  ISETP.NE.AND P0, PT, R189, R16, PT ;  /* 0x00000010bd00720c */ /* 0x000ff60003f05270 */
[----:B------:R-:W-:Y:S02]  /*9300*/  @!UPT UIADD3 URZ, UPT, UPT, URZ, URZ, URZ ;  /* 0x000000fffffff290 */ /* 0x000fe4000fffe0ff */
[----:B------:R-:W-:Y:S05]  /*9310*/  @P0 BRA `(.L_x_126) ;  /* 0x0000000000bc0947 */ /* 0x000fea0003800000 */
[----:B------:R-:W-:Y:S11]  /*9320*/  LOP3.LUT P0, RZ, R0, 0x3, R177, 0x48, !PT ;  /* 0x0000000300ff7812 */ /* 0x000ff600078048b1 */
[----:B------:R-:W-:Y:S02]  /*9330*/  @!UPT UIADD3 URZ, UPT, UPT, URZ, URZ, URZ ;  /* 0x000000fffffff290 */ /* 0x000fe4000fffe0ff */
[----:B------:R-:W-:Y:S05]  /*9340*/  @!P0 BRA `(.L_x_127) ;  /* 0x0000000000408947 */ /* 0x000fea0003800000 */
[----:B------:R-:W2:Y:S01]  /*9350*/  LDCU.64 UR8, c[0x4][0x70] ;  /* 0x01000e00ff0877ac */ /* 0x000ea20008000a00 */
[----:B------:R-:W-:Y:S01]  /*9360*/  MOV R15, 0x0 ;  /* 0x00000000000f7802 */ /* 0x000fe20000000f00 */
[----:B------:R-:W-:Y:S02]  /*9370*/  HFMA2 R12, -RZ, RZ, 0, 5.9604644775390625e-08 ;  /* 0x00000001ff0c7431 */ /* 0x000fe400000001ff */
[----:B----4-:R-:W-:Y:S02]  /*9380*/  IMAD.MOV.U32 R8, RZ, RZ, 0x192 ;  /* 0x00000192ff087424 */ /* 0x010fe400078e00ff */
[----:B------:R-:W-:Y:S01]  /*9390*/  IMAD.MOV.U32 R13, RZ, RZ, RZ ;  /* 0x000000ffff0d7224 */ /* 0x000fe200078e00ff */
[----:B------:R-:W4:Y:S01]  /*93a0*/  LDCU.64 UR6, c[0x4][0x78] ;  /* 0x01000f00ff0677ac */ /* 0x000f220008000a00 */
[----:B------:R-:W1:Y:S01]  /*93b0*/  LDC.64 R14, c[0x4][R15] ;  /* 0x010000000f0e7b82 */ /* 0x000e620000000a00 */
[----:B------:R-:W5:Y:S01]  /*93c0*/  LDCU.64 UR4, c[0x4][0x10] ;  /* 0x01000200ff0477ac */ /* 0x000f620008000a00 */
[----:B--2---:R-:W-:Y:S01]  /*93d0*/  MOV R5, UR9 ;  /* 0x0000000900057c02 */ /* 0x004fe20008000f00 */
[----:B------:R-:W-:Y:S01]  /*93e0*/  IMAD.U32 R4, RZ, RZ, UR8 ;  /* 0x00000008ff047e24 */ /* 0x000fe2000f8e00ff */
[----:B----4-:R-:W-:Y:S01]  /*93f0*/  MOV R7, UR7 ;  /* 0x0000000700077c02 */ /* 0x010fe20008000f00 */
[----:B------:R-:W-:Y:S01]  /*9400*/  IMAD.U32 R6, RZ, RZ, UR6 ;  /* 0x00000006ff067e24 */ /* 0x000fe2000f8e00ff */
[----:B-----5:R-:W-:Y:S01]  /*9410*/  MOV R11, UR5 ;  /* 0x00000005000b7c02 */ /* 0x020fe20008000f00 */
[----:B------:R-:W-:Y:S02]  /*9420*/  IMAD.U32 R10, RZ, RZ, UR4 ;  /* 0x00000004ff0a7e24 */ /* 0x000fe4000f8e00ff */
[----:B------:R-:W-:Y:S07]  /*9430*/  LEPC R20, `(.L_x_127) ;  /* 0x000000001014794e */ /* 0x000fee0000000000 */
[----:B-1-3--:R-:W-:Y:S05]  /*9440*/  CALL.ABS.NOINC R14 ;  /* 0x000000000e007343 */ /* 0x00afea0003c00000 */
.L_x_127:
[----:B------:R-:W-:Y:S05]  /*9450*/  WARPSYNC.ALL ;  /* 0x0000000000007948 */ /* 0x000fea0003800000 */
[C---:B------:R-:W-:Y:S01]  /*9460*/  R2UR UR4, R213.reuse ;  /* 0x00000000d50472ca */ /* 0x040fe200000e0000 */
[----:B------:R-:W-:Y:S05]  /*9470*/  VIADD R0, R213, 0x80 ;  /* 0x00000080d5007836 */ /* 0x000fea0000000000 */
[----:B------:R-:W-:Y:S04]  /*9480*/  SHF.R.U32.HI R0, RZ, 0x15, R0 ;  /* 0x00000015ff007819 */ /* 0x000fe80000011600 */
[----:B------:R-:W-:Y:S03]  /*9490*/  LOP3.LUT P0, RZ, R0, 0x3, R177, 0x48, !PT ;  /* 0x0000000300ff7812 */ /* 0x000fe600078048b1 */
[----:B------:R-:W2:Y:S10]  /*94a0*/  LDTM.x32 R24, tmem[UR4] ;  /* 0x00000004001879ee */ /* 0x000eb400082c0000 */
[----:B--2---:R-:W-:Y:S05]  /*94b0*/  @!P0 BRA `(.L_x_128) ;  /* 0x0000000000408947 */ /* 0x004fea0003800000 */
        /* <DEDUP_REMOVED lines=16> */
.L_x_128:
[----:B------:R-:W-:Y:S05]  /*95c0*/  WARPSYNC.ALL ;  /* 0x0000000000007948 */ /* 0x000fea0003800000 */
[----:B------:R-:W-:Y:S11]  /*95d0*/  R2UR UR4, R213 ;  /* 0x00000000d50472ca */ /* 0x000ff600000e0000 */
[----:B------:R-:W-:Y:S02]  /*95e0*/  @!UPT UIADD3 URZ, UPT, UPT, URZ, URZ, URZ ;  /* 0x000000fffffff290 */ /* 0x000fe4000fffe0ff */
[----:B------:R-:W2:Y:S02]  /*95f0*/  LDTM.x32 R56, tmem[UR4+0x80] ;  /* 0x00008004003879ee */ /* 0x000ea400082c0000 */
[----:B--2---:R-:W-:Y:S01]  /*9600*/  NOP ;  /* 0x0000000000007918 */ /* 0x004fe20000000000 */
.L_x_126:
[----:B-1----:R-:W-:Y:S01]  /*9610*/  SHF.L.U32 R18, R168, 0x10, RZ ;  /* 0x00000010a8127819 */ /* 0x002fe200000006ff */
[----:B------:R-:W-:Y:S01]  /*9620*/  FMUL R0, R130, R24 ;  /* 0x0000001882007220 */ /* 0x000fe20000400000 */
[C---:B------:R-:W-:Y:S01]  /*9630*/  SHF.L.U32 R19, R169.reuse, 0x10, RZ ;  /* 0x00000010a9137819 */ /* 0x040fe200000006ff */
[----:B------:R-:W-:Y:S05]  /*9640*/  WARPSYNC.ALL ;  /* 0x0000000000007948 */ /* 0x000fea0003800000 */
[----:B------:R-:W-:Y:S01]  /*9650*/  LOP3.LUT R20, R169, 0xffff0000, RZ, 0xc0, !PT ;  /* 0xffff0000a9147812 */ /* 0x000fe200078ec0ff */
[----:B------:R-:W1:Y:S01]  /*9660*/  S2UR UR5, SR_CgaCtaId ;  /* 0x00000000000579c3 */ /* 0x000e620000008800 */
[----:B------:R-:W-:Y:S01]  /*9670*/  ISETP.NE.AND P1, PT, R189, R16, PT ;  /* 0x00000010bd00720c */ /* 0x000fe20003f25270 */
[----:B------:R-:W-:Y:S01]  /*9680*/  FFMA R0, R133, R18, R0 ;  /* 0x0000001285007223 */ /* 0x000fe20000000000 */
[----:B------:R-:W-:Y:S01]  /*9690*/  LOP3.LUT R18, R168, 0xffff0000, RZ, 0xc0, !PT ;  /* 0xffff0000a8127812 */ /* 0x000fe200078ec0ff */
[----:B------:R-:W-:Y:S01]  /*96a0*/  FMUL R3, R130, R25 ;  /* 0x0000001982037220 */ /* 0x000fe20000400000 */
[----:B------:R-:W-:Y:S01]  /*96b0*/  LOP3.LUT R16, R164, 0xffff0000, RZ, 0xc0, !PT ;  /* 0xffff0000a4107812 */ /* 0x000fe200078ec0ff */
[C---:B----4-:R-:W-:Y:S01]  /*96c0*/  FMUL R4, R130.reuse, R26 ;  /* 0x0000001a82047220 */ /* 0x050fe20000400000 */
[----:B------:R-:W-:Y:S01]  /*96d0*/  SHF.L.U32 R15, R165, 0x10, RZ ;  /* 0x00000010a50f7819 */ /* 0x000fe200000006ff */
[----:B------:R-:W-:Y:S01]  /*96e0*/  FMUL R5, R130, R27 ;  /* 0x0000001b82057220 */ /* 0x000fe20000400000 */
[----:B------:R-:W-:Y:S01]  /*96f0*/  SHF.L.U32 R17, R166, 0x10, RZ ;  /* 0x00000010a6117819 */ /* 0x000fe200000006ff */
[C---:B------:R-:W-:Y:S01]  /*9700*/  FFMA R3, R133.reuse, R18, R3 ;  /* 0x0000001285037223 */ /* 0x040fe20000000003 */
[----:B------:R-:W-:Y:S01]  /*9710*/  SHF.L.U32 R18, R170, 0x10, RZ ;  /* 0x00000010aa127819 */ /* 0x000fe200000006ff */
[C---:B------:R-:W-:Y:S01]  /*9720*/  FFMA R4, R133.reuse, R19, R4 ;  /* 0x0000001385047223 */ /* 0x040fe20000000004 */
[----:B------:R-:W-:Y:S01]  /*9730*/  SHF.L.U32 R19, R164, 0x10, RZ ;  /* 0x00000010a4137819 */ /* 0x000fe200000006ff */
[----:B------:R-:W-:Y:S01]  /*9740*/  FFMA R5, R133, R20, R5 ;  /* 0x0000001485057223 */ /* 0x000fe20000000005 */
[----:B------:R-:W-:Y:S01]  /*9750*/  LOP3.LUT R20, R170, 0xffff0000, RZ, 0xc0, !PT ;  /* 0xffff0000aa147812 */ /* 0x000fe200078ec0ff */
[C---:B------:R-:W-:Y:S01]  /*9760*/  FMUL R6, R130.reuse, R28 ;  /* 0x0000001c82067220 */ /* 0x040fe20000400000 */
[----:B------:R-:W-:Y:S01]  /*9770*/  F2FP.BF16.F32.PACK_AB R88, R3, R0 ;  /* 0x000000000358723e */ /* 0x000fe200000010ff */
[C---:B------:R-:W-:Y:S01]  /*9780*/  FMUL R7, R130.reuse, R29 ;  /* 0x0000001d82077220 */ /* 0x040fe20000400000 */
[----:B------:R-:W-:Y:S01]  /*9790*/  F2FP.BF16.F32.PACK_AB R89, R5, R4 ;  /* 0x000000040559723e */ /* 0x000fe200000010ff */
[----:B------:R-:W-:Y:S01]  /*97a0*/  FFMA R6, R133, R18, R6 ;  /* 0x0000001285067223 */ /* 0x000fe20000000006 */
[----:B------:R-:W-:Y:S01]  /*97b0*/  SHF.L.U32 R18, R171, 0x10, RZ ;  /* 0x00000010ab127819 */ /* 0x000fe200000006ff */
[----:B------:R-:W-:Y:S01]  /*97c0*/  FFMA R7, R133, R20, R7 ;  /* 0x0000001485077223 */ /* 0x000fe20000000007 */
[----:B------:R-:W-:Y:S01]  /*97d0*/  LOP3.LUT R20, R171, 0xffff0000, RZ, 0xc0, !PT ;  /* 0xffff0000ab147812 */ /* 0x000fe200078ec0ff */
[----:B------:R-:W-:Y:S01]  /*97e0*/  FMUL R8, R130, R30 ;  /* 0x0000001e82087220 */ /* 0x000fe20000400000 */
[----:B------:R-:W-:Y:S01]  /*97f0*/  ISETP.NE.AND P2, PT, R194, RZ, PT ;  /* 0x000000ffc200720c */ /* 0x000fe20003f45270 */
[C---:B------:R-:W-:Y:S01]  /*9800*/  FMUL R9, R130.reuse, R31 ;  /* 0x0000001f82097220 */ /* 0x040fe20000400000 */
[----:B------:R-:W-:Y:S01]  /*9810*/  F2FP.BF16.F32.PACK_AB R90, R7, R6 ;  /* 0x00000006075a723e */ /* 0x000fe200000010ff */
[----:B------:R-:W-:Y:S01]  /*9820*/  UIADD3 UR4, UPT, UPT, UR45, 0xe8, URZ ;  /* 0x000000e82d047890 */ /* 0x000fe2000fffe0ff */
[----:B------:R-:W-:Y:S01]  /*9830*/  ISETP.NE.AND P0, PT, R189, RZ, PT ;  /* 0x000000ffbd00720c */ /* 0x000fe20003f05270 */
[----:B------:R-:W-:Y:S01]  /*9840*/  FFMA R8, R133, R18, R8 ;  /* 0x0000001285087223 */ /* 0x000fe20000000008 */
[----:B------:R-:W-:Y:S01]  /*9850*/  LOP3.LUT R18, R165, 0xffff0000, RZ, 0xc0, !PT ;  /* 0xffff0000a5127812 */ /* 0x000fe200078ec0ff */
[----:B------:R-:W-:Y:S01]  /*9860*/  FFMA R9, R133, R20, R9 ;  /* 0x0000001485097223 */ /* 0x000fe20000000009 */
[----:B------:R-:W-:Y:S01]  /*9870*/  LOP3.LUT R20, R167, 0xffff0000, RZ, 0xc0, !PT ;  /* 0xffff0000a7147812 */ /* 0x000fe200078ec0ff */
[----:B-1----:R-:W-:Y:S01]  /*9880*/  UPRMT UR4, UR5, 0x654, UR4 ;  /* 0x0000065405047896 */ /* 0x002fe20008000004 */
[----:B------:R-:W-:Y:S01]  /*9890*/  NOP ;  /* 0x0000000000007918 */ /* 0x000fe20000000000 */
[C---:B------:R-:W-:Y:S01]  /*98a0*/  FMUL R10, R130.reuse, R32 ;  /* 0x00000020820a7220 */ /* 0x040fe20000400000 */
[----:B------:R-:W-:Y:S01]  /*98b0*/  F2FP.BF16.F32.PACK_AB R91, R9, R8 ;  /* 0x00000008095b723e */ /* 0x000fe200000010ff */
[C---:B------:R-:W-:Y:S01]  /*98c0*/  FMUL R11, R130.reuse, R33 ;  /* 0x00000021820b7220 */ /* 0x040fe20000400000 */
[C---:B------:R-:W-:Y:S01]  /*98d0*/  FMUL R12, R130.reuse, R34 ;  /* 0x00000022820c7220 */ /* 0x040fe20000400000 */
[----:B------:R-:W-:Y:S01]  /*98e0*/  FMUL R13, R130, R35 ;  /* 0x00000023820d7220 */ /* 0x000fe20000400000 */
[----:B------:R-:W-:Y:S01]  /*98f0*/  FFMA R10, R133, R19, R10 ;  /* 0x00000013850a7223 */ /* 0x000fe2000000000a */
[----:B------:R-:W-:Y:S01]  /*9900*/  SHF.L.U32 R19, R167, 0x10, RZ ;  /* 0x00000010a7137819 */ /* 0x000fe200000006ff */
[----:B------:R-:W-:Y:S01]  /*9910*/  SYNCS.ARRIVE.TRANS64.RED.A1T0 RZ, [UR4], RZ ;  /* 0x000000ffffff79a7 */ /* 0x000fe20008100404 */
[----:B------:R1:W-:Y:S01]  /*9920*/  @!P1 STS.128 [R188+0x2000], R88 ;  /* 0x00200058bc009388 */ /* 0x0003e20000000c00 */
[C---:B------:R-:W-:Y:S01]  /*9930*/  FFMA R11, R133.reuse, R16, R11 ;  /* 0x00000010850b7223 */ /* 0x040fe2000000000b */
[C---:B------:R-:W-:Y:S01]  /*9940*/  FFMA R12, R133.reuse, R15, R12 ;  /* 0x0000000f850c7223 */ /* 0x040fe2000000000c */
[----:B------:R-:W-:Y:S01]  /*9950*/  FFMA R13, R133, R18, R13 ;  /* 0x00000012850d7223 */ /* 0x000fe2000000000d */
[----:B------:R-:W-:Y:S01]  /*9960*/  LOP3.LUT R18, R166, 0xffff0000, RZ, 0xc0, !PT ;  /* 0xffff0000a6127812 */ /* 0x000fe200078ec0ff */
[C---:B------:R-:W-:Y:S01]  /*9970*/  FMUL R14, R130.reuse, R36 ;  /* 0x00000024820e7220 */ /* 0x040fe20000400000 */
[----:B------:R-:W-:Y:S01]  /*9980*/  F2FP.BF16.F32.PACK_AB R92, R11, R10 ;  /* 0x0000000a0b5c723e */ /* 0x000fe200000010ff */
[----:B------:R-:W-:Y:S01]  /*9990*/  FMUL R15, R130, R37 ;  /* 0x00000025820f7220 */ /* 0x000fe20000400000 */
[----:B------:R-:W-:Y:S01]  /*99a0*/  SHF.L.U32 R11, R160, 0x10, RZ ;  /* 0x00000010a00b7819 */ /* 0x000fe200000006ff */
[----:B------:R-:W-:Y:S01]  /*99b0*/  FFMA R14, R133, R17, R14 ;  /* 0x00000011850e7223 */ /* 0x000fe2000000000e */
[----:B------:R-:W-:Y:S01]  /*99c0*/  F2FP.BF16.F32.PACK_AB R93, R13, R12 ;  /* 0x0000000c0d5d723e */ /* 0x000fe200000010ff */
[----:B------:R-:W-:Y:S01]  /*99d0*/  FMUL R16, R130, R38 ;  /* 0x0000002682107220 */ /* 0x000fe20000400000 */
[----:B------:R-:W-:Y:S01]  /*99e0*/  LOP3.LUT R12, R160, 0xffff0000, RZ, 0xc0, !PT ;  /* 0xffff0000a00c7812 */ /* 0x000fe200078ec0ff */
[----:B------:R-:W-:Y:S01]  /*99f0*/  FMUL R17, R130, R39 ;  /* 0x0000002782117220 */ /* 0x000fe20000400000 */
[----:B------:R-:W-:Y:S01]  /*9a00*/  SHF.L.U32 R13, R161, 0x10, RZ ;  /* 0x00000010a10d7819 */ /* 0x000fe200000006ff */
[C---:B------:R-:W-:Y:S01]  /*9a10*/  FFMA R15, R133.reuse, R18, R15 ;  /* 0x00000012850f7223 */ /* 0x040fe2000000000f */
[----:B------:R-:W-:Y:S01]  /*9a20*/  LOP3.LUT R18, R158, 0xffff0000, RZ, 0xc0, !PT ;  /* 0xffff00009e127812 */ /* 0x000fe200078ec0ff */
[C---:B------:R-:W-:Y:S01]  /*9a30*/  FFMA R16, R133.reuse, R19, R16 ;  /* 0x0000001385107223 */ /* 0x040fe20000000010 */
[C---:B------:R-:W-:Y:S01]  /*9a40*/  FMUL R8, R130.reuse, R40 ;  /* 0x0000002882087220 */ /* 0x040fe20000400000 */
[----:B------:R-:W-:Y:S01]  /*9a50*/  FFMA R17, R133, R20, R17 ;  /* 0x0000001485117223 */ /* 0x000fe20000000011 */
[----:B------:R-:W-:Y:S01]  /*9a60*/  F2FP.BF16.F32.PACK_AB R94, R15, R14 ;  /* 0x0000000e0f5e723e */ /* 0x000fe200000010ff */
[C---:B------:R-:W-:Y:S01]  /*9a70*/  FMUL R9, R130.reuse, R41 ;  /* 0x0000002982097220 */ /* 0x040fe20000400000 */
[----:B------:R-:W-:Y:S01]  /*9a80*/  LOP3.LUT R14, R161, 0xffff0000, RZ, 0xc0, !PT ;  /* 0xffff0000a10e7812 */ /* 0x000fe200078ec0ff */
[----:B------:R-:W-:Y:S01]  /*9a90*/  FFMA R8, R133, R11, R8 ;  /* 0x0000000b85087223 */ /* 0x000fe20000000008 */
[----:B------:R-:W-:Y:S01]  /*9aa0*/  F2FP.BF16.F32.PACK_AB R95, R17, R16 ;  /* 0x00000010115f723e */ /* 0x000fe200000010ff */
[----:B------:R-:W-:Y:S01]  /*9ab0*/  FMUL R10, R130, R42 ;  /* 0x0000002a820a7220 */ /* 0x000fe20000400000 */
[----:B------:R-:W-:Y:S01]  /*9ac0*/  SHF.L.U32 R15, R162, 0x10, RZ ;  /* 0x00000010a20f7819 */ /* 0x000fe200000006ff */
[----:B------:R-:W-:Y:S01]  /*9ad0*/  FMUL R11, R130, R43 ;  /* 0x0000002b820b7220 */ /* 0x000fe20000400000 */
[----:B------:R-:W-:Y:S01]  /*9ae0*/  LOP3.LUT R16, R157, 0xffff0000, RZ, 0xc0, !PT ;  /* 0xffff00009d107812 */ /* 0x000fe200078ec0ff */
[----:B------:R-:W-:Y:S01]  /*9af0*/  FFMA R9, R133, R12, R9 ;  /* 0x0000000c85097223 */ /* 0x000fe20000000009 */
[----:B------:R-:W-:Y:S01]  /*9b00*/  SHF.L.U32 R17, R159, 0x10, RZ ;  /* 0x000000109f117819 */ /* 0x000fe200000006ff */
[----:B------:R-:W-:Y:S01]  /*9b10*/  FFMA R10, R133, R13, R10 ;  /* 0x0000000d850a7223 */ /* 0x000fe2000000000a */
[----:B------:R-:W-:Y:S01]  /*9b20*/  LOP3.LUT R20, R159, 0xffff0000, RZ, 0xc0, !PT ;  /* 0xffff00009f147812 */ /* 0x000fe200078ec0ff */
[----:B------:R-:W-:Y:S01]  /*9b30*/  FFMA R11, R133, R14, R11 ;  /* 0x0000000e850b7223 */ /* 0x000fe2000000000b */
[----:B------:R-:W-:Y:S01]  /*9b40*/  LOP3.LUT R14, R162, 0xffff0000, RZ, 0xc0, !PT ;  /* 0xffff0000a20e7812 */ /* 0x000fe200078ec0ff */
[C---:B------:R-:W-:Y:S01]  /*9b50*/  FMUL R12, R130.reuse, R44 ;  /* 0x0000002c820c7220 */ /* 0x040fe20000400000 */
[----:B-1----:R-:W-:Y:S01]  /*9b60*/  F2FP.BF16.F32.PACK_AB R88, R9, R8 ;  /* 0x000000080958723e */ /* 0x002fe200000010ff */
[----:B------:R1:W-:Y:S01]  /*9b70*/  @!P1 STS.128 [R198+0x2010], R92 ;  /* 0x0020105cc6009388 */ /* 0x0003e20000000c00 */
[----:B------:R-:W-:Y:S01]  /*9b80*/  F2FP.BF16.F32.PACK_AB R89, R11, R10 ;  /* 0x0000000a0b59723e */ /* 0x000fe200000010ff */
[----:B------:R-:W-:Y:S01]  /*9b90*/  FMUL R13, R130, R45 ;  /* 0x0000002d820d7220 */ /* 0x000fe20000400000 */
[----:B------:R-:W-:Y:S01]  /*9ba0*/  SHF.L.U32 R11, R163, 0x10, RZ ;  /* 0x00000010a30b7819 */ /* 0x000fe200000006ff */
[C---:B------:R-:W-:Y:S01]  /*9bb0*/  FFMA R12, R133.reuse, R15, R12 ;  /* 0x0000000f850c7223 */ /* 0x040fe2000000000c */
[----:B------:R-:W-:Y:S01]  /*9bc0*/  SHF.L.U32 R15, R156, 0x10, RZ ;  /* 0x000000109c0f7819 */ /* 0x000fe200000006ff */
[----:B------:R-:W-:Y:S01]  /*9bd0*/  FFMA R13, R133, R14, R13 ;  /* 0x0000000e850d7223 */ /* 0x000fe2000000000d */
[----:B------:R-:W-:Y:S01]  /*9be0*/  LOP3.LUT R14, R163, 0xffff0000, RZ, 0xc0, !PT ;  /* 0xffff0000a30e7812 */ /* 0x000fe200078ec0ff */
[C---:B------:R-:W-:Y:S01]  /*9bf0*/  FMUL R8, R130.reuse, R46 ;  /* 0x0000002e82087220 */ /* 0x040fe20000400000 */
[C---:B------:R-:W-:Y:S01]  /*9c00*/  FMUL R9, R130.reuse, R47 ;  /* 0x0000002f82097220 */ /* 0x040fe20000400000 */
[----:B------:R-:W-:Y:S01]  /*9c10*/  FMUL R10, R130, R48 ;  /* 0x00000030820a7220 */ /* 0x000fe20000400000 */
[----:B------:R-:W-:Y:S01]  /*9c20*/  F2FP.BF16.F32.PACK_AB R90, R13, R12 ;  /* 0x0000000c0d5a723e */ /* 0x000fe200000010ff */
[C---:B------:R-:W-:Y:S01]  /*9c30*/  FFMA R8, R133.reuse, R11, R8 ;  /* 0x0000000b85087223 */ /* 0x040fe20000000008 */
[C---:B------:R-:W-:Y:S01]  /*9c40*/  FFMA R9, R133.reuse, R14, R9 ;  /* 0x0000000e85097223 */ /* 0x040fe20000000009 */
[----:B------:R-:W-:Y:S01]  /*9c50*/  LOP3.LUT R14, R156, 0xffff0000, RZ, 0xc0, !PT ;  /* 0xffff00009c0e7812 */ /* 0x000fe200078ec0ff */
[----:B------:R-:W-:Y:S01]  /*9c60*/  FFMA R10, R133, R15, R10 ;  /* 0x0000000f850a7223 */ /* 0x000fe2000000000a */
[----:B------:R-:W-:Y:S01]  /*9c70*/  SHF.L.U32 R15, R157, 0x10, RZ ;  /* 0x000000109d0f7819 */ /* 0x000fe200000006ff */
[C---:B------:R-:W-:Y:S01]  /*9c80*/  FMUL R11, R130.reuse, R49 ;  /* 0x00000031820b7220 */ /* 0x040fe20000400000 */
[----:B------:R-:W-:Y:S01]  /*9c90*/  F2FP.BF16.F32.PACK_AB R91, R9, R8 ;  /* 0x00000008095b723e */ /* 0x000fe200000010ff */
[C---:B------:R-:W-:Y:S01]  /*9ca0*/  FMUL R12, R130.reuse, R50 ;  /* 0x00000032820c7220 */ /* 0x040fe20000400000 */
[C---:B------:R-:W-:Y:S01]  /*9cb0*/  FMUL R13, R130.reuse, R51 ;  /* 0x00000033820d7220 */ /* 0x040fe20000400000 */
[C---:B------:R-:W-:Y:S01]  /*9cc0*/  FFMA R11, R133.reuse, R14, R11 ;  /* 0x0000000e850b7223 */ /* 0x040fe2000000000b */
[----:B------:R-:W-:Y:S01]  /*9cd0*/  FMUL R8, R130, R52 ;  /* 0x0000003482087220 */ /* 0x000fe20000400000 */
[C---:B------:R-:W-:Y:S01]  /*9ce0*/  FFMA R12, R133.reuse, R15, R12 ;  /* 0x0000000f850c7223 */ /* 0x040fe2000000000c */
[C---:B------:R-:W-:Y:S01]  /*9cf0*/  FFMA R13, R133.reuse, R16, R13 ;  /* 0x00000010850d7223 */ /* 0x040fe2000000000d */
[----:B------:R-:W-:Y:S01]  /*9d00*/  SHF.L.U32 R16, R158, 0x10, RZ ;  /* 0x000000109e107819 */ /* 0x000fe200000006ff */
[C---:B------:R-:W-:Y:S01]  /*9d10*/  FMUL R9, R130.reuse, R53 ;  /* 0x0000003582097220 */ /* 0x040fe20000400000 */
[C---:B------:R-:W-:Y:S01]  /*9d20*/  FMUL R14, R130.reuse, R54 ;  /* 0x00000036820e7220 */ /* 0x040fe20000400000 */
[----:B------:R-:W-:Y:S01]  /*9d30*/  FMUL R15, R130, R55 ;  /* 0x00000037820f7220 */ /* 0x000fe20000400000 */
[----:B------:R2:W-:Y:S01]  /*9d40*/  @!P1 STS.128 [R196+0x2020], R88 ;  /* 0x00202058c4009388 */ /* 0x0005e20000000c00 */
[----:B------:R-:W-:Y:S01]  /*9d50*/  FFMA R8, R133, R16, R8 ;  /* 0x0000001085087223 */ /* 0x000fe20000000008 */
[----:B-1----:R-:W-:Y:S01]  /*9d60*/  F2FP.BF16.F32.PACK_AB R93, R13, R12 ;  /* 0x0000000c0d5d723e */ /* 0x002fe200000010ff */
[C---:B------:R-:W-:Y:S01]  /*9d70*/  FFMA R9, R133.reuse, R18, R9 ;  /* 0x0000001285097223 */ /* 0x040fe20000000009 */
[C---:B------:R-:W-:Y:S01]  /*9d80*/  LOP3.LUT R12, R152.reuse, 0xffff0000, RZ, 0xc0, !PT ;  /* 0xffff0000980c7812 */ /* 0x040fe200078ec0ff */
[C---:B------:R-:W-:Y:S01]  /*9d90*/  FFMA R14, R133.reuse, R17, R14 ;  /* 0x00000011850e7223 */ /* 0x040fe2000000000e */
[----:B------:R-:W-:Y:S01]  /*9da0*/  SHF.L.U32 R17, R152, 0x10, RZ ;  /* 0x0000001098117819 */ /* 0x000fe200000006ff */
[----:B------:R-:W-:Y:S01]  /*9db0*/  FFMA R15, R133, R20, R15 ;  /* 0x00000014850f7223 */ /* 0x000fe2000000000f */
[----:B------:R-:W-:Y:S01]  /*9dc0*/  F2FP.BF16.F32.PACK_AB R94, R9, R8 ;  /* 0x00000008095e723e */ /* 0x000fe200000010ff */
        /* <DEDUP_REMOVED lines=9> */
[----:B------:R-:W-:Y:S01]  /*9e60*/  SHF.L.U32 R18, R154, 0x10, RZ ;  /* 0x000000109a127819 */ /* 0x000fe200000006ff */
[----:B------:R-:W-:Y:S01]  /*9e70*/  FMUL R10, R130, R59 ;  /* 0x0000003b820a7220 */ /* 0x000fe20000400000 */
[----:B------:R-:W-:Y:S01]  /*9e80*/  LOP3.LUT R15, R154, 0xffff0000, RZ, 0xc0, !PT ;  /* 0xffff00009a0f7812 */ /* 0x000fe200078ec0ff */
[----:B------:R-:W-:Y:S01]  /*9e90*/  FMUL R11, R130, R60 ;  /* 0x0000003c820b7220 */ /* 0x000fe20000400000 */
[----:B------:R-:W-:Y:S01]  /*9ea0*/  LOP3.LUT R17, R155, 0xffff0000, RZ, 0xc0, !PT ;  /* 0xffff00009b117812 */ /* 0x000fe200078ec0ff */
[C---:B------:R-:W-:Y:S01]  /*9eb0*/  FFMA R9, R133.reuse, R14, R9 ;  /* 0x0000000e85097223 */ /* 0x040fe20000000009 */
[----:B------:R-:W-:Y:S01]  /*9ec0*/  F2FP.BF16.F32.PACK_AB R96, R8, R16 ;  /* 0x000000100860723e */ /* 0x000fe200000010ff */
[----:B------:R-:W-:Y:S01]  /*9ed0*/  FFMA R10, R133, R13, R10 ;  /* 0x0000000d850a7223 */ /* 0x000fe2000000000a */
[----:B------:R-:W-:Y:S01]  /*9ee0*/  LOP3.LUT R16, R141, 0xffff0000, RZ, 0xc0, !PT ;  /* 0xffff00008d107812 */ /* 0x000fe200078ec0ff */
[C---:B------:R-:W-:Y:S01]  /*9ef0*/  FMUL R12, R130.reuse, R61 ;  /* 0x0000003d820c7220 */ /* 0x040fe20000400000 */
[----:B------:R-:W-:Y:S01]  /*9f00*/  LOP3.LUT R20, R147, 0xffff0000, RZ, 0xc0, !PT ;  /* 0xffff000093147812 */ /* 0x000fe200078ec0ff */
[----:B------:R-:W-:Y:S01]  /*9f10*/  FFMA R11, R133, R18, R11 ;  /* 0x00000012850b7223 */ /* 0x000fe2000000000b */
[----:B------:R-:W-:Y:S01]  /*9f20*/  SHF.L.U32 R18, R155, 0x10, RZ ;  /* 0x000000109b127819 */ /* 0x000fe200000006ff */
[----:B------:R-:W-:Y:S01]  /*9f30*/  FMUL R13, R130, R62 ;  /* 0x0000003e820d7220 */ /* 0x000fe20000400000 */
[----:B------:R-:W-:Y:S01]  /*9f40*/  F2FP.BF16.F32.PACK_AB R97, R10, R9 ;  /* 0x000000090a61723e */ /* 0x000fe200000010ff */
[C---:B------:R-:W-:Y:S01]  /*9f50*/  FFMA R12, R133.reuse, R15, R12 ;  /* 0x0000000f850c7223 */ /* 0x040fe2000000000c */
[----:B------:R-:W-:Y:S01]  /*9f60*/  SHF.L.U32 R15, R150, 0x10, RZ ;  /* 0x00000010960f7819 */ /* 0x000fe200000006ff */
[----:B------:R-:W-:Y:S01]  /*9f70*/  FMUL R14, R130, R63 ;  /* 0x0000003f820e7220 */ /* 0x000fe20000400000 */
[----:B------:R-:W-:Y:S01]  /*9f80*/  FFMA R13, R133, R18, R13 ;  /* 0x00000012850d7223 */ /* 0x000fe2000000000d */
[----:B------:R-:W-:Y:S01]  /*9f90*/  LOP3.LUT R18, R145, 0xffff0000, RZ, 0xc0, !PT ;  /* 0xffff000091127812 */ /* 0x000fe200078ec0ff */
[----:B------:R1:W-:Y:S01]  /*9fa0*/  @!P1 STS.128 [R195+0x2010], R92 ;  /* 0x0020105cc3009388 */ /* 0x0003e20000000c00 */
[----:B------:R-:W-:Y:S01]  /*9fb0*/  F2FP.BF16.F32.PACK_AB R98, R12, R11 ;  /* 0x0000000b0c62723e */ /* 0x000fe200000010ff */
[C---:B------:R-:W-:Y:S01]  /*9fc0*/  FFMA R14, R133.reuse, R17, R14 ;  /* 0x00000011850e7223 */ /* 0x040fe2000000000e */
[----:B------:R-:W-:Y:S01]  /*9fd0*/  SHF.L.U32 R11, R148, 0x10, RZ ;  /* 0x00000010940b7819 */ /* 0x000fe200000006ff */
[----:B------:R-:W-:Y:S01]  /*9fe0*/  FMUL R8, R130, R64 ;  /* 0x0000004082087220 */ /* 0x000fe20000400000 */
[----:B------:R-:W-:Y:S01]  /*9ff0*/  LOP3.LUT R12, R148, 0xffff0000, RZ, 0xc0, !PT ;  /* 0xffff0000940c7812 */ /* 0x000fe200078ec0ff */
[----:B------:R-:W-:Y:S01]  /*a000*/  FMUL R9, R130, R65 ;  /* 0x0000004182097220 */ /* 0x000fe20000400000 */
[----:B------:R-:W-:Y:S01]  /*a010*/  F2FP.BF16.F32.PACK_AB R99, R14, R13 ;  /* 0x0000000d0e63723e */ /* 0x000fe200000010ff */
[----:B------:R-:W-:Y:S01]  /*a020*/  FFMA R8, R133, R11, R8 ;  /* 0x0000000b85087223 */ /* 0x000fe20000000008 */
[----:B------:R-:W-:Y:S01]  /*a030*/  SHF.L.U32 R13, R149, 0x10, RZ ;  /* 0x00000010950d7819 */ /* 0x000fe200000006ff */
[----:B------:R-:W-:Y:S01]  /*a040*/  FFMA R9, R133, R12, R9 ;  /* 0x0000000c85097223 */ /* 0x000fe20000000009 */
[----:B------:R-:W-:Y:S01]  /*a050*/  LOP3.LUT R14, R149, 0xffff0000, RZ, 0xc0, !PT ;  /* 0xffff0000950e7812 */ /* 0x000fe200078ec0ff */
[C---:B------:R-:W-:Y:S01]  /*a060*/  FMUL R10, R130.reuse, R66 ;  /* 0x00000042820a7220 */ /* 0x040fe20000400000 */
[----:B------:R-:W-:Y:S01]  /*a070*/  SHF.L.U32 R17, R147, 0x10, RZ ;  /* 0x0000001093117819 */ /* 0x000fe200000006ff */
[C---:B------:R-:W-:Y:S01]  /*a080*/  FMUL R11, R130.reuse, R67 ;  /* 0x00000043820b7220 */ /* 0x040fe20000400000 */
[----:B--2---:R-:W-:Y:S01]  /*a090*/  F2FP.BF16.F32.PACK_AB R88, R9, R8 ;  /* 0x000000080958723e */ /* 0x004fe200000010ff */
[C---:B------:R-:W-:Y:S01]  /*a0a0*/  FFMA R10, R133.reuse, R13, R10 ;  /* 0x0000000d850a7223 */ /* 0x040fe2000000000a */
[----:B------:R-:W-:Y:S01]  /*a0b0*/  FMUL R12, R130, R68 ;  /* 0x00000044820c7220 */ /* 0x000fe20000400000 */
[C---:B------:R-:W-:Y:S01]  /*a0c0*/  FFMA R11, R133.reuse, R14, R11 ;  /* 0x0000000e850b7223 */ /* 0x040fe2000000000b */
[----:B------:R-:W-:Y:S01]  /*a0d0*/  LOP3.LUT R14, R150, 0xffff0000, RZ, 0xc0, !PT ;  /* 0xffff0000960e7812 */ /* 0x000fe200078ec0ff */
[C---:B------:R-:W-:Y:S01]  /*a0e0*/  FMUL R13, R130.reuse, R69 ;  /* 0x00000045820d7220 */ /* 0x040fe20000400000 */
[----:B------:R2:W-:Y:S01]  /*a0f0*/  @!P1 STS.128 [R188+0x3000], R96 ;  /* 0x00300060bc009388 */ /* 0x0005e20000000c00 */
[----:B------:R-:W-:Y:S01]  /*a100*/  FFMA R12, R133, R15, R12 ;  /* 0x0000000f850c7223 */ /* 0x000fe2000000000c */
[----:B------:R-:W-:Y:S01]  /*a110*/  F2FP.BF16.F32.PACK_AB R89, R11, R10 ;  /* 0x0000000a0b59723e */ /* 0x000fe200000010ff */
[----:B------:R-:W-:Y:S01]  /*a120*/  FFMA R13, R133, R14, R13 ;  /* 0x0000000e850d7223 */ /* 0x000fe2000000000d */
[C---:B------:R-:W-:Y:S01]  /*a130*/  SHF.L.U32 R11, R151.reuse, 0x10, RZ ;  /* 0x00000010970b7819 */ /* 0x040fe200000006ff */
[C---:B------:R-:W-:Y:S01]  /*a140*/  FMUL R8, R130.reuse, R70 ;  /* 0x0000004682087220 */ /* 0x040fe20000400000 */
[----:B------:R-:W-:Y:S01]  /*a150*/  LOP3.LUT R14, R151, 0xffff0000, RZ, 0xc0, !PT ;  /* 0xffff0000970e7812 */ /* 0x000fe200078ec0ff */
[----:B------:R-:W-:Y:S01]  /*a160*/  FMUL R9, R130, R71 ;  /* 0x0000004782097220 */ /* 0x000fe20000400000 */
[----:B------:R-:W-:Y:S01]  /*a170*/  SHF.L.U32 R15, R140, 0x10, RZ ;  /* 0x000000108c0f7819 */ /* 0x000fe200000006ff */
        /* <DEDUP_REMOVED lines=10> */
[----:B------:R-:W-:Y:S01]  /*a220*/  FMUL R13, R130, R75 ;  /* 0x0000004b820d7220 */ /* 0x000fe20000400000 */
[C---:B------:R-:W-:Y:S01]  /*a230*/  FFMA R11, R133.reuse, R14, R11 ;  /* 0x0000000e850b7223 */ /* 0x040fe2000000000b */
[----:B------:R-:W-:Y:S01]  /*a240*/  SHF.L.U32 R14, R142, 0x10, RZ ;  /* 0x000000108e0e7819 */ /* 0x000fe200000006ff */
[C---:B------:R-:W-:Y:S01]  /*a250*/  FFMA R12, R133.reuse, R15, R12 ;  /* 0x0000000f850c7223 */ /* 0x040fe2000000000c */
[----:B------:R-:W-:Y:S01]  /*a260*/  SHF.L.U32 R15, R144, 0x10, RZ ;  /* 0x00000010900f7819 */ /* 0x000fe200000006ff */
[----:B------:R-:W-:Y:S01]  /*a270*/  FFMA R13, R133, R16, R13 ;  /* 0x00000010850d7223 */ /* 0x000fe2000000000d */
[----:B------:R-:W-:Y:S01]  /*a280*/  LOP3.LUT R16, R142, 0xffff0000, RZ, 0xc0, !PT ;  /* 0xffff00008e107812 */ /* 0x000fe200078ec0ff */
[----:B------:R4:W-:Y:S01]  /*a290*/  @!P1 STS.128 [R198+0x3010], R88 ;  /* 0x00301058c6009388 */ /* 0x0009e20000000c00 */
[----:B-1----:R-:W-:Y:S01]  /*a2a0*/  F2FP.BF16.F32.PACK_AB R92, R11, R10 ;  /* 0x0000000a0b5c723e */ /* 0x002fe200000010ff */
[C---:B------:R-:W-:Y:S01]  /*a2b0*/  FMUL R8, R130.reuse, R76 ;  /* 0x0000004c82087220 */ /* 0x040fe20000400000 */
[----:B------:R-:W-:Y:S01]  /*a2c0*/  F2FP.BF16.F32.PACK_AB R93, R13, R12 ;  /* 0x0000000c0d5d723e */ /* 0x000fe200000010ff */
[C---:B------:R-:W-:Y:S01]  /*a2d0*/  FMUL R9, R130.reuse, R77 ;  /* 0x0000004d82097220 */ /* 0x040fe20000400000 */
[----:B------:R-:W-:Y:S01]  /*a2e0*/  SHF.L.U32 R13, R143, 0x10, RZ ;  /* 0x000000108f0d7819 */ /* 0x000fe200000006ff */
[----:B------:R-:W-:Y:S01]  /*a2f0*/  FFMA R8, R133, R14, R8 ;  /* 0x0000000e85087223 */ /* 0x000fe20000000008 */
[----:B------:R-:W-:Y:S01]  /*a300*/  LOP3.LUT R14, R143, 0xffff0000, RZ, 0xc0, !PT ;  /* 0xffff00008f0e7812 */ /* 0x000fe200078ec0ff */
[----:B------:R-:W1:Y:S01]  /*a310*/  S2R R200, SR_CgaCtaId ;  /* 0x0000000000c87919 */ /* 0x000e620000008800 */
[C---:B------:R-:W-:Y:S01]  /*a320*/  FMUL R10, R130.reuse, R78 ;  /* 0x0000004e820a7220 */ /* 0x040fe20000400000 */
[----:B------:R-:W-:Y:S01]  /*a330*/  FFMA R9, R133, R16, R9 ;  /* 0x0000001085097223 */ /* 0x000fe20000000009 */
[----:B------:R-:W-:Y:S01]  /*a340*/  SHF.L.U32 R16, R145, 0x10, RZ ;  /* 0x0000001091107819 */ /* 0x000fe200000006ff */
[C---:B------:R-:W-:Y:S01]  /*a350*/  FMUL R11, R130.reuse, R79 ;  /* 0x0000004f820b7220 */ /* 0x040fe20000400000 */
[----:B------:R-:W-:Y:S01]  /*a360*/  FFMA R10, R133, R13, R10 ;  /* 0x0000000d850a7223 */ /* 0x000fe2000000000a */
[----:B------:R-:W-:Y:S01]  /*a370*/  FMUL R12, R130, R80 ;  /* 0x00000050820c7220 */ /* 0x000fe20000400000 */
[----:B------:R-:W-:Y:S01]  /*a380*/  F2FP.BF16.F32.PACK_AB R94, R9, R8 ;  /* 0x00000008095e723e */ /* 0x000fe200000010ff */
[C---:B------:R-:W-:Y:S01]  /*a390*/  FFMA R11, R133.reuse, R14, R11 ;  /* 0x0000000e850b7223 */ /* 0x040fe2000000000b */
[----:B------:R-:W-:Y:S01]  /*a3a0*/  LOP3.LUT R14, R144, 0xffff0000, RZ, 0xc0, !PT ;  /* 0xffff0000900e7812 */ /* 0x000fe200078ec0ff */
[C---:B------:R-:W-:Y:S01]  /*a3b0*/  FMUL R8, R130.reuse, R81 ;  /* 0x0000005182087220 */ /* 0x040fe20000400000 */
[C---:B------:R-:W-:Y:S01]  /*a3c0*/  FMUL R9, R130.reuse, R82 ;  /* 0x0000005282097220 */ /* 0x040fe20000400000 */
[----:B------:R-:W-:Y:S01]  /*a3d0*/  FMUL R13, R130, R83 ;  /* 0x00000053820d7220 */ /* 0x000fe20000400000 */
[C---:B------:R-:W-:Y:S01]  /*a3e0*/  FFMA R12, R133.reuse, R15, R12 ;  /* 0x0000000f850c7223 */ /* 0x040fe2000000000c */
[C---:B------:R-:W-:Y:S01]  /*a3f0*/  FFMA R8, R133.reuse, R14, R8 ;  /* 0x0000000e85087223 */ /* 0x040fe20000000008 */
[----:B------:R-:W-:Y:S01]  /*a400*/  FFMA R9, R133, R16, R9 ;  /* 0x0000001085097223 */ /* 0x000fe20000000009 */
[----:B------:R-:W-:Y:S01]  /*a410*/  F2FP.BF16.F32.PACK_AB R95, R11, R10 ;  /* 0x0000000a0b5f723e */ /* 0x000fe200000010ff */
[C---:B------:R-:W-:Y:S01]  /*a420*/  FFMA R13, R133.reuse, R18, R13 ;  /* 0x00000012850d7223 */ /* 0x040fe2000000000d */
[----:B------:R-:W-:Y:S01]  /*a430*/  SHF.L.U32 R16, R146, 0x10, RZ ;  /* 0x0000001092107819 */ /* 0x000fe200000006ff */
[----:B------:R-:W-:Y:S01]  /*a440*/  FMUL R10, R130, R84 ;  /* 0x00000054820a7220 */ /* 0x000fe20000400000 */
[----:B------:R-:W-:Y:S01]  /*a450*/  LOP3.LUT R18, R146, 0xffff0000, RZ, 0xc0, !PT ;  /* 0xffff000092127812 */ /* 0x000fe200078ec0ff */
[----:B------:R4:W-:Y:S01]  /*a460*/  @!P1 STS.128 [R196+0x3020], R92 ;  /* 0x0030205cc4009388 */ /* 0x0009e20000000c00 */
[C---:B------:R-:W-:Y:S01]  /*a470*/  FMUL R11, R130.reuse, R85 ;  /* 0x00000055820b7220 */ /* 0x040fe20000400000 */
[C---:B------:R-:W-:Y:S01]  /*a480*/  FMUL R14, R130.reuse, R86 ;  /* 0x00000056820e7220 */ /* 0x040fe20000400000 */
[----:B------:R-:W-:Y:S01]  /*a490*/  FMUL R15, R130, R87 ;  /* 0x00000057820f7220 */ /* 0x000fe20000400000 */
[C---:B------:R-:W-:Y:S01]  /*a4a0*/  FFMA R10, R133.reuse, R16, R10 ;  /* 0x00000010850a7223 */ /* 0x040fe2000000000a */
[C---:B------:R-:W-:Y:S01]  /*a4b0*/  FFMA R11, R133.reuse, R18, R11 ;  /* 0x00000012850b7223 */ /* 0x040fe2000000000b */
[C---:B------:R-:W-:Y:S01]  /*a4c0*/  FFMA R14, R133.reuse, R17, R14 ;  /* 0x00000011850e7223 */ /* 0x040fe2000000000e */
[----:B------:R-:W-:Y:S01]  /*a4d0*/  FFMA R15, R133, R20, R15 ;  /* 0x00000014850f7223 */ /* 0x000fe2000000000f */
[----:B--2---:R-:W-:Y:S01]  /*a4e0*/  F2FP.BF16.F32.PACK_AB R96, R8, R12 ;  /* 0x0000000c0860723e */ /* 0x004fe200000010ff */
[----:B------:R-:W-:Y:S01]  /*a4f0*/  BSSY.RECONVERGENT B0, `(.L_x_129) ;  /* 0x0000021000007945 */ /* 0x000fe20003800200 */
[----:B------:R-:W-:Y:S02]  /*a500*/  F2FP.BF16.F32.PACK_AB R97, R13, R9 ;  /* 0x000000090d61723e */ /* 0x000fe400000010ff */
[----:B------:R-:W-:Y:S02]  /*a510*/  F2FP.BF16.F32.PACK_AB R98, R11, R10 ;  /* 0x0000000a0b62723e */ /* 0x000fe400000010ff */
[----:B------:R-:W-:Y:S02]  /*a520*/  F2FP.BF16.F32.PACK_AB R99, R15, R14 ;  /* 0x0000000e0f63723e */ /* 0x000fe400000010ff */
[----:B------:R-:W-:Y:S02]  /*a530*/  MOV R12, UR47 ;  /* 0x0000002f000c7c02 */ /* 0x000fe40008000f00 */
[----:B------:R-:W-:Y:S01]  /*a540*/  LEA R11, R137, UR45, 0x3 ;  /* 0x0000002d890b7c11 */ /* 0x000fe2000f8e18ff */
[----:B------:R4:W-:Y:S01]  /*a550*/  @!P1 STS.128 [R195+0x3010], R96 ;  /* 0x00301060c3009388 */ /* 0x0009e20000000c00 */
[----:B------:R-:W-:Y:S04]  /*a560*/  @P2 LEA R12, R12, UR45, 0x3 ;  /* 0x0000002d0c0c2c11 */ /* 0x000fe8000f8e18ff */
[----:B------:R-:W-:Y:S02]  /*a570*/  @P2 IADD3 R13, PT, PT, R12, 0x90, RZ ;  /* 0x000000900c0d2810 */ /* 0x000fe40007ffe0ff */
[----:B------:R-:W-:Y:S01]  /*a580*/  @P2 SHF.L.U32 R12, RZ, 0x1f, RZ ;  /* 0x0000001fff0c2819 */ /* 0x000fe200000006ff */
[----:B------:R-:W-:Y:S01]  /*a590*/  @!PT LDS RZ, [RZ] ;  /* 0x00000000fffff984 */ /* 0x000fe20000000800 */
[----:B------:R-:W-:Y:S01]  /*a5a0*/  @!PT LDS RZ, [RZ] ;  /* 0x00000000fffff984 */ /* 0x000fe20000000800 */
[----:B------:R-:W-:Y:S01]  /*a5b0*/  @!PT LDS RZ, [RZ] ;  /* 0x00000000fffff984 */ /* 0x000fe20000000800 */
[----:B------:R-:W-:Y:S01]  /*a5c0*/  @!PT LDS RZ, [RZ] ;  /* 0x00000000fffff984 */ /* 0x000fe20000000800 */
[----:B------:R2:W-:Y:S06]  /*a5d0*/  MEMBAR.ALL.CTA ;  /* 0x0000000000007992 */ /* 0x0005ec0000008000 */
[----:B--2---:R-:W2:Y:S01]  /*a5e0*/  FENCE.VIEW.ASYNC.S ;  /* 0x00000000000073c6 */ /* 0x004ea20000000000 */
[----:B-1----:R-:W-:Y:S01]  /*a5f0*/  @P2 PRMT R13, R200, 0x654, R13 ;  /* 0x00000654c80d2816 */ /* 0x002fe2000000000d */
[----:B--2---:R-:W-:Y:S06]  /*a600*/  BAR.SYNC.DEFER_BLOCKING 0x1, 0x80 ;  /* 0x0042000000007b1d */ /* 0x004fec0000010000 */
[----:B------:R-:W-:Y:S05]  /*a610*/  @P0 BRA `(.L_x_130) ;  /* 0x0000000000380947 */ /* 0x000fea0003800000 */
[----:B------:R-:W-:Y:S01]  /*a620*/  R2UR UR9, R212 ;  /* 0x00000000d40972ca */ /* 0x000fe200000e0000 */
[----:B------:R-:W-:Y:S02]  /*a630*/  UIADD3 UR4, UP0, UPT, UR54, 0xa80, URZ ;  /* 0x00000a8036047890 */ /* 0x000fe4000ff1e0ff */
[----:B------:R-:W-:Y:S02]  /*a640*/  UIADD3 UR10, UPT, UPT, UR50, 0x40, URZ ;  /* 0x00000040320a7890 */ /* 0x000fe4000fffe0ff */
[----:B------:R-:W-:Y:S02]  /*a650*/  UIADD3 UR8, UPT, UPT, UR45, 0x2200, URZ ;  /* 0x000022002d087890 */ /* 0x000fe4000fffe0ff */
[----:B------:R-:W-:Y:S01]  /*a660*/  UIADD3.X UR5, UPT, UPT, URZ, UR55, URZ, UP0, !UPT ;  /* 0x00000037ff057290 */ /* 0x000fe200087fe4ff */
[----:B------:R-:W-:Y:S01]  /*a670*/  UMOV UR11, UR44 ;  /* 0x0000002c000b7c82 */ /* 0x000fe20008000000 */
[----:B------:R-:W-:Y:S01]  /*a680*/  UIADD3 UR12, UPT, UPT, UR45, 0x3200, URZ ;  /* 0x000032002d0c7890 */ /* 0x000fe2000fffe0ff */
[----:B------:R-:W-:Y:S03]  /*a690*/  UMOV UR15, UR44 ;  /* 0x0000002c000f7c82 */ /* 0x000fe60008000000 */
[----:B------:R-:W-:Y:S01]  /*a6a0*/  UIADD3 UR13, UPT, UPT, UR9, 0x80, URZ ;  /* 0x00000080090d7890 */ /* 0x000fe2000fffe0ff */
[----:B------:R-:W-:Y:S02]  /*a6b0*/  UMOV UR14, UR10 ;  /* 0x0000000a000e7c82 */ /* 0x000fe40008000000 */
[----:B------:R1:W-:Y:S06]  /*a6c0*/  UTMASTG.3D [UR8], [UR4] ;  /* 0x00000008040073b5 */ /* 0x0003ec0008010000 */
[----:B------:R1:W-:Y:S01]  /*a6d0*/  UTMASTG.3D [UR12], [UR4] ;  /* 0x0000000c040073b5 */ /* 0x0003e20008010000 */
[----:B------:R0:W-:Y:S01]  /*a6e0*/  UTMACMDFLUSH ;  /* 0x00000000000079b7 */ /* 0x0001e20000000000 */
[----:B-1----:R-:W-:Y:S04]  /*a6f0*/  DEPBAR.LE SB0, 0x1 ;  /* 0x000080400000791a */ /* 0x002fe80000000000 */
.L_x_130:
[----:B------:R-:W-:Y:S05]  /*a700*/  BSYNC.RECONVERGENT B0 ;  /* 0x0000000000007941 */ /* 0x000fea0003800200 */
.L_x_129:
[----:B------:R-:W-:Y:S01]  /*a710*/  BAR.SYNC.DEFER_BLOCKING 0x1, 0x80 ;  /* 0x0042000000007b1d */ /* 0x000fe20000010000 */
[----:B------:R-:W-:Y:S02]  /*a720*/  UISETP.NE.AND UP0, UPT, UR43, URZ, UPT ;  /* 0x000000ff2b00728c */ /* 0x000fe4000bf05270 */
[----:B------:R-:W-:Y:S03]  /*a730*/  UIADD3 UR5, UPT, UPT, UR47, 0x1, URZ ;  /* 0x000000012f057890 */ /* 0x000fe6000fffe0ff */
[----:B------:R1:W-:Y:S01]  /*a740*/  @P2 SYNCS.ARRIVE.TRANS64.RED.A1T0 RZ, [R13+URZ], RZ ;  /* 0x000000ff0dff29a7 */ /* 0x0003e200081004ff */
[----:B------:R-:W-:Y:S01]  /*a750*/  UMOV UR4, 0x40 ;  /* 0x0000004000047882 */ /* 0x000fe20000000000 */
[----:B------:R-:W-:Y:S01]  /*a760*/  BSSY B1, `(.L_x_131) ;  /* 0x0000021000017945 */ /* 0x000fe20003800000 */
[----:B------:R-:W-:Y:S02]  /*a770*/  USEL UR4, UR4, 0x20, !UP0 ;  /* 0x0000002004047887 */ /* 0x000fe4000c000000 */
[----:B------:R-:W-:Y:S02]  /*a780*/  UISETP.NE.AND UP0, UPT, UR5, 0x4, UPT ;  /* 0x000000040500788c */ /* 0x000fe4000bf05270 */
[----:B------:R-:W-:Y:S01]  /*a790*/  UIADD3 UR49, UPT, UPT, UR52, UR4, URZ ;  /* 0x0000000434317290 */ /* 0x000fe2000fffe0ff */
[----:B------:R-:W2:Y:S01]  /*a7a0*/  @P2 SYNCS.PHASECHK.TRANS64.TRYWAIT P0, [R11+URZ+0x70], R12 ;  /* 0x0000700c0b0025a7 */ /* 0x000ea200080011ff */
[----:B----4-:R-:W-:Y:S01]  /*a7b0*/  VIADD R92, R131, UR4 ;  /* 0x00000004835c7c36 */ /* 0x010fe20008000000 */
[----:B------:R-:W-:Y:S04]  /*a7c0*/  USEL UR46, UR5, URZ, UP0 ;  /* 0x000000ff052e7287 */ /* 0x000fe80008000000 */
[----:B------:R-:W-:Y:S04]  /*a7d0*/  SHF.R.U32.HI R10, RZ, 0x15, R92 ;  /* 0x00000015ff0a7819 */ /* 0x000fe8000001165c */
[----:B------:R-:W-:Y:S02]  /*a7e0*/  LOP3.LUT R16, R10, 0x3, RZ, 0xc0, !PT ;  /* 0x000000030a107812 */ /* 0x000fe400078ec0ff */
[----:B--2---:R-:W-:Y:S01]  /*a7f0*/  @P2 SEL R138, RZ, 0x1, !P0 ;  /* 0x00000001ff8a2807 */ /* 0x004fe20004000000 */
[----:B-1----:R-:W-:Y:S06]  /*a800*/  @!P2 BRA `(.L_x_132) ;  /* 0x000000000058a947 */ /* 0x002fec0003800000 */
        /* <DEDUP_REMOVED lines=8> */
[----:B------:R-:W-:Y:S04]  /*a890*/  SHF.L.U32 R8, RZ, 0x1f, RZ ;  /* 0x0000001fff087819 */ /* 0x000fe800000006ff */
[----:B------:R-:W1:Y:S02]  /*a8a0*/  SYNCS.PHASECHK.TRANS64.TRYWAIT P0, [R11+URZ+0x70], R8 ;  /* 0x000070080b0075a7 */ /* 0x000e6400080011ff */
[----:B-1----:R-:W-:Y:S05]  /*a8b0*/  @!P0 BRA `(.L_x_135) ;  /* 0x0000009000d88947 */ /* 0x002fea0003800000 */
.L_x_134:
[----:B------:R-:W-:Y:S05]  /*a8c0*/  BSYNC B0 ;  /* 0x0000000000007941 */ /* 0x000fea0003800000 */
.L_x_133:
[----:B------:R-:W-:Y:S02]  /*a8d0*/  ISETP.NE.AND P0, PT, R199, RZ, PT ;  /* 0x000000ffc700720c */ /* 0x000fe40003f05270 */
[----:B------:R-:W-:Y:S11]  /*a8e0*/  IADD3 R137, PT, PT, R137, 0x1, RZ ;  /* 0x0000000189897810 */ /* 0x000ff60007ffe0ff */
[----:B------:R2:W4:Y:S04]  /*a8f0*/  @P0 LDS.128 R160, [R3+0x20] ;  /* 0x0000200003a00984 */ /* 0x0005280000000c00 */
[----:B------:R2:W1:Y:S04]  /*a900*/  @P0 LDS.128 R140, [R3+0x1020] ;  /* 0x00102000038c0984 */ /* 0x0004680000000c00 */
[----:B------:R2:W1:Y:S04]  /*a910*/  @P0 LDS.128 R168, [R6] ;  /* 0x0000000006a80984 */ /* 0x0004680000000c00 */
[----:B------:R2:W1:Y:S04]  /*a920*/  @P0 LDS.128 R152, [R6+0x1000] ;  /* 0x0010000006980984 */ /* 0x0004680000000c00 */
[----:B------:R2:W1:Y:S04]  /*a930*/  @P0 LDS.128 R164, [R4+0x10] ;  /* 0x0000100004a40984 */ /* 0x0004680000000c00 */
[----:B------:R2:W1:Y:S04]  /*a940*/  @P0 LDS.128 R148, [R4+0x1010] ;  /* 0x0010100004940984 */ /* 0x0004680000000c00 */
[----:B------:R2:W1:Y:S04]  /*a950*/  @P0 LDS.128 R156, [R0+0x10] ;  /* 0x00001000009c0984 */ /* 0x0004680000000c00 */
[----:B------:R2:W1:Y:S02]  /*a960*/  @P0 LDS.128 R144, [R0+0x1010] ;  /* 0x0010100000900984 */ /* 0x0004640000000c00 */
.L_x_132:
[----:B------:R-:W-:Y:S05]  /*a970*/  BSYNC B1 ;  /* 0x0000000000017941 */ /* 0x000fea0003800000 */
.L_x_131:
[----:B------:R-:W-:Y:S11]  /*a980*/  ISETP.NE.AND P0, PT, R189, R16, PT ;  /* 0x00000010bd00720c */ /* 0x000ff60003f05270 */
[----:B------:R-:W-:Y:S02]  /*a990*/  @!UPT UIADD3 URZ, UPT, UPT, URZ, URZ, URZ ;  /* 0x000000fffffff290 */ /* 0x000fe4000fffe0ff */
[----:B------:R-:W-:Y:S05]  /*a9a0*/  @P0 BRA `(.L_x_136) ;  /* 0x0000000000bc0947 */ /* 0x000fea0003800000 */
[----:B------:R-:W-:Y:S11]  /*a9b0*/  LOP3.LUT P0, RZ, R10, 0x3, R177, 0x48, !PT ;  /* 0x000000030aff7812 */ /* 0x000ff600078048b1 */
[----:B------:R-:W-:Y:S02]  /*a9c0*/  @!UPT UIADD3 URZ, UPT, UPT, URZ, URZ, URZ ;  /* 0x000000fffffff290 */ /* 0x000fe4000fffe0ff */
[----:B------:R-:W-:Y:S05]  /*a9d0*/  @!P0 BRA `(.L_x_137) ;  /* 0x0000000000408947 */ /* 0x000fea0003800000 */
[----:B------:R-:W5:Y:S01]  /*a9e0*/  LDCU.64 UR8, c[0x4][0x70] ;  /* 0x01000e00ff0877ac */ /* 0x000f620008000a00 */
[----:B------:R-:W-:Y:S01]  /*a9f0*/  MOV R15, 0x0 ;  /* 0x00000000000f7802 */ /* 0x000fe20000000f00 */
[----:B------:R-:W-:Y:S02]  /*aa00*/  HFMA2 R12, -RZ, RZ, 0, 5.9604644775390625e-08 ;  /* 0x00000001ff0c7431 */ /* 0x000fe400000001ff */
[----:B-1----:R-:W-:Y:S02]  /*aa10*/  IMAD.MOV.U32 R8, RZ, RZ, 0x192 ;  /* 0x00000192ff087424 */ /* 0x002fe400078e00ff */
[----:B------:R-:W-:Y:S01]  /*aa20*/  IMAD.MOV.U32 R13, RZ, RZ, RZ ;  /* 0x000000ffff0d7224 */ /* 0x000fe200078e00ff */
[----:B------:R-:W1:Y:S01]  /*aa30*/  LDCU.64 UR6, c[0x4][0x78] ;  /* 0x01000f00ff0677ac */ /* 0x000e620008000a00 */
[----:B------:R-:W3:Y:S01]  /*aa40*/  LDC.64 R14, c[0x4][R15] ;  /* 0x010000000f0e7b82 */ /* 0x000ee20000000a00 */
[----:B------:R-:W4:Y:S01]  /*aa50*/  LDCU.64 UR4, c[0x4][0x10] ;  /* 0x01000200ff0477ac */ /* 0x000f220008000a00 */
[----:B-----5:R-:W-:Y:S01]  /*aa60*/  MOV R5, UR9 ;  /* 0x0000000900057c02 */ /* 0x020fe20008000f00 */
[----:B--2---:R-:W-:Y:S01]  /*aa70*/  IMAD.U32 R4, RZ, RZ, UR8 ;  /* 0x00000008ff047e24 */ /* 0x004fe2000f8e00ff */
[----:B-1----:R-:W-:Y:S01]  /*aa80*/  MOV R7, UR7 ;  /* 0x0000000700077c02 */ /* 0x002fe20008000f00 */
[----:B------:R-:W-:Y:S01]  /*aa90*/  IMAD.U32 R6, RZ, RZ, UR6 ;  /* 0x00000006ff067e24 */ /* 0x000fe2000f8e00ff */
[----:B----4-:R-:W-:Y:S01]  /*aaa0*/  MOV R11, UR5 ;  /* 0x00000005000b7c02 */ /* 0x010fe20008000f00 */
[----:B------:R-:W-:Y:S02]  /*aab0*/  IMAD.U32 R10, RZ, RZ, UR4 ;  /* 0x00000004ff0a7e24 */ /* 0x000fe4000f8e00ff */
[----:B------:R-:W-:Y:S07]  /*aac0*/  LEPC R20, `(.L_x_137) ;  /* 0x000000001014794e */ /* 0x000fee0000000000 */
[----:B---3--:R-:W-:Y:S05]  /*aad0*/  CALL.ABS.NOINC R14 ;  /* 0x000000000e007343 */ /* 0x008fea0003c00000 */
.L_x_137:
[----:B------:R-:W-:Y:S05]  /*aae0*/  WARPSYNC.ALL ;  /* 0x0000000000007948 */ /* 0x000fea0003800000 */
[C---:B------:R-:W-:Y:S01]  /*aaf0*/  R2UR UR4, R92.reuse ;  /* 0x000000005c0472ca */ /* 0x040fe200000e0000 */
[----:B--2---:R-:W-:Y:S05]  /*ab00*/  VIADD R0, R92, 0x80 ;  /* 0x000000805c007836 */ /* 0x004fea0000000000 */
[----:B------:R-:W-:Y:S04]  /*ab10*/  SHF.R.U32.HI R0, RZ, 0x15, R0 ;  /* 0x00000015ff007819 */ /* 0x000fe80000011600 */
[----:B------:R-:W-:Y:S03]  /*ab20*/  LOP3.LUT P0, RZ, R0, 0x3, R177, 0x48, !PT ;  /* 0x0000000300ff7812 */ /* 0x000fe600078048b1 */
[----:B------:R-:W2:Y:S10]  /*ab30*/  LDTM.x32 R24, tmem[UR4] ;  /* 0x00000004001879ee */ /* 0x000eb400082c0000 */
[----:B--2---:R-:W-:Y:S05]  /*ab40*/  @!P0 BRA `(.L_x_138) ;  /* 0x0000000000408947 */ /* 0x004fea0003800000 */
[----:B------:R-:W2:Y:S01]  /*ab50*/  LDCU.64 UR8, c[0x4][0x70] ;  /* 0x01000e00ff0877ac */ /* 0x000ea20008000a00 */
[----:B------:R-:W-:Y:S01]  /*ab60*/  MOV R15, 0x0 ;  /* 0x00000000000f7802 */ /* 0x000fe20000000f00 */
[----:B------:R-:W-:Y:S02]  /*ab70*/  HFMA2 R12, -RZ, RZ, 0, 5.9604644775390625e-08 ;  /* 0x00000001ff0c7431 */ /* 0x000fe400000001ff */
[----:B-1----:R-:W-:Y:S02]  /*ab80*/  IMAD.MOV.U32 R8, RZ, RZ, 0x192 ;  /* 0x00000192ff087424 */ /* 0x002fe400078e00ff */
[----:B------:R-:W-:Y:S01]  /*ab90*/  IMAD.MOV.U32 R13, RZ, RZ, RZ ;  /* 0x000000ffff0d7224 */ /* 0x000fe200078e00ff */
[----:B------:R-:W1:Y:S01]  /*aba0*/  LDCU.64 UR6, c[0x4][0x78] ;  /* 0x01000f00ff0677ac */ /* 0x000e620008000a00 */
[----:B------:R-:W3:Y:S01]  /*abb0*/  LDC.64 R14, c[0x4][R15] ;  /* 0x010000000f0e7b82 */ /* 0x000ee20000000a00 */
[----:B------:R-:W5:Y:S01]  /*abc0*/  LDCU.64 UR4, c[0x4][0x10] ;  /* 0x01000200ff0477ac */ /* 0x000f620008000a00 */
[----:B--2---:R-:W-:Y:S01]  /*abd0*/  MOV R5, UR9 ;  /* 0x0000000900057c02 */ /* 0x004fe20008000f00 */
[----:B------:R-:W-:Y:S01]  /*abe0*/  IMAD.U32 R4, RZ, RZ, UR8 ;  /* 0x00000008ff047e24 */ /* 0x000fe2000f8e00ff */
[----:B-1----:R-:W-:Y:S01]  /*abf0*/  MOV R7, UR7 ;  /* 0x0000000700077c02 */ /* 0x002fe20008000f00 */
[----:B------:R-:W-:Y:S01]  /*ac00*/  IMAD.U32 R6, RZ, RZ, UR6 ;  /* 0x00000006ff067e24 */ /* 0x000fe2000f8e00ff */
[----:B-----5:R-:W-:Y:S01]  /*ac10*/  MOV R11, UR5 ;  /* 0x00000005000b7c02 */ /* 0x020fe20008000f00 */
[----:B------:R-:W-:Y:S02]  /*ac20*/  IMAD.U32 R10, RZ, RZ, UR4 ;  /* 0x00000004ff0a7e24 */ /* 0x000fe4000f8e00ff */
[----:B------:R-:W-:Y:S07]  /*ac30*/  LEPC R20, `(.L_x_138) ;  /* 0x000000001014794e */ /* 0x000fee0000000000 */
[----:B---34-:R-:W-:Y:S05]  /*ac40*/  CALL.ABS.NOINC R14 ;  /* 0x000000000e007343 */ /* 0x018fea0003c00000 */
.L_x_138:
[----:B------:R-:W-:Y:S05]  /*ac50*/  WARPSYNC.ALL ;  /* 0x0000000000007948 */ /* 0x000fea0003800000 */
[----:B------:R-:W-:Y:S11]  /*ac60*/  R2UR UR4, R92 ;  /* 0x000000005c0472ca */ /* 0x000ff600000e0000 */
[----:B------:R-:W-:Y:S02]  /*ac70*/  @!UPT UIADD3 URZ, UPT, UPT, URZ, URZ, URZ ;  /* 0x000000fffffff290 */ /* 0x000fe4000fffe0ff */
[----:B------:R-:W2:Y:S02]  /*ac80*/  LDTM.x32 R56, tmem[UR4+0x80] ;  /* 0x00008004003879ee */ /* 0x000ea400082c0000 */
[----:B--2---:R-:W-:Y:S01]  /*ac90*/  NOP ;  /* 0x0000000000007918 */ /* 0x004fe20000000000 */
.L_x_136:
[----:B-12---:R-:W-:Y:S01]  /*aca0*/  SHF.L.U32 R4, R168, 0x10, RZ ;  /* 0x00000010a8047819 */ /* 0x006fe200000006ff */
[----:B------:R-:W-:Y:S01]  /*acb0*/  FMUL R0, R130, R24 ;  /* 0x0000001882007220 */ /* 0x000fe20000400000 */
[----:B------:R-:W-:Y:S01]  /*acc0*/  LOP3.LUT R6, R168, 0xffff0000, RZ, 0xc0, !PT ;  /* 0xffff0000a8067812 */ /* 0x000fe200078ec0ff */
[C---:B------:R-:W-:Y:S01]  /*acd0*/  FMUL R3, R130.reuse, R25 ;  /* 0x0000001982037220 */ /* 0x040fe20000400000 */
[----:B------:R-:W-:Y:S01]  /*ace0*/  SHF.L.U32 R7, R169, 0x10, RZ ;  /* 0x00000010a9077819 */ /* 0x000fe200000006ff */
[----:B------:R-:W-:Y:S01]  /*acf0*/  FFMA R0, R133, R4, R0 ;  /* 0x0000000485007223 */ /* 0x000fe20000000000 */
[----:B------:R-:W-:Y:S01]  /*ad00*/  LOP3.LUT R8, R169, 0xffff0000, RZ, 0xc0, !PT ;  /* 0xffff0000a9087812 */ /* 0x000fe200078ec0ff */
[----:B------:R-:W-:Y:S01]  /*ad10*/  FMUL R4, R130, R26 ;  /* 0x0000001a82047220 */ /* 0x000fe20000400000 */
[C---:B------:R-:W-:Y:S01]  /*ad20*/  SHF.L.U32 R9, R170.reuse, 0x10, RZ ;  /* 0x00000010aa097819 */ /* 0x040fe200000006ff */
[----:B------:R-:W-:Y:S01]  /*ad30*/  FFMA R3, R133, R6, R3 ;  /* 0x0000000685037223 */ /* 0x000fe20000000003 */
[----:B------:R-:W-:Y:S01]  /*ad40*/  LOP3.LUT R10, R170, 0xffff0000, RZ, 0xc0, !PT ;  /* 0xffff0000aa0a7812 */ /* 0x000fe200078ec0ff */
[C---:B------:R-:W-:Y:S01]  /*ad50*/  FMUL R5, R130.reuse, R27 ;  /* 0x0000001b82057220 */ /* 0x040fe20000400000 */
[C---:B------:R-:W-:Y:S01]  /*ad60*/  SHF.L.U32 R11, R171.reuse, 0x10, RZ ;  /* 0x00000010ab0b7819 */ /* 0x040fe200000006ff */
[C---:B------:R-:W-:Y:S01]  /*ad70*/  FMUL R6, R130.reuse, R28 ;  /* 0x0000001c82067220 */ /* 0x040fe20000400000 */
[----:B------:R-:W-:Y:S01]  /*ad80*/  LOP3.LUT R12, R171, 0xffff0000, RZ, 0xc0, !PT ;  /* 0xffff0000ab0c7812 */ /* 0x000fe200078ec0ff */
[----:B------:R-:W-:Y:S01]  /*ad90*/  FFMA R4, R133, R7, R4 ;  /* 0x0000000785047223 */ /* 0x000fe20000000004 */
[----:B------:R-:W-:Y:S01]  /*ada0*/  ISETP.NE.AND P1, PT, R189, R16, PT ;  /* 0x00000010bd00720c */ /* 0x000fe20003f25270 */
[----:B------:R-:W-:Y:S01]  /*adb0*/  FFMA R5, R133, R8, R5 ;  /* 0x0000000885057223 */ /* 0x000fe20000000005 */
[----:B------:R-:W-:Y:S01]  /*adc0*/  F2FP.BF16.F32.PACK_AB R16, R3, R0 ;  /* 0x000000000310723e */ /* 0x000fe200000010ff */
[C---:B------:R-:W-:Y:S01]  /*add0*/  FMUL R7, R130.reuse, R29 ;  /* 0x0000001d82077220 */ /* 0x040fe20000400000 */
[----:B------:R-:W-:Y:S01]  /*ade0*/  LOP3.LUT R14, R159, 0xffff0000, RZ, 0xc0, !PT ;  /* 0xffff00009f0e7812 */ /* 0x000fe200078ec0ff */
[----:B------:R-:W-:Y:S01]  /*adf0*/  FFMA R6, R133, R9, R6 ;  /* 0x0000000985067223 */ /* 0x000fe20000000006 */
[----:B------:R-:W-:Y:S01]  /*ae00*/  F2FP.BF16.F32.PACK_AB R17, R5, R4 ;  /* 0x000000040511723e */ /* 0x000fe200000010ff */
[----:B------:R-:W-:Y:S01]  /*ae10*/  FMUL R8, R130, R30 ;  /* 0x0000001e82087220 */ /* 0x000fe20000400000 */
[----:B------:R-:W-:Y:S01]  /*ae20*/  ISETP.NE.AND P2, PT, R194, RZ, PT ;  /* 0x000000ffc200720c */ /* 0x000fe20003f45270 */
[----:B------:R-:W-:Y:S01]  /*ae30*/  FMUL R9, R130, R31 ;  /* 0x0000001f82097220 */ /* 0x000fe20000400000 */
[----:B------:R-:W-:Y:S01]  /*ae40*/  ISETP.NE.AND P0, PT, R189, RZ, PT ;  /* 0x000000ffbd00720c */ /* 0x000fe20003f05270 */
[C---:B------:R-:W-:Y:S01]  /*ae50*/  FFMA R7, R133.reuse, R10, R7 ;  /* 0x0000000a85077223 */ /* 0x040fe20000000007 */
[C---:B------:R-:W-:Y:S01]  /*ae60*/  FFMA R8, R133.reuse, R11, R8 ;  /* 0x0000000b85087223 */ /* 0x040fe20000000008 */
[----:B------:R-:W-:Y:S01]  /*ae70*/  SHF.L.U32 R11, R164, 0x10, RZ ;  /* 0x00000010a40b7819 */ /* 0x000fe200000006ff */
[----:B------:R-:W-:Y:S01]  /*ae80*/  FFMA R9, R133, R12, R9 ;  /* 0x0000000c85097223 */ /* 0x000fe20000000009 */
[----:B------:R-:W-:Y:S01]  /*ae90*/  SHF.L.U32 R12, R166, 0x10, RZ ;  /* 0x00000010a60c7819 */ /* 0x000fe200000006ff */
[C---:B------:R-:W-:Y:S01]  /*aea0*/  FMUL R10, R130.reuse, R32 ;  /* 0x00000020820a7220 */ /* 0x040fe20000400000 */
[----:B------:R-:W-:Y:S01]  /*aeb0*/  F2FP.BF16.F32.PACK_AB R18, R7, R6 ;  /* 0x000000060712723e */ /* 0x000fe200000010ff */
[----:B------:R-:W-:Y:S01]  /*aec0*/  FMUL R0, R130, R33 ;  /* 0x0000002182007220 */ /* 0x000fe20000400000 */
[----:B------:R-:W-:Y:S01]  /*aed0*/  F2FP.BF16.F32.PACK_AB R19, R9, R8 ;  /* 0x000000080913723e */ /* 0x000fe200000010ff */
[----:B------:R-:W-:Y:S01]  /*aee0*/  FFMA R10, R133, R11, R10 ;  /* 0x0000000b850a7223 */ /* 0x000fe2000000000a */
[----:B------:R-:W-:Y:S01]  /*aef0*/  LOP3.LUT R6, R164, 0xffff0000, RZ, 0xc0, !PT ;  /* 0xffff0000a4067812 */ /* 0x000fe200078ec0ff */
[C---:B------:R-:W-:Y:S01]  /*af00*/  FMUL R3, R130.reuse, R34 ;  /* 0x0000002282037220 */ /* 0x040fe20000400000 */
[C---:B------:R-:W-:Y:S01]  /*af10*/  SHF.L.U32 R8, R165.reuse, 0x10, RZ ;  /* 0x00000010a5087819 */ /* 0x040fe200000006ff */
[----:B------:R1:W-:Y:S01]  /*af20*/  @!P1 STS.128 [R188+0x4000], R16 ;  /* 0x00400010bc009388 */ /* 0x0003e20000000c00 */
[----:B------:R-:W-:Y:S01]  /*af30*/  LOP3.LUT R7, R165, 0xffff0000, RZ, 0xc0, !PT ;  /* 0xffff0000a5077812 */ /* 0x000fe200078ec0ff */
[----:B------:R-:W-:Y:S01]  /*af40*/  FMUL R4, R130, R35 ;  /* 0x0000002382047220 */ /* 0x000fe20000400000 */
[----:B------:R-:W-:Y:S01]  /*af50*/  LOP3.LUT R9, R166, 0xffff0000, RZ, 0xc0, !PT ;  /* 0xffff0000a6097812 */ /* 0x000fe200078ec0ff */
[C---:B------:R-:W-:Y:S01]  /*af60*/  FMUL R5, R130.reuse, R36 ;  /* 0x0000002482057220 */ /* 0x040fe20000400000 */
[----:B------:R-:W-:Y:S01]  /*af70*/  LOP3.LUT R11, R167, 0xffff0000, RZ, 0xc0, !PT ;  /* 0xffff0000a70b7812 */ /* 0x000fe200078ec0ff */
[C---:B------:R-:W-:Y:S01]  /*af80*/  FFMA R0, R133.reuse, R6, R0 ;  /* 0x0000000685007223 */ /* 0x040fe20000000000 */
[C---:B------:R-:W-:Y:S01]  /*af90*/  FFMA R3, R133.reuse, R8, R3 ;  /* 0x0000000885037223 */ /* 0x040fe20000000003 */
[C---:B------:R-:W-:Y:S01]  /*afa0*/  FFMA R4, R133.reuse, R7, R4 ;  /* 0x0000000785047223 */ /* 0x040fe20000000004 */
[----:B------:R-:W-:Y:S01]  /*afb0*/  FFMA R5, R133, R12, R5 ;  /* 0x0000000c85057223 */ /* 0x000fe20000000005 */
[----:B------:R-:W-:Y:S01]  /*afc0*/  SHF.L.U32 R12, R167, 0x10, RZ ;  /* 0x00000010a70c7819 */ /* 0x000fe200000006ff */
[----:B------:R-:W-:Y:S01]  /*afd0*/  FMUL R6, R130, R37 ;  /* 0x0000002582067220 */ /* 0x000fe20000400000 */
[----:B------:R-:W-:Y:S01]  /*afe0*/  F2FP.BF16.F32.PACK_AB R20, R0, R10 ;  /* 0x0000000a0014723e */ /* 0x000fe200000010ff */
[----:B------:R-:W-:Y:S01]  /*aff0*/  FMUL R7, R130, R38 ;  /* 0x0000002682077220 */ /* 0x000fe20000400000 */
[----:B------:R-:W-:Y:S01]  /*b000*/  F2FP.BF16.F32.PACK_AB R21, R4, R3 ;  /* 0x000000030415723e */ /* 0x000fe200000010ff */
[----:B------:R-:W-:Y:S01]  /*b010*/  FMUL R8, R130, R39 ;  /* 0x0000002782087220 */ /* 0x000fe20000400000 */
[----:B----4-:R-:W-:Y:S01]  /*b020*/  SHF.L.U32 R3, R160, 0x10, RZ ;  /* 0x00000010a0037819 */ /* 0x010fe200000006ff */
[C---:B------:R-:W-:Y:S01]  /*b030*/  FFMA R6, R133.reuse, R9, R6 ;  /* 0x0000000985067223 */ /* 0x040fe20000000006 */
[----:B------:R-:W-:Y:S01]  /*b040*/  SHF.L.U32 R9, R162, 0x10, RZ ;  /* 0x00000010a2097819 */ /* 0x000fe200000006ff */
[----:B------:R-:W-:Y:S01]  /*b050*/  FFMA R7, R133, R12, R7 ;  /* 0x0000000c85077223 */ /* 0x000fe20000000007 */
[----:B------:R-:W-:Y:S01]  /*b060*/  LOP3.LUT R10, R157, 0xffff0000, RZ, 0xc0, !PT ;  /* 0xffff00009d0a7812 */ /* 0x000fe200078ec0ff */
[C---:B------:R-:W-:Y:S01]  /*b070*/  FFMA R8, R133.reuse, R11, R8 ;  /* 0x0000000b85087223 */ /* 0x040fe20000000008 */
[----:B------:R-:W-:Y:S01]  /*b080*/  F2FP.BF16.F32.PACK_AB R22, R6, R5 ;  /* 0x000000050616723e */ /* 0x000fe200000010ff */
[----:B------:R-:W-:Y:S01]  /*b090*/  FMUL R0, R130, R40 ;  /* 0x0000002882007220 */ /* 0x000fe20000400000 */
[----:B------:R-:W-:Y:S01]  /*b0a0*/  LOP3.LUT R6, R160, 0xffff0000, RZ, 0xc0, !PT ;  /* 0xffff0000a0067812 */ /* 0x000fe200078ec0ff */
[----:B------:R-:W-:Y:S01]  /*b0b0*/  FMUL R4, R130, R42 ;  /* 0x0000002a82047220 */ /* 0x000fe20000400000 */
[----:B------:R-:W-:Y:S01]  /*b0c0*/  F2FP.BF16.F32.PACK_AB R23, R8, R7 ;  /* 0x000000070817723e */ /* 0x000fe200000010ff */
[----:B------:R-:W-:Y:S01]  /*b0d0*/  FFMA R0, R133, R3, R0 ;  /* 0x0000000385007223 */ /* 0x000fe20000000000 */
[C---:B------:R-:W-:Y:S01]  /*b0e0*/  SHF.L.U32 R7, R161.reuse, 0x10, RZ ;  /* 0x00000010a1077819 */ /* 0x040fe200000006ff */
[C---:B------:R-:W-:Y:S01]  /*b0f0*/  FMUL R3, R130.reuse, R41 ;  /* 0x0000002982037220 */ /* 0x040fe20000400000 */
[----:B------:R-:W-:Y:S01]  /*b100*/  LOP3.LUT R8, R161, 0xffff0000, RZ, 0xc0, !PT ;  /* 0xffff0000a1087812 */ /* 0x000fe200078ec0ff */
[----:B------:R-:W-:Y:S01]  /*b110*/  FMUL R5, R130, R43 ;  /* 0x0000002b82057220 */ /* 0x000fe20000400000 */
[----:B------:R-:W-:Y:S01]  /*b120*/  LOP3.LUT R12, R158, 0xffff0000, RZ, 0xc0, !PT ;  /* 0xffff00009e0c7812 */ /* 0x000fe200078ec0ff */
[----:B------:R-:W-:Y:S01]  /*b130*/  FFMA R3, R133, R6, R3 ;  /* 0x0000000685037223 */ /* 0x000fe20000000003 */
[----:B------:R-:W-:Y:S01]  /*b140*/  SHF.L.U32 R11, R159, 0x10, RZ ;  /* 0x000000109f0b7819 */ /* 0x000fe200000006ff */
[C---:B------:R-:W-:Y:S01]  /*b150*/  FFMA R4, R133.reuse, R7, R4 ;  /* 0x0000000785047223 */ /* 0x040fe20000000004 */
        /* <DEDUP_REMOVED lines=60> */
[----:B------:R-:W-:Y:S01]  /*b520*/  FFMA R5, R133, R12, R5 ;  /* 0x0000000c85057223 */ /* 0x000fe20000000005 */
[----:B------:R-:W-:Y:S01]  /*b530*/  SHF.L.U32 R12, R155, 0x10, RZ ;  /* 0x000000109b0c7819 */ /* 0x000fe200000006ff */
[----:B------:R-:W-:Y:S01]  /*b540*/  FMUL R6, R130, R61 ;  /* 0x0000003d82067220 */ /* 0x000fe20000400000 */
[----:B------:R-:W-:Y:S01]  /*b550*/  F2FP.BF16.F32.PACK_AB R89, R4, R3 ;  /* 0x000000030459723e */ /* 0x000fe200000010ff */
[----:B------:R-:W-:Y:S01]  /*b560*/  FMUL R7, R130, R62 ;  /* 0x0000003e82077220 */ /* 0x000fe20000400000 */
[----:B------:R-:W-:Y:S01]  /*b570*/  SHF.L.U32 R3, R148, 0x10, RZ ;  /* 0x0000001094037819 */ /* 0x000fe200000006ff */
[----:B------:R-:W-:Y:S01]  /*b580*/  FMUL R8, R130, R63 ;  /* 0x0000003f82087220 */ /* 0x000fe20000400000 */
[----:B------:R-:W-:Y:S01]  /*b590*/  LOP3.LUT R14, R147, 0xffff0000, RZ, 0xc0, !PT ;  /* 0xffff0000930e7812 */ /* 0x000fe200078ec0ff */
        /* <DEDUP_REMOVED lines=8> */
[----:B------:R1:W-:Y:S01]  /*b620*/  @!P1 STS.128 [R195+0x4010], R20 ;  /* 0x00401014c3009388 */ /* 0x0003e20000000c00 */
[----:B------:R-:W-:Y:S01]  /*b630*/  F2FP.BF16.F32.PACK_AB R91, R8, R7 ;  /* 0x00000007085b723e */ /* 0x000fe200000010ff */
[----:B------:R-:W-:Y:S01]  /*b640*/  FFMA R0, R133, R3, R0 ;  /* 0x0000000385007223 */ /* 0x000fe20000000000 */
[C---:B------:R-:W-:Y:S01]  /*b650*/  SHF.L.U32 R7, R149.reuse, 0x10, RZ ;  /* 0x0000001095077819 */ /* 0x040fe200000006ff */
[C---:B------:R-:W-:Y:S01]  /*b660*/  FMUL R3, R130.reuse, R65 ;  /* 0x0000004182037220 */ /* 0x040fe20000400000 */
[----:B------:R-:W-:Y:S01]  /*b670*/  LOP3.LUT R8, R149, 0xffff0000, RZ, 0xc0, !PT ;  /* 0xffff000095087812 */ /* 0x000fe200078ec0ff */
[C---:B------:R-:W-:Y:S01]  /*b680*/  FMUL R4, R130.reuse, R66 ;  /* 0x0000004282047220 */ /* 0x040fe20000400000 */
[----:B------:R-:W-:Y:S01]  /*b690*/  SHF.L.U32 R11, R147, 0x10, RZ ;  /* 0x00000010930b7819 */ /* 0x000fe200000006ff */
[C---:B------:R-:W-:Y:S01]  /*b6a0*/  FMUL R5, R130.reuse, R67 ;  /* 0x0000004382057220 */ /* 0x040fe20000400000 */
[C---:B------:R-:W-:Y:S01]  /*b6b0*/  FFMA R3, R133.reuse, R6, R3 ;  /* 0x0000000685037223 */ /* 0x040fe20000000003 */
[C---:B------:R-:W-:Y:S01]  /*b6c0*/  FFMA R4, R133.reuse, R7, R4 ;  /* 0x0000000785047223 */ /* 0x040fe20000000004 */
[----:B------:R-:W-:Y:S01]  /*b6d0*/  FMUL R6, R130, R68 ;  /* 0x0000004482067220 */ /* 0x000fe20000400000 */
[----:B------:R-:W-:Y:S01]  /*b6e0*/  FFMA R5, R133, R8, R5 ;  /* 0x0000000885057223 */ /* 0x000fe20000000005 */
[----:B------:R-:W-:Y:S01]  /*b6f0*/  LOP3.LUT R8, R150, 0xffff0000, RZ, 0xc0, !PT ;  /* 0xffff000096087812 */ /* 0x000fe200078ec0ff */
[C---:B------:R-:W-:Y:S01]  /*b700*/  FMUL R7, R130.reuse, R69 ;  /* 0x0000004582077220 */ /* 0x040fe20000400000 */
[----:B--2---:R-:W-:Y:S01]  /*b710*/  F2FP.BF16.F32.PACK_AB R16, R3, R0 ;  /* 0x000000000310723e */ /* 0x004fe200000010ff */
[----:B------:R2:W-:Y:S01]  /*b720*/  @!P1 STS.128 [R188+0x5000], R88 ;  /* 0x00500058bc009388 */ /* 0x0005e20000000c00 */
[----:B------:R-:W-:Y:S01]  /*b730*/  F2FP.BF16.F32.PACK_AB R17, R5, R4 ;  /* 0x000000040511723e */ /* 0x000fe200000010ff */
[----:B------:R-:W-:Y:S01]  /*b740*/  FFMA R6, R133, R9, R6 ;  /* 0x0000000985067223 */ /* 0x000fe20000000006 */
[----:B------:R-:W-:Y:S01]  /*b750*/  SHF.L.U32 R5, R151, 0x10, RZ ;  /* 0x0000001097057819 */ /* 0x000fe200000006ff */
[----:B------:R-:W-:Y:S01]  /*b760*/  FFMA R7, R133, R8, R7 ;  /* 0x0000000885077223 */ /* 0x000fe20000000007 */
[----:B------:R-:W-:Y:S01]  /*b770*/  LOP3.LUT R8, R151, 0xffff0000, RZ, 0xc0, !PT ;  /* 0xffff000097087812 */ /* 0x000fe200078ec0ff */
[----:B------:R-:W-:Y:S01]  /*b780*/  FMUL R0, R130, R70 ;  /* 0x0000004682007220 */ /* 0x000fe20000400000 */
[----:B------:R-:W-:Y:S01]  /*b790*/  SHF.L.U32 R9, R140, 0x10, RZ ;  /* 0x000000108c097819 */ /* 0x000fe200000006ff */
[C---:B------:R-:W-:Y:S01]  /*b7a0*/  FMUL R3, R130.reuse, R71 ;  /* 0x0000004782037220 */ /* 0x040fe20000400000 */
[----:B------:R-:W-:Y:S01]  /*b7b0*/  F2FP.BF16.F32.PACK_AB R18, R7, R6 ;  /* 0x000000060712723e */ /* 0x000fe200000010ff */
[----:B------:R-:W-:Y:S01]  /*b7c0*/  FMUL R4, R130, R72 ;  /* 0x0000004882047220 */ /* 0x000fe20000400000 */
        /* <DEDUP_REMOVED lines=15> */
[C---:B------:R-:W-:Y:S01]  /*b8c0*/  FMUL R0, R130.reuse, R76 ;  /* 0x0000004c82007220 */ /* 0x040fe20000400000 */
[----:B-1----:R-:W-:Y:S01]  /*b8d0*/  F2FP.BF16.F32.PACK_AB R20, R5, R4 ;  /* 0x000000040514723e */ /* 0x002fe200000010ff */
[C---:B------:R-:W-:Y:S01]  /*b8e0*/  FMUL R3, R130.reuse, R77 ;  /* 0x0000004d82037220 */ /* 0x040fe20000400000 */
[----:B------:R-:W-:Y:S01]  /*b8f0*/  F2FP.BF16.F32.PACK_AB R21, R7, R6 ;  /* 0x000000060715723e */ /* 0x000fe200000010ff */
[----:B------:R2:W-:Y:S01]  /*b900*/  @!P1 STS.128 [R198+0x5010], R16 ;  /* 0x00501010c6009388 */ /* 0x0005e20000000c00 */
[----:B------:R-:W-:Y:S01]  /*b910*/  SHF.L.U32 R7, R143, 0x10, RZ ;  /* 0x000000108f077819 */ /* 0x000fe200000006ff */
[----:B------:R-:W-:Y:S01]  /*b920*/  FFMA R0, R133, R8, R0 ;  /* 0x0000000885007223 */ /* 0x000fe20000000000 */
[----:B------:R-:W-:Y:S01]  /*b930*/  LOP3.LUT R8, R143, 0xffff0000, RZ, 0xc0, !PT ;  /* 0xffff00008f087812 */ /* 0x000fe200078ec0ff */
        /* <DEDUP_REMOVED lines=28> */
[----:B------:R-:W-:Y:S02]  /*bb00*/  F2FP.BF16.F32.PACK_AB R12, R0, R6 ;  /* 0x00000006000c723e */ /* 0x000fe400000010ff */
[----:B------:R-:W-:Y:S02]  /*bb10*/  F2FP.BF16.F32.PACK_AB R13, R7, R3 ;  /* 0x00000003070d723e */ /* 0x000fe400000010ff */
[----:B------:R-:W-:Y:S02]  /*bb20*/  F2FP.BF16.F32.PACK_AB R14, R5, R4 ;  /* 0x00000004050e723e */ /* 0x000fe400000010ff */
[----:B------:R-:W-:Y:S02]  /*bb30*/  F2FP.BF16.F32.PACK_AB R15, R9, R8 ;  /* 0x00000008090f723e */ /* 0x000fe400000010ff */
[----:B------:R-:W-:Y:S02]  /*bb40*/  MOV R0, UR46 ;  /* 0x0000002e00007c02 */ /* 0x000fe40008000f00 */
[----:B------:R-:W-:Y:S01]  /*bb50*/  @P2 SHF.L.U32 R5, RZ, 0x1f, RZ ;  /* 0x0000001fff052819 */ /* 0x000fe200000006ff */
[----:B------:R2:W-:Y:S01]  /*bb60*/  @!P1 STS.128 [R195+0x5010], R12 ;  /* 0x0050100cc3009388 */ /* 0x0005e20000000c00 */
[----:B------:R-:W-:Y:S04]  /*bb70*/  @P2 LEA R0, R0, UR45, 0x3 ;  /* 0x0000002d00002c11 */ /* 0x000fe8000f8e18ff */
[----:B------:R-:W-:Y:S02]  /*bb80*/  @P2 IADD3 R3, PT, PT, R0, 0x90, RZ ;  /* 0x0000009000032810 */ /* 0x000fe40007ffe0ff */
[----:B------:R-:W-:Y:S01]  /*bb90*/  LEA R0, R137, UR45, 0x3 ;  /* 0x0000002d89007c11 */ /* 0x000fe2000f8e18ff */
[----:B------:R-:W-:Y:S01]  /*bba0*/  @!PT LDS RZ, [RZ] ;  /* 0x00000000fffff984 */ /* 0x000fe20000000800 */
[----:B------:R-:W-:Y:S01]  /*bbb0*/  @!PT LDS RZ, [RZ] ;  /* 0x00000000fffff984 */ /* 0x000fe20000000800 */
[----:B------:R-:W-:Y:S01]  /*bbc0*/  @!PT LDS RZ, [RZ] ;  /* 0x00000000fffff984 */ /* 0x000fe20000000800 */
[----:B------:R-:W-:Y:S01]  /*bbd0*/  @!PT LDS RZ, [RZ] ;  /* 0x00000000fffff984 */ /* 0x000fe20000000800 */
[----:B------:R1:W-:Y:S06]  /*bbe0*/  MEMBAR.ALL.CTA ;  /* 0x0000000000007992 */ /* 0x0003ec0000008000 */
[----:B-1----:R-:W1:Y:S02]  /*bbf0*/  FENCE.VIEW.ASYNC.S ;  /* 0x00000000000073c6 */ /* 0x002e640000000000 */
[----:B------:R-:W-:Y:S05]  /*bc00*/  WARPSYNC.ALL ;  /* 0x0000000000007948 */ /* 0x000fea0003800000 */
[----:B------:R-:W-:Y:S01]  /*bc10*/  BSSY.RECONVERGENT B0, `(.L_x_139) ;  /* 0x0000010000007945 */ /* 0x000fe20003800200 */
[----:B------:R-:W-:Y:S01]  /*bc20*/  @P2 PRMT R3, R200, 0x654, R3 ;  /* 0x00000654c8032816 */ /* 0x000fe20000000003 */
[----:B-1----:R-:W-:Y:S06]  /*bc30*/  BAR.SYNC.DEFER_BLOCKING 0x1, 0x80 ;  /* 0x0042000000007b1d */ /* 0x002fec0000010000 */
[----:B------:R-:W-:Y:S05]  /*bc40*/  @P0 BRA `(.L_x_140) ;  /* 0x0000000000300947 */ /* 0x000fea0003800000 */
[----:B------:R-:W-:Y:S02]  /*bc50*/  UIADD3 UR4, UP0, UPT, UR54, 0xa80, URZ ;  /* 0x00000a8036047890 */ /* 0x000fe4000ff1e0ff */
[----:B------:R-:W-:Y:S02]  /*bc60*/  UIADD3 UR48, UPT, UPT, UR45, 0x4200, URZ ;  /* 0x000042002d307890 */ /* 0x000fe4000fffe0ff */
[----:B------:R-:W-:Y:S01]  /*bc70*/  UIADD3.X UR5, UPT, UPT, URZ, UR55, URZ, UP0, !UPT ;  /* 0x00000037ff057290 */ /* 0x000fe200087fe4ff */
[----:B------:R-:W-:Y:S01]  /*bc80*/  UMOV UR51, UR44 ;  /* 0x0000002c00337c82 */ /* 0x000fe20008000000 */
[----:B------:R-:W-:Y:S02]  /*bc90*/  UIADD3 UR9, UPT, UPT, UR49, 0x80, URZ ;  /* 0x0000008031097890 */ /* 0x000fe4000fffe0ff */
[----:B------:R-:W-:Y:S01]  /*bca0*/  UIADD3 UR8, UPT, UPT, UR45, 0x5200, URZ ;  /* 0x000052002d087890 */ /* 0x000fe2000fffe0ff */
[----:B------:R-:W-:Y:S01]  /*bcb0*/  UMOV UR10, UR50 ;  /* 0x00000032000a7c82 */ /* 0x000fe20008000000 */
[----:B------:R-:W-:Y:S03]  /*bcc0*/  UMOV UR11, UR44 ;  /* 0x0000002c000b7c82 */ /* 0x000fe60008000000 */
[----:B------:R1:W-:Y:S04]  /*bcd0*/  UTMASTG.3D [UR48], [UR4] ;  /* 0x00000030040073b5 */ /* 0x0003e80008010000 */
[----:B------:R1:W-:Y:S01]  /*bce0*/  UTMASTG.3D [UR8], [UR4] ;  /* 0x00000008040073b5 */ /* 0x0003e20008010000 */
[----:B------:R0:W-:Y:S01]  /*bcf0*/  UTMACMDFLUSH ;  /* 0x00000000000079b7 */ /* 0x0001e20000000000 */
[----:B-1----:R-:W-:Y:S04]  /*bd00*/  DEPBAR.LE SB0, 0x1 ;  /* 0x000080400000791a */ /* 0x002fe80000000000 */
.L_x_140:
[----:B------:R-:W-:Y:S05]  /*bd10*/  BSYNC.RECONVERGENT B0 ;  /* 0x0000000000007941 */ /* 0x000fea0003800200 */
.L_x_139:
[----:B------:R-:W-:Y:S01]  /*bd20*/  BAR.SYNC.DEFER_BLOCKING 0x1, 0x80 ;  /* 0x0042000000007b1d */ /* 0x000fe20000010000 */
[----:B------:R-:W-:Y:S01]  /*bd30*/  UIADD3 UR4, UPT, UPT, UR46, 0x1, URZ ;  /* 0x000000012e047890 */ /* 0x000fe2000fffe0ff */
[----:B--2---:R-:W-:Y:S03]  /*bd40*/  HFMA2 R16, -RZ, RZ, 0, 0 ;  /* 0x00000000ff107431 */ /* 0x004fe600000001ff */
[----:B------:R-:W-:Y:S04]  /*bd50*/  UISETP.NE.AND UP0, UPT, UR4, 0x4, UPT ;  /* 0x000000040400788c */ /* 0x000fe8000bf05270 */
[----:B------:R-:W-:Y:S01]  /*bd60*/  USEL UR47, UR4, URZ, UP0 ;  /* 0x000000ff042f7287 */ /* 0x000fe20008000000 */
[----:B------:R1:W-:Y:S01]  /*bd70*/  @P2 SYNCS.ARRIVE.TRANS64.RED.A1T0 RZ, [R3+URZ], RZ ;  /* 0x000000ff03ff29a7 */ /* 0x0003e200081004ff */
[----:B------:R-:W-:Y:S01]  /*bd80*/  BSSY B1, `(.L_x_141) ;  /* 0x000001e000017945 */ /* 0x000fe20003800000 */
[----:B------:R-:W2:Y:S02]  /*bd90*/  @P2 SYNCS.PHASECHK.TRANS64.TRYWAIT P0, [R0+URZ+0x70], R5 ;  /* 0x00007005000025a7 */ /* 0x000ea400080011ff */
        /* <DEDUP_REMOVED lines=13> */
.L_x_144:
[----:B------:R-:W-:Y:S05]  /*be70*/  BSYNC B0 ;  /* 0x0000000000007941 */ /* 0x000fea0003800000 */
.L_x_143:
[----:B------:R-:W-:Y:S01]  /*be80*/  ISETP.NE.AND P0, PT, R199, RZ, PT ;  /* 0x000000ffc700720c */ /* 0x000fe20003f05270 */
[----:B------:R-:W-:Y:S11]  /*be90*/  VIADD R137, R137, 0x1 ;  /* 0x0000000189897836 */ /* 0x000ff60000000000 */
[----:B------:R-:W-:Y:S01]  /*bea0*/  @!UPT UIADD3 URZ, UPT, UPT, URZ, URZ, URZ ;  /* 0x000000fffffff290 */ /* 0x000fe2000fffe0ff */
[----:B------:R2:W4:Y:S04]  /*beb0*/  @P0 LDS.128 R160, [R4+0x20] ;  /* 0x0000200004a00984 */ /* 0x0005280000000c00 */
[----:B------:R2:W1:Y:S04]  /*bec0*/  @P0 LDS.128 R140, [R4+0x1020] ;  /* 0x00102000048c0984 */ /* 0x0004680000000c00 */
[----:B------:R2:W1:Y:S04]  /*bed0*/  @P0 LDS.128 R168, [R8] ;  /* 0x0000000008a80984 */ /* 0x0004680000000c00 */
[----:B------:R2:W1:Y:S04]  /*bee0*/  @P0 LDS.128 R152, [R8+0x1000] ;  /* 0x0010000008980984 */ /* 0x0004680000000c00 */
[----:B------:R2:W1:Y:S04]  /*bef0*/  @P0 LDS.128 R164, [R6+0x10] ;  /* 0x0000100006a40984 */ /* 0x0004680000000c00 */
[----:B------:R2:W1:Y:S04]  /*bf00*/  @P0 LDS.128 R148, [R6+0x1010] ;  /* 0x0010100006940984 */ /* 0x0004680000000c00 */
[----:B------:R2:W1:Y:S04]  /*bf10*/  @P0 LDS.128 R156, [R3+0x10] ;  /* 0x00001000039c0984 */ /* 0x0004680000000c00 */
[----:B------:R2:W1:Y:S01]  /*bf20*/  @P0 LDS.128 R144, [R3+0x1010] ;  /* 0x0010100003900984 */ /* 0x0004620000000c00 */
[C---:B------:R-:W-:Y:S04]  /*bf30*/  ISETP.NE.AND P0, PT, R137.reuse, 0x4, PT ;  /* 0x000000048900780c */ /* 0x040fe80003f05270 */
[----:B------:R-:W-:Y:S02]  /*bf40*/  SEL R137, R137, RZ, P0 ;  /* 0x000000ff89897207 */ /* 0x000fe40000000000 */
[----:B------:R-:W-:Y:S02]  /*bf50*/  SEL R16, RZ, 0x1, P0 ;  /* 0x00000001ff107807 */ /* 0x000fe40000000000 */
.L_x_142:
[----:B------:R-:W-:Y:S05]  /*bf60*/  BSYNC B1 ;  /* 0x0000000000017941 */ /* 0x000fea0003800000 */
.L_x_141:
[----:B------:R-:W-:Y:S05]  /*bf70*/  VIADD R92, R92, 0x400000 ;  /* 0x004000005c5c7836 */ /* 0x000fea0000000000 */
[----:B-1----:R-:W-:Y:S04]  /*bf80*/  SHF.R.U32.HI R0, RZ, 0x15, R92 ;  /* 0x00000015ff007819 */ /* 0x002fe8000001165c */
[----:B------:R-:W-:Y:S04]  /*bf90*/  LOP3.LUT R18, R0, 0x3, RZ, 0xc0, !PT ;  /* 0x0000000300127812 */ /* 0x000fe800078ec0ff */
[----:B------:R-:W-:Y:S11]  /*bfa0*/  ISETP.NE.AND P0, PT, R189, R18, PT ;  /* 0x00000012bd00720c */ /* 0x000ff60003f05270 */
[----:B------:R-:W-:Y:S02]  /*bfb0*/  @!UPT UIADD3 URZ, UPT, UPT, URZ, URZ, URZ ;  /* 0x000000fffffff290 */ /* 0x000fe4000fffe0ff */
[----:B------:R-:W-:Y:S05]  /*bfc0*/  @P0 BRA `(.L_x_146) ;  /* 0x0000000000bc0947 */ /* 0x000fea0003800000 */
[----:B------:R-:W-:Y:S11]  /*bfd0*/  LOP3.LUT P0, RZ, R0, 0x3, R177, 0x48, !PT ;  /* 0x0000000300ff7812 */ /* 0x000ff600078048b1 */
[----:B------:R-:W-:Y:S02]  /*bfe0*/  @!UPT UIADD3 URZ, UPT, UPT, URZ, URZ, URZ ;  /* 0x000000fffffff290 */ /* 0x000fe4000fffe0ff */
[----:B------:R-:W-:Y:S05]  /*bff0*/  @!P0 BRA `(.L_x_147) ;  /* 0x0000000000408947 */ /* 0x000fea0003800000 */
[----:B------:R-:W1:Y:S01]  /*c000*/  LDCU.64 UR8, c[0x4][0x70] ;  /* 0x01000e00ff0877ac */ /* 0x000e620008000a00 */
[----:B------:R-:W-:Y:S01]  /*c010*/  MOV R15, 0x0 ;  /* 0x00000000000f7802 */ /* 0x000fe20000000f00 */
[----:B------:R-:W-:Y:S02]  /*c020*/  HFMA2 R12, -RZ, RZ, 0, 5.9604644775390625e-08 ;  /* 0x00000001ff0c7431 */ /* 0x000fe400000001ff */
[----:B--2---:R-:W-:Y:S02]  /*c030*/  IMAD.MOV.U32 R8, RZ, RZ, 0x192 ;  /* 0x00000192ff087424 */ /* 0x004fe400078e00ff */
[----:B------:R-:W-:Y:S01]  /*c040*/  IMAD.MOV.U32 R13, RZ, RZ, RZ ;  /* 0x000000ffff0d7224 */ /* 0x000fe200078e00ff */
[----:B------:R-:W2:Y:S01]  /*c050*/  LDCU.64 UR6, c[0x4][0x78] ;  /* 0x01000f00ff0677ac */ /* 0x000ea20008000a00 */
[----:B------:R-:W3:Y:S01]  /*c060*/  LDC.64 R14, c[0x4][R15] ;  /* 0x010000000f0e7b82 */ /* 0x000ee20000000a00 */
[----:B------:R-:W5:Y:S01]  /*c070*/  LDCU.64 UR4, c[0x4][0x10] ;  /* 0x01000200ff0477ac */ /* 0x000f620008000a00 */
[----:B-1----:R-:W-:Y:S01]  /*c080*/  MOV R5, UR9 ;  /* 0x0000000900057c02 */ /* 0x002fe20008000f00 */
[----:B------:R-:W-:Y:S01]  /*c090*/  IMAD.U32 R4, RZ, RZ, UR8 ;  /* 0x00000008ff047e24 */ /* 0x000fe2000f8e00ff */
[----:B--2---:R-:W-:Y:S01]  /*c0a0*/  MOV R7, UR7 ;  /* 0x0000000700077c02 */ /* 0x004fe20008000f00 */
[----:B------:R-:W-:Y:S01]  /*c0b0*/  IMAD.U32 R6, RZ, RZ, UR6 ;  /* 0x00000006ff067e24 */ /* 0x000fe2000f8e00ff */
[----:B-----5:R-:W-:Y:S01]  /*c0c0*/  MOV R11, UR5 ;  /* 0x00000005000b7c02 */ /* 0x020fe20008000f00 */
[----:B------:R-:W-:Y:S02]  /*c0d0*/  IMAD.U32 R10, RZ, RZ, UR4 ;  /* 0x00000004ff0a7e24 */ /* 0x000fe4000f8e00ff */
[----:B------:R-:W-:Y:S07]  /*c0e0*/  LEPC R20, `(.L_x_147) ;  /* 0x000000001014794e */ /* 0x000fee0000000000 */
[----:B---34-:R-:W-:Y:S05]  /*c0f0*/  CALL.ABS.NOINC R14 ;  /* 0x000000000e007343 */ /* 0x018fea0003c00000 */
.L_x_147:
[----:B------:R-:W-:Y:S05]  /*c100*/  WARPSYNC.ALL ;  /* 0x0000000000007948 */ /* 0x000fea0003800000 */
[C---:B------:R-:W-:Y:S01]  /*c110*/  R2UR UR4, R92.reuse ;  /* 0x000000005c0472ca */ /* 0x040fe200000e0000 */
[----:B------:R-:W-:Y:S05]  /*c120*/  VIADD R0, R92, 0x80 ;  /* 0x000000805c007836 */ /* 0x000fea0000000000 */
[----:B------:R-:W-:Y:S04]  /*c130*/  SHF.R.U32.HI R0, RZ, 0x15, R0 ;  /* 0x00000015ff007819 */ /* 0x000fe80000011600 */
[----:B------:R-:W-:Y:S03]  /*c140*/  LOP3.LUT P0, RZ, R0, 0x3, R177, 0x48, !PT ;  /* 0x0000000300ff7812 */ /* 0x000fe600078048b1 */
[----:B------:R-:W1:Y:S10]  /*c150*/  LDTM.x32 R24, tmem[UR4] ;  /* 0x00000004001879ee */ /* 0x000e7400082c0000 */
[----:B-1----:R-:W-:Y:S05]  /*c160*/  @!P0 BRA `(.L_x_148) ;  /* 0x0000000000408947 */ /* 0x002fea0003800000 */
        /* <DEDUP_REMOVED lines=16> */
.L_x_148:
[----:B------:R-:W-:Y:S05]  /*c270*/  WARPSYNC.ALL ;  /* 0x0000000000007948 */ /* 0x000fea0003800000 */
[----:B------:R-:W-:Y:S11]  /*c280*/  R2UR UR4, R92 ;  /* 0x000000005c0472ca */ /* 0x000ff600000e0000 */
[----:B------:R-:W-:Y:S02]  /*c290*/  @!UPT UIADD3 URZ, UPT, UPT, URZ, URZ, URZ ;  /* 0x000000fffffff290 */ /* 0x000fe4000fffe0ff */
[----:B------:R-:W1:Y:S02]  /*c2a0*/  LDTM.x32 R56, tmem[UR4+0x80] ;  /* 0x00008004003879ee */ /* 0x000e6400082c0000 */
[----:B-1----:R-:W-:Y:S01]  /*c2b0*/  NOP ;  /* 0x0000000000007918 */ /* 0x002fe20000000000 */
.L_x_146:
[----:B--2---:R-:W-:Y:S01]  /*c2c0*/  SHF.L.U32 R4, R168, 0x10, RZ ;  /* 0x00000010a8047819 */ /* 0x004fe200000006ff */
        /* <DEDUP_REMOVED lines=234> */
[----:B------:R-:W-:Y:S01]  /*d170*/  LEA R8, R137, UR45, 0x3 ;  /* 0x0000002d89087c11 */ /* 0x000fe2000f8e18ff */
[----:B------:R2:W-:Y:S01]  /*d180*/  @!P1 STS.128 [R195+0x7010], R12 ;  /* 0x0070100cc3009388 */ /* 0x0005e20000000c00 */
[----:B------:R-:W-:Y:S02]  /*d190*/  @P2 LEA R0, R0, UR45, 0x3 ;  /* 0x0000002d00002c11 */ /* 0x000fe4000f8e18ff */
[----:B------:R-:W-:Y:S02]  /*d1a0*/  @P2 SHF.L.U32 R5, R16, 0x1f, RZ ;  /* 0x0000001f10052819 */ /* 0x000fe400000006ff */
[----:B------:R-:W-:Y:S01]  /*d1b0*/  @P2 IADD3 R3, PT, PT, R0, 0x90, RZ ;  /* 0x0000009000032810 */ /* 0x000fe20007ffe0ff */
        /* <DEDUP_REMOVED lines=13> */
[----:B------:R-:W-:Y:S02]  /*d290*/  UIADD3 UR8, UPT, UPT, UR45, 0x6200, URZ ;  /* 0x000062002d087890 */ /* 0x000fe4000fffe0ff */
[----:B------:R-:W-:Y:S01]  /*d2a0*/  UIADD3.X UR5, UPT, UPT, URZ, UR55, URZ, UP0, !UPT ;  /* 0x00000037ff057290 */ /* 0x000fe200087fe4ff */
[----:B------:R-:W-:Y:S01]  /*d2b0*/  UMOV UR9, UR49 ;  /* 0x0000003100097c82 */ /* 0x000fe20008000000 */
[----:B------:R-:W-:Y:S01]  /*d2c0*/  UMOV UR11, UR44 ;  /* 0x0000002c000b7c82 */ /* 0x000fe20008000000 */
[----:B------:R-:W-:Y:S02]  /*d2d0*/  UIADD3 UR13, UPT, UPT, UR49, 0x80, URZ ;  /* 0x00000080310d7890 */ /* 0x000fe4000fffe0ff */
[----:B------:R-:W-:Y:S01]  /*d2e0*/  UIADD3 UR12, UPT, UPT, UR45, 0x7200, URZ ;  /* 0x000072002d0c7890 */ /* 0x000fe2000fffe0ff */
[----:B------:R-:W-:Y:S03]  /*d2f0*/  UMOV UR15, UR44 ;  /* 0x0000002c000f7c82 */ /* 0x000fe60008000000 */
[----:B------:R1:W-:Y:S01]  /*d300*/  UTMASTG.3D [UR8], [UR4] ;  /* 0x00000008040073b5 */ /* 0x0003e20008010000 */
[----:B------:R-:W-:Y:S04]  /*d310*/  UMOV UR14, UR10 ;  /* 0x0000000a000e7c82 */ /* 0x000fe80008000000 */
[----:B------:R1:W-:Y:S01]  /*d320*/  UTMASTG.3D [UR12], [UR4] ;  /* 0x0000000c040073b5 */ /* 0x0003e20008010000 */
[----:B------:R0:W-:Y:S01]  /*d330*/  UTMACMDFLUSH ;  /* 0x00000000000079b7 */ /* 0x0001e20000000000 */
[----:B-1----:R-:W-:Y:S04]  /*d340*/  DEPBAR.LE SB0, 0x1 ;  /* 0x000080400000791a */ /* 0x002fe80000000000 */
.L_x_150:
[----:B------:R-:W-:Y:S05]  /*d350*/  BSYNC.RECONVERGENT B0 ;  /* 0x0000000000007941 */ /* 0x000fea0003800200 */
.L_x_149:
        /* <DEDUP_REMOVED lines=9> */
[----:B------:R-:W4:Y:S01]  /*d3f0*/  @P2 SYNCS.PHASECHK.TRANS64.TRYWAIT P0, [R8+URZ+0x70], R5 ;  /* 0x00007005080025a7 */ /* 0x000f2200080011ff */
[----:B------:R-:W-:Y:S01]  /*d400*/  VIADD R17, R131, UR4 ;  /* 0x0000000483117c36 */ /* 0x000fe20008000000 */
[----:B------:R-:W-:Y:S04]  /*d410*/  USEL UR46, UR5, URZ, UP0 ;  /* 0x000000ff052e7287 */ /* 0x000fe80008000000 */
[----:B------:R-:W-:Y:S04]  /*d420*/  SHF.R.U32.HI R10, RZ, 0x15, R17 ;  /* 0x00000015ff0a7819 */ /* 0x000fe80000011611 */
[----:B------:R-:W-:Y:S02]  /*d430*/  LOP3.LUT R18, R10, 0x3, RZ, 0xc0, !PT ;  /* 0x000000030a127812 */ /* 0x000fe400078ec0ff */
[----:B----4-:R-:W-:Y:S01]  /*d440*/  @P2 SEL R138, RZ, 0x1, !P0 ;  /* 0x00000001ff8a2807 */ /* 0x010fe20004000000 */
        /* <DEDUP_REMOVED lines=9> */
[----:B------:R-:W-:Y:S04]  /*d4e0*/  SHF.L.U32 R5, R16, 0x1f, RZ ;  /* 0x0000001f10057819 */ /* 0x000fe800000006ff */
[----:B------:R-:W1:Y:S02]  /*d4f0*/  SYNCS.PHASECHK.TRANS64.TRYWAIT P0, [R8+URZ+0x70], R5 ;  /* 0x00007005080075a7 */ /* 0x000e6400080011ff */
[----:B-1----:R-:W-:Y:S05]  /*d500*/  @!P0 BRA `(.L_x_155) ;  /* 0x0000006400ec8947 */ /* 0x002fea0003800000 */
.L_x_154:
[----:B------:R-:W-:Y:S05]  /*d510*/  BSYNC B0 ;  /* 0x0000000000007941 */ /* 0x000fea0003800000 */
.L_x_153:
[----:B------:R-:W-:Y:S01]  /*d520*/  ISETP.NE.AND P0, PT, R199, RZ, PT ;  /* 0x000000ffc700720c */ /* 0x000fe20003f05270 */
[----:B------:R-:W-:Y:S11]  /*d530*/  VIADD R137, R137, 0x1 ;  /* 0x0000000189897836 */ /* 0x000ff60000000000 */
[----:B------:R-:W-:Y:S01]  /*d540*/  @!UPT UIADD3 URZ, UPT, UPT, URZ, URZ, URZ ;  /* 0x000000fffffff290 */ /* 0x000fe2000fffe0ff */
[----:B------:R4:W2:Y:S04]  /*d550*/  @P0 LDS.128 R160, [R3+0x20] ;  /* 0x0000200003a00984 */ /* 0x0008a80000000c00 */
[----:B------:R4:W2:Y:S04]  /*d560*/  @P0 LDS.128 R140, [R3+0x1020] ;  /* 0x00102000038c0984 */ /* 0x0008a80000000c00 */
[----:B------:R4:W2:Y:S04]  /*d570*/  @P0 LDS.128 R168, [R6] ;  /* 0x0000000006a80984 */ /* 0x0008a80000000c00 */
[----:B------:R4:W2:Y:S04]  /*d580*/  @P0 LDS.128 R152, [R6+0x1000] ;  /* 0x0010000006980984 */ /* 0x0008a80000000c00 */
[----:B------:R4:W2:Y:S04]  /*d590*/  @P0 LDS.128 R164, [R4+0x10] ;  /* 0x0000100004a40984 */ /* 0x0008a80000000c00 */
[----:B------:R4:W2:Y:S04]  /*d5a0*/  @P0 LDS.128 R148, [R4+0x1010] ;  /* 0x0010100004940984 */ /* 0x0008a80000000c00 */
[----:B------:R4:W2:Y:S04]  /*d5b0*/  @P0 LDS.128 R156, [R0+0x10] ;  /* 0x00001000009c0984 */ /* 0x0008a80000000c00 */
[----:B------:R4:W2:Y:S01]  /*d5c0*/  @P0 LDS.128 R144, [R0+0x1010] ;  /* 0x0010100000900984 */ /* 0x0008a20000000c00 */
[C---:B------:R-:W-:Y:S04]  /*d5d0*/  ISETP.NE.AND P0, PT, R137.reuse, 0x4, PT ;  /* 0x000000048900780c */ /* 0x040fe80003f05270 */
[----:B-1----:R-:W-:Y:S02]  /*d5e0*/  SEL R5, RZ, 0x1, P0 ;  /* 0x00000001ff057807 */ /* 0x002fe40000000000 */
[----:B------:R-:W-:Y:S02]  /*d5f0*/  SEL R137, R137, RZ, P0 ;  /* 0x000000ff89897207 */ /* 0x000fe40000000000 */
[----:B------:R-:W-:Y:S02]  /*d600*/  LOP3.LUT R16, R16, R5, RZ, 0x3c, !PT ;  /* 0x0000000510107212 */ /* 0x000fe400078e3cff */
.L_x_152:
[----:B------:R-:W-:Y:S05]  /*d610*/  BSYNC B1 ;  /* 0x0000000000017941 */ /* 0x000fea0003800000 */
.L_x_151:
[----:B------:R-:W-:Y:S11]  /*d620*/  ISETP.NE.AND P0, PT, R189, R18, PT ;  /* 0x00000012bd00720c */ /* 0x000ff60003f05270 */
[----:B------:R-:W-:Y:S02]  /*d630*/  @!UPT UIADD3 URZ, UPT, UPT, URZ, URZ, URZ ;  /* 0x000000fffffff290 */ /* 0x000fe4000fffe0ff */
[----:B------:R-:W-:Y:S05]  /*d640*/  @P0 BRA `(.L_x_156) ;  /* 0x0000000000bc0947 */ /* 0x000fea0003800000 */
[----:B------:R-:W-:Y:S11]  /*d650*/  LOP3.LUT P0, RZ, R10, 0x3, R177, 0x48, !PT ;  /* 0x000000030aff7812 */ /* 0x000ff600078048b1 */
[----:B------:R-:W-:Y:S02]  /*d660*/  @!UPT UIADD3 URZ, UPT, UPT, URZ, URZ, URZ ;  /* 0x000000fffffff290 */ /* 0x000fe4000fffe0ff */
[----:B------:R-:W-:Y:S05]  /*d670*/  @!P0 BRA `(.L_x_157) ;  /* 0x0000000000408947 */ /* 0x000fea0003800000 */
[----:B------:R-:W1:Y:S01]  /*d680*/  LDCU.64 UR8, c[0x4][0x70] ;  /* 0x01000e00ff0877ac */ /* 0x000e620008000a00 */
[----:B--2---:R-:W-:Y:S01]  /*d690*/  MOV R15, 0x0 ;  /* 0x00000000000f7802 */ /* 0x004fe20000000f00 */
[----:B------:R-:W-:Y:S02]  /*d6a0*/  HFMA2 R12, -RZ, RZ, 0, 5.9604644775390625e-08 ;  /* 0x00000001ff0c7431 */ /* 0x000fe400000001ff */
[----:B------:R-:W-:Y:S02]  /*d6b0*/  IMAD.MOV.U32 R8, RZ, RZ, 0x192 ;  /* 0x00000192ff087424 */ /* 0x000fe400078e00ff */
[----:B------:R-:W-:Y:S01]  /*d6c0*/  IMAD.MOV.U32 R13, RZ, RZ, RZ ;  /* 0x000000ffff0d7224 */ /* 0x000fe200078e00ff */
[----:B------:R-:W2:Y:S01]  /*d6d0*/  LDCU.64 UR6, c[0x4][0x78] ;  /* 0x01000f00ff0677ac */ /* 0x000ea20008000a00 */
[----:B------:R-:W3:Y:S01]  /*d6e0*/  LDC.64 R14, c[0x4][R15] ;  /* 0x010000000f0e7b82 */ /* 0x000ee20000000a00 */
[----:B------:R-:W5:Y:S01]  /*d6f0*/  LDCU.64 UR4, c[0x4][0x10] ;  /* 0x01000200ff0477ac */ /* 0x000f620008000a00 */
[----:B-1----:R-:W-:Y:S01]  /*d700*/  MOV R5, UR9 ;  /* 0x0000000900057c02 */ /* 0x002fe20008000f00 */
[----:B----4-:R-:W-:Y:S01]  /*d710*/  IMAD.U32 R4, RZ, RZ, UR8 ;  /* 0x00000008ff047e24 */ /* 0x010fe2000f8e00ff */
[----:B--2---:R-:W-:Y:S01]  /*d720*/  MOV R7, UR7 ;  /* 0x0000000700077c02 */ /* 0x004fe20008000f00 */
[----:B------:R-:W-:Y:S01]  /*d730*/  IMAD.U32 R6, RZ, RZ, UR6 ;  /* 0x00000006ff067e24 */ /* 0x000fe2000f8e00ff */
[----:B-----5:R-:W-:Y:S01]  /*d740*/  MOV R11, UR5 ;  /* 0x00000005000b7c02 */ /* 0x020fe20008000f00 */
[----:B------:R-:W-:Y:S02]  /*d750*/  IMAD.U32 R10, RZ, RZ, UR4 ;  /* 0x00000004ff0a7e24 */ /* 0x000fe4000f8e00ff */
[----:B------:R-:W-:Y:S07]  /*d760*/  LEPC R20, `(.L_x_157) ;  /* 0x000000001014794e */ /* 0x000fee0000000000 */
[----:B---3--:R-:W-:Y:S05]  /*d770*/  CALL.ABS.NOINC R14 ;  /* 0x000000000e007343 */ /* 0x008fea0003c00000 */
.L_x_157:
[----:B------:R-:W-:Y:S05]  /*d780*/  WARPSYNC.ALL ;  /* 0x0000000000007948 */ /* 0x000fea0003800000 */
[C---:B------:R-:W-:Y:S01]  /*d790*/  R2UR UR4, R17.reuse ;  /* 0x00000000110472ca */ /* 0x040fe200000e0000 */
[----:B----4-:R-:W-:Y:S05]  /*d7a0*/  VIADD R0, R17, 0x80 ;  /* 0x0000008011007836 */ /* 0x010fea0000000000 */
[----:B------:R-:W-:Y:S04]  /*d7b0*/  SHF.R.U32.HI R0, RZ, 0x15, R0 ;  /* 0x00000015ff007819 */ /* 0x000fe80000011600 */
[----:B------:R-:W-:Y:S03]  /*d7c0*/  LOP3.LUT P0, RZ, R0, 0x3, R177, 0x48, !PT ;  /* 0x0000000300ff7812 */ /* 0x000fe600078048b1 */
[----:B------:R-:W1:Y:S10]  /*d7d0*/  LDTM.x32 R24, tmem[UR4] ;  /* 0x00000004001879ee */ /* 0x000e7400082c0000 */
[----:B-1----:R-:W-:Y:S05]  /*d7e0*/  @!P0 BRA `(.L_x_158) ;  /* 0x0000000000408947 */ /* 0x002fea0003800000 */
[----:B------:R-:W1:Y:S01]  /*d7f0*/  LDCU.64 UR8, c[0x4][0x70] ;  /* 0x01000e00ff0877ac */ /* 0x000e620008000a00 */
[----:B--2---:R-:W-:Y:S01]  /*d800*/  MOV R15, 0x0 ;  /* 0x00000000000f7802 */ /* 0x004fe20000000f00 */
[----:B------:R-:W-:Y:S02]  /*d810*/  HFMA2 R12, -RZ, RZ, 0, 5.9604644775390625e-08 ;  /* 0x00000001ff0c7431 */ /* 0x000fe400000001ff */
[----:B------:R-:W-:Y:S02]  /*d820*/  IMAD.MOV.U32 R8, RZ, RZ, 0x192 ;  /* 0x00000192ff087424 */ /* 0x000fe400078e00ff */
[----:B------:R-:W-:Y:S01]  /*d830*/  IMAD.MOV.U32 R13, RZ, RZ, RZ ;  /* 0x000000ffff0d7224 */ /* 0x000fe200078e00ff */
[----:B------:R-:W2:Y:S01]  /*d840*/  LDCU.64 UR6, c[0x4][0x78] ;  /* 0x01000f00ff0677ac */ /* 0x000ea20008000a00 */
[----:B------:R-:W4:Y:S01]  /*d850*/  LDC.64 R14, c[0x4][R15] ;  /* 0x010000000f0e7b82 */ /* 0x000f220000000a00 */
        /* <DEDUP_REMOVED lines=9> */
.L_x_158:
[----:B------:R-:W-:Y:S05]  /*d8f0*/  WARPSYNC.ALL ;  /* 0x0000000000007948 */ /* 0x000fea0003800000 */
[----:B------:R-:W-:Y:S11]  /*d900*/  R2UR UR4, R17 ;  /* 0x00000000110472ca */ /* 0x000ff600000e0000 */
[----:B------:R-:W-:Y:S02]  /*d910*/  @!UPT UIADD3 URZ, UPT, UPT, URZ, URZ, URZ ;  /* 0x000000fffffff290 */ /* 0x000fe4000fffe0ff */
[----:B------:R-:W1:Y:S02]  /*d920*/  LDTM.x32 R56, tmem[UR4+0x80] ;  /* 0x00008004003879ee */ /* 0x000e6400082c0000 */
[----:B-1----:R-:W-:Y:S01]  /*d930*/  NOP ;  /* 0x0000000000007918 */ /* 0x002fe20000000000 */
.L_x_156:
[----:B--2-4-:R-:W-:Y:S01]  /*d940*/  SHF.L.U32 R4, R168, 0x10, RZ ;  /* 0x00000010a8047819 */ /* 0x014fe200000006ff */
        /* <DEDUP_REMOVED lines=39> */
[----:B------:R1:W-:Y:S01]  /*dbc0*/  @!P1 STS.128 [R188], R20 ;  /* 0x00000014bc009388 */ /* 0x0003e20000000c00 */
        /* <DEDUP_REMOVED lines=15> */
[----:B------:R-:W-:Y:S01]  /*dcc0*/  SHF.L.U32 R3, R160, 0x10, RZ ;  /* 0x00000010a0037819 */ /* 0x000fe200000006ff */
        /* <DEDUP_REMOVED lines=194> */
[----:B------:R-:W-:Y:S01]  /*e8f0*/  UIADD3 UR4, UPT, UPT, UR45, 0x200, URZ ;  /* 0x000002002d047890 */ /* 0x000fe2000fffe0ff */
[----:B------:R-:W-:Y:S01]  /*e900*/  UMOV UR51, UR44 ;  /* 0x0000002c00337c82 */ /* 0x000fe20008000000 */
[----:B------:R-:W-:Y:S02]  /*e910*/  UIADD3 UR9, UPT, UPT, UR49, 0x80, URZ ;  /* 0x0000008031097890 */ /* 0x000fe4000fffe0ff */
[----:B------:R-:W-:Y:S02]  /*e920*/  UIADD3 UR8, UPT, UPT, UR45, 0x1200, URZ ;  /* 0x000012002d087890 */ /* 0x000fe4000fffe0ff */
[----:B------:R-:W-:Y:S01]  /*e930*/  MOV R181, UR4 ;  /* 0x0000000400b57c02 */ /* 0x000fe20008000f00 */
[----:B------:R-:W-:Y:S01]  /*e940*/  UIADD3 UR4, UP0, UPT, UR54, 0xa80, URZ ;  /* 0x00000a8036047890 */ /* 0x000fe2000ff1e0ff */
[----:B------:R-:W-:Y:S02]  /*e950*/  UMOV UR10, UR50 ;  /* 0x00000032000a7c82 */ /* 0x000fe40008000000 */
[----:B------:R-:W-:Y:S01]  /*e960*/  R2UR UR48, R181 ;  /* 0x00000000b53072ca */ /* 0x000fe200000e0000 */
[----:B------:R-:W-:Y:S01]  /*e970*/  UIADD3.X UR5, UPT, UPT, URZ, UR55, URZ, UP0, !UPT ;  /* 0x00000037ff057290 */ /* 0x000fe200087fe4ff */
[----:B------:R-:W-:Y:S11]  /*e980*/  UMOV UR11, UR44 ;  /* 0x0000002c000b7c82 */ /* 0x000ff60008000000 */
[----:B------:R1:W-:Y:S01]  /*e990*/  UTMASTG.3D [UR48], [UR4] ;  /* 0x00000030040073b5 */ /* 0x0003e20008010000 */
[----:B------:R1:W-:Y:S01]  /*e9a0*/  UTMASTG.3D [UR8], [UR4] ;  /* 0x00000008040073b5 */ /* 0x0003e20008010000 */
[----:B------:R0:W-:Y:S01]  /*e9b0*/  UTMACMDFLUSH ;  /* 0x00000000000079b7 */ /* 0x0001e20000000000 */
[----:B-1----:R-:W-:Y:S04]  /*e9c0*/  DEPBAR.LE SB0, 0x1 ;  /* 0x000080400000791a */ /* 0x002fe80000000000 */
.L_x_160:
[----:B------:R-:W-:Y:S05]  /*e9d0*/  BSYNC.RECONVERGENT B0 ;  /* 0x0000000000007941 */ /* 0x000fea0003800200 */
.L_x_159:
[----:B------:R-:W-:Y:S01]  /*e9e0*/  BAR.SYNC.DEFER_BLOCKING 0x1, 0x80 ;  /* 0x0042000000007b1d */ /* 0x000fe20000010000 */
[----:B------:R-:W-:Y:S04]  /*e9f0*/  UIADD3 UR4, UPT, UPT, UR46, 0x1, URZ ;  /* 0x000000012e047890 */ /* 0x000fe8000fffe0ff */
[----:B------:R-:W-:Y:S04]  /*ea00*/  UISETP.NE.AND UP0, UPT, UR4, 0x4, UPT ;  /* 0x000000040400788c */ /* 0x000fe8000bf05270 */
[----:B------:R-:W-:Y:S01]  /*ea10*/  USEL UR47, UR4, URZ, UP0 ;  /* 0x000000ff042f7287 */ /* 0x000fe20008000000 */
[----:B------:R1:W-:Y:S01]  /*ea20*/  @P2 SYNCS.ARRIVE.TRANS64.RED.A1T0 RZ, [R3+URZ], RZ ;  /* 0x000000ff03ff29a7 */ /* 0x0003e200081004ff */
[----:B------:R-:W-:Y:S01]  /*ea30*/  BSSY B1, `(.L_x_161) ;  /* 0x000001f000017945 */ /* 0x000fe20003800000 */
[----:B------:R-:W4:Y:S02]  /*ea40*/  @P2 SYNCS.PHASECHK.TRANS64.TRYWAIT P0, [R8+URZ+0x70], R5 ;  /* 0x00007005080025a7 */ /* 0x000f2400080011ff */
        /* <DEDUP_REMOVED lines=13> */
.L_x_164:
[----:B------:R-:W-:Y:S05]  /*eb20*/  BSYNC B0 ;  /* 0x0000000000007941 */ /* 0x000fea0003800000 */
.L_x_163:
        /* <DEDUP_REMOVED lines=15> */
.L_x_162:
[----:B------:R-:W-:Y:S05]  /*ec20*/  BSYNC B1 ;  /* 0x0000000000017941 */ /* 0x000fea0003800000 */
.L_x_161:
[----:B------:R-:W-:Y:S05]  /*ec30*/  VIADD R17, R17, 0x400000 ;  /* 0x0040000011117836 */ /* 0x000fea0000000000 */
[----:B----4-:R-:W-:Y:S04]  /*ec40*/  SHF.R.U32.HI R0, RZ, 0x15, R17 ;  /* 0x00000015ff007819 */ /* 0x010fe80000011611 */
        /* <DEDUP_REMOVED lines=23> */
.L_x_167:
        /* <DEDUP_REMOVED lines=23> */
.L_x_168:
[----:B------:R-:W-:Y:S05]  /*ef30*/  WARPSYNC.ALL ;  /* 0x0000000000007948 */ /* 0x000fea0003800000 */
[----:B------:R-:W-:Y:S11]  /*ef40*/  R2UR UR4, R17 ;  /* 0x00000000110472ca */ /* 0x000ff600000e0000 */
[----:B------:R-:W-:Y:S02]  /*ef50*/  @!UPT UIADD3 URZ, UPT, UPT, URZ, URZ, URZ ;  /* 0x000000fffffff290 */ /* 0x000fe4000fffe0ff */
[----:B------:R-:W1:Y:S02]  /*ef60*/  LDTM.x32 R56, tmem[UR4+0x80] ;  /* 0x00008004003879ee */ /* 0x000e6400082c0000 */
[----:B-1----:R-:W-:Y:S01]  /*ef70*/  NOP ;  /* 0x0000000000007918 */ /* 0x002fe20000000000 */
.L_x_166:
        /* <DEDUP_REMOVED lines=235> */
[----:B------:R-:W-:Y:S01]  /*fe30*/  @P2 SHF.L.U32 R5, R16, 0x1f, RZ ;  /* 0x0000001f10052819 */ /* 0x000fe200000006ff */
        /* <DEDUP_REMOVED lines=29> */
.L_x_170:
[----:B------:R-:W-:Y:S05]  /*10010*/  BSYNC.RECONVERGENT B0 ;  /* 0x0000000000007941 */ /* 0x000fea0003800200 */
.L_x_169:
[----:B------:R-:W-:Y:S01]  /*10020*/  BAR.SYNC.DEFER_BLOCKING 0x1, 0x80 ;  /* 0x0042000000007b1d */ /* 0x000fe20000010000 */
[----:B------:R-:W-:Y:S02]  /*10030*/  UISETP.NE.AND UP0, UPT, UR43, URZ, UPT ;  /* 0x000000ff2b00728c */ /* 0x000fe4000bf05270 */
[----:B------:R-:W-:Y:S02]  /*10040*/  UIADD3 UR5, UPT, UPT, UR47, 0x1, URZ ;  /* 0x000000012f057890 */ /* 0x000fe4000fffe0ff */
[----:B------:R-:W-:Y:S02]  /*10050*/  USEL UR4, URZ, 0x60, !UP0 ;  /* 0x00000060ff047887 */ /* 0x000fe4000c000000 */
[----:B------:R-:W-:Y:S02]  /*10060*/  UISETP.NE.AND UP0, UPT, UR5, 0x4, UPT ;  /* 0x000000040500788c */ /* 0x000fe4000bf05270 */
[----:B------:R-:W-:Y:S02]  /*10070*/  UIADD3 UR49, UPT, UPT, UR52, UR4, URZ ;  /* 0x0000000434317290 */ /* 0x000fe4000fffe0ff */
[----:B------:R-:W-:Y:S01]  /*10080*/  VIADD R131, R131, UR4 ;  /* 0x0000000483837c36 */ /* 0x000fe20008000000 */
[----:B------:R-:W-:Y:S04]  /*10090*/  USEL UR46, UR5, URZ, UP0 ;  /* 0x000000ff052e7287 */ /* 0x000fe80008000000 */
[----:B------:R-:W-:Y:S04]  /*100a0*/  SHF.R.U32.HI R10, RZ, 0x15, R131 ;  /* 0x00000015ff0a7819 */ /* 0x000fe80000011683 */
[----:B------:R-:W-:Y:S01]  /*100b0*/  LOP3.LUT R18, R10, 0x3, RZ, 0xc0, !PT ;  /* 0x000000030a127812 */ /* 0x000fe200078ec0ff */
        /* <DEDUP_REMOVED lines=16> */
.L_x_174:
[----:B------:R-:W-:Y:S05]  /*101c0*/  BSYNC B0 ;  /* 0x0000000000007941 */ /* 0x000fea0003800000 */
.L_x_173:
        /* <DEDUP_REMOVED lines=15> */
.L_x_172:
[----:B------:R-:W-:Y:S05]  /*102c0*/  BSYNC B1 ;  /* 0x0000000000017941 */ /* 0x000fea0003800000 */
.L_x_171:
        /* <DEDUP_REMOVED lines=9> */
[----:B----4-:R-:W-:Y:S02]  /*10360*/  IMAD.MOV.U32 R8, RZ, RZ, 0x192 ;  /* 0x00000192ff087424 */ /* 0x010fe400078e00ff */
        /* <DEDUP_REMOVED lines=12> */
.L_x_177:
        /* <DEDUP_REMOVED lines=23> */
.L_x_178:
[----:B------:R-:W-:Y:S05]  /*105a0*/  WARPSYNC.ALL ;  /* 0x0000000000007948 */ /* 0x000fea0003800000 */
[----:B------:R-:W-:Y:S11]  /*105b0*/  R2UR UR4, R131 ;  /* 0x00000000830472ca */ /* 0x000ff600000e0000 */
[----:B------:R-:W-:Y:S02]  /*105c0*/  @!UPT UIADD3 URZ, UPT, UPT, URZ, URZ, URZ ;  /* 0x000000fffffff290 */ /* 0x000fe4000fffe0ff */
[----:B------:R-:W1:Y:S02]  /*105d0*/  LDTM.x32 R56, tmem[UR4+0x80] ;  /* 0x00008004003879ee */ /* 0x000e6400082c0000 */
[----:B-1----:R-:W-:Y:S01]  /*105e0*/  NOP ;  /* 0x0000000000007918 */ /* 0x002fe20000000000 */
.L_x_176:
        /* <DEDUP_REMOVED lines=263> */
.L_x_180:
[----:B------:R-:W-:Y:S05]  /*11660*/  BSYNC.RECONVERGENT B0 ;  /* 0x0000000000007941 */ /* 0x000fea0003800200 */
.L_x_179:
        /* <DEDUP_REMOVED lines=14> */
[----:B------:R-:W-:Y:S01]  /*11750*/  @P1 IADD3 R6, PT, PT, R197, R4, RZ ;  /* 0x00000004c5061210 */ /* 0x000fe20007ffe0ff */
[----:B------:R-:W-:Y:S06]  /*11760*/  @P0 BRA `(.L_x_184) ;  /* 0x00000000000c0947 */ /* 0x000fec0003800000 */
[----:B------:R-:W-:Y:S04]  /*11770*/  SHF.L.U32 R3, R16, 0x1f, RZ ;  /* 0x0000001f10037819 */ /* 0x000fe800000006ff */
[----:B------:R-:W1:Y:S02]  /*11780*/  SYNCS.PHASECHK.TRANS64.TRYWAIT P0, [R0+URZ+0x70], R3 ;  /* 0x00007003000075a7 */ /* 0x000e6400080011ff */
[----:B-1----:R-:W-:Y:S05]  /*11790*/  @!P0 BRA `(.L_x_185) ;  /* 0x0000002400848947 */ /* 0x002fea0003800000 */
.L_x_184:
[----:B------:R-:W-:Y:S05]  /*117a0*/  BSYNC B0 ;  /* 0x0000000000007941 */ /* 0x000fea0003800000 */
.L_x_183:
[----:B------:R-:W-:Y:S11]  /*117b0*/  ISETP.NE.AND P0, PT, R199, RZ, PT ;  /* 0x000000ffc700720c */ /* 0x000ff60003f05270 */
[----:B------:R-:W-:Y:S02]  /*117c0*/  @!UPT UIADD3 URZ, UPT, UPT, URZ, URZ, URZ ;  /* 0x000000fffffff290 */ /* 0x000fe4000fffe0ff */
[----:B------:R4:W2:Y:S01]  /*117d0*/  @P0 LDS.128 R168, [R4] ;  /* 0x0000000004a80984 */ /* 0x0008a20000000c00 */
[----:B-1----:R-:W-:Y:S03]  /*117e0*/  @P0 IADD3 R0, PT, PT, R187, R6, RZ ;  /* 0x00000006bb000210 */ /* 0x002fe60007ffe0ff */
[----:B------:R4:W1:Y:S04]  /*117f0*/  @P0 LDS.128 R152, [R4+0x1000] ;  /* 0x0010000004980984 */ /* 0x0008680000000c00 */
[----:B------:R4:W1:Y:S04]  /*11800*/  @P0 LDS.128 R160, [R139+0x20] ;  /* 0x000020008ba00984 */ /* 0x0008680000000c00 */
[----:B------:R4:W1:Y:S04]  /*11810*/  @P0 LDS.128 R140, [R139+0x1020] ;  /* 0x001020008b8c0984 */ /* 0x0008680000000c00 */
[----:B------:R4:W1:Y:S04]  /*11820*/  @P0 LDS.128 R164, [R6+0x10] ;  /* 0x0000100006a40984 */ /* 0x0008680000000c00 */
[----:B------:R4:W1:Y:S04]  /*11830*/  @P0 LDS.128 R148, [R6+0x1010] ;  /* 0x0010100006940984 */ /* 0x0008680000000c00 */
[----:B------:R4:W1:Y:S04]  /*11840*/  @P0 LDS.128 R156, [R0+0x10] ;  /* 0x00001000009c0984 */ /* 0x0008680000000c00 */
[----:B------:R4:W1:Y:S02]  /*11850*/  @P0 LDS.128 R144, [R0+0x1010] ;  /* 0x0010100000900984 */ /* 0x0008640000000c00 */
.L_x_182:
[----:B------:R-:W-:Y:S05]  /*11860*/  BSYNC B1 ;  /* 0x0000000000017941 */ /* 0x000fea0003800000 */
.L_x_181:
        /* <DEDUP_REMOVED lines=9> */
[----:B------:R-:W4:Y:S01]  /*11900*/  LDCU.64 UR8, c[0x4][0x70] ;  /* 0x01000e00ff0877ac */ /* 0x000f220008000a00 */
[----:B--2---:R-:W-:Y:S01]  /*11910*/  MOV R15, 0x0 ;  /* 0x00000000000f7802 */ /* 0x004fe20000000f00 */
[----:B------:R-:W-:Y:S02]  /*11920*/  HFMA2 R12, -RZ, RZ, 0, 5.9604644775390625e-08 ;  /* 0x00000001ff0c7431 */ /* 0x000fe400000001ff */
[----:B------:R-:W-:Y:S02]  /*11930*/  IMAD.MOV.U32 R8, RZ, RZ, 0x192 ;  /* 0x00000192ff087424 */ /* 0x000fe400078e00ff */
[----:B------:R-:W-:Y:S01]  /*11940*/  IMAD.MOV.U32 R13, RZ, RZ, RZ ;  /* 0x000000ffff0d7224 */ /* 0x000fe200078e00ff */
[----:B------:R-:W2:Y:S01]  /*11950*/  LDCU.64 UR6, c[0x4][0x78] ;  /* 0x01000f00ff0677ac */ /* 0x000ea20008000a00 */
[----:B------:R-:W1:Y:S01]  /*11960*/  LDC.64 R14, c[0x4][R15] ;  /* 0x010000000f0e7b82 */ /* 0x000e620000000a00 */
[----:B------:R-:W5:Y:S01]  /*11970*/  LDCU.64 UR4, c[0x4][0x10] ;  /* 0x01000200ff0477ac */ /* 0x000f620008000a00 */
[----:B----4-:R-:W-:Y:S01]  /*11980*/  MOV R5, UR9 ;  /* 0x0000000900057c02 */ /* 0x010fe20008000f00 */
[----:B------:R-:W-:Y:S01]  /*11990*/  IMAD.U32 R4, RZ, RZ, UR8 ;  /* 0x00000008ff047e24 */ /* 0x000fe2000f8e00ff */
[----:B--2---:R-:W-:Y:S01]  /*119a0*/  MOV R7, UR7 ;  /* 0x0000000700077c02 */ /* 0x004fe20008000f00 */
[----:B------:R-:W-:Y:S01]  /*119b0*/  IMAD.U32 R6, RZ, RZ, UR6 ;  /* 0x00000006ff067e24 */ /* 0x000fe2000f8e00ff */
[----:B-----5:R-:W-:Y:S01]  /*119c0*/  MOV R11, UR5 ;  /* 0x00000005000b7c02 */ /* 0x020fe20008000f00 */
[----:B------:R-:W-:Y:S02]  /*119d0*/  IMAD.U32 R10, RZ, RZ, UR4 ;  /* 0x00000004ff0a7e24 */ /* 0x000fe4000f8e00ff */
[----:B------:R-:W-:Y:S07]  /*119e0*/  LEPC R20, `(.L_x_187) ;  /* 0x000000001014794e */ /* 0x000fee0000000000 */
[----:B-1-3--:R-:W-:Y:S05]  /*119f0*/  CALL.ABS.NOINC R14 ;  /* 0x000000000e007343 */ /* 0x00afea0003c00000 */
.L_x_187:
        /* <DEDUP_REMOVED lines=23> */
.L_x_188:
[----:B------:R-:W-:Y:S05]  /*11b70*/  WARPSYNC.ALL ;  /* 0x0000000000007948 */ /* 0x000fea0003800000 */
[----:B------:R-:W-:Y:S11]  /*11b80*/  R2UR UR4, R131 ;  /* 0x00000000830472ca */ /* 0x000ff600000e0000 */
[----:B------:R-:W-:Y:S02]  /*11b90*/  @!UPT UIADD3 URZ, UPT, UPT, URZ, URZ, URZ ;  /* 0x000000fffffff290 */ /* 0x000fe4000fffe0ff */
[----:B------:R-:W4:Y:S02]  /*11ba0*/  LDTM.x32 R56, tmem[UR4+0x80] ;  /* 0x00008004003879ee */ /* 0x000f2400082c0000 */
[----:B----4-:R-:W-:Y:S01]  /*11bb0*/  NOP ;  /* 0x0000000000007918 */ /* 0x010fe20000000000 */
.L_x_186:
[----:B--2---:R-:W-:Y:S01]  /*11bc0*/  SHF.L.U32 R6, R168, 0x10, RZ ;  /* 0x00000010a8067819 */ /* 0x004fe200000006ff */
[----:B------:R-:W-:Y:S01]  /*11bd0*/  FMUL R0, R130, R24 ;  /* 0x0000001882007220 */ /* 0x000fe20000400000 */
[----:B------:R-:W-:Y:S01]  /*11be0*/  LOP3.LUT R8, R168, 0xffff0000, RZ, 0xc0, !PT ;  /* 0xffff0000a8087812 */ /* 0x000fe200078ec0ff */
[----:B------:R-:W-:Y:S01]  /*11bf0*/  FMUL R3, R130, R25 ;  /* 0x0000001982037220 */ /* 0x000fe20000400000 */
[----:B------:R-:W-:Y:S01]  /*11c00*/  SHF.L.U32 R7, R169, 0x10, RZ ;  /* 0x00000010a9077819 */ /* 0x000fe200000006ff */
[----:B------:R-:W-:Y:S01]  /*11c10*/  FFMA R0, R133, R6, R0 ;  /* 0x0000000685007223 */ /* 0x000fe20000000000 */
[----:B------:R-:W-:Y:S01]  /*11c20*/  LOP3.LUT R88, R169, 0xffff0000, RZ, 0xc0, !PT ;  /* 0xffff0000a9587812 */ /* 0x000fe200078ec0ff */
[----:B------:R-:W-:Y:S01]  /*11c30*/  FFMA R3, R133, R8, R3 ;  /* 0x0000000885037223 */ /* 0x000fe20000000003 */
[----:B------:R-:W-:Y:S01]  /*11c40*/  SHF.L.U32 R89, R170, 0x10, RZ ;  /* 0x00000010aa597819 */ /* 0x000fe200000006ff */
[----:B------:R-:W-:Y:S01]  /*11c50*/  FMUL R4, R130, R26 ;  /* 0x0000001a82047220 */ /* 0x000fe20000400000 */
[----:B------:R-:W-:Y:S01]  /*11c60*/  LOP3.LUT R90, R170, 0xffff0000, RZ, 0xc0, !PT ;  /* 0xffff0000aa5a7812 */ /* 0x000fe200078ec0ff */
[C---:B------:R-:W-:Y:S01]  /*11c70*/  FMUL R5, R130.reuse, R27 ;  /* 0x0000001b82057220 */ /* 0x040fe20000400000 */
[----:B------:R-:W-:Y:S01]  /*11c80*/  SHF.L.U32 R91, R171, 0x10, RZ ;  /* 0x00000010ab5b7819 */ /* 0x000fe200000006ff */
[----:B------:R-:W-:Y:S01]  /*11c90*/  FFMA R4, R133, R7, R4 ;  /* 0x0000000785047223 */ /* 0x000fe20000000004 */
[----:B------:R-:W-:Y:S01]  /*11ca0*/  LOP3.LUT R92, R171, 0xffff0000, RZ, 0xc0, !PT ;  /* 0xffff0000ab5c7812 */ /* 0x000fe200078ec0ff */
[----:B------:R-:W-:Y:S01]  /*11cb0*/  FFMA R5, R133, R88, R5 ;  /* 0x0000005885057223 */ /* 0x000fe20000000005 */
[----:B------:R-:W-:Y:S01]  /*11cc0*/  ISETP.NE.AND P1, PT, R189, R16, PT ;  /* 0x00000010bd00720c */ /* 0x000fe20003f25270 */
[----:B------:R-:W-:Y:S01]  /*11cd0*/  FMUL R6, R130, R28 ;  /* 0x0000001c82067220 */ /* 0x000fe20000400000 */
[----:B-1----:R-:W-:Y:S01]  /*11ce0*/  SHF.L.U32 R93, R164, 0x10, RZ ;  /* 0x00000010a45d7819 */ /* 0x002fe200000006ff */
[----:B------:R-:W-:Y:S01]  /*11cf0*/  FMUL R7, R130, R29 ;  /* 0x0000001d82077220 */ /* 0x000fe20000400000 */
[----:B------:R-:W-:Y:S01]  /*11d00*/  LOP3.LUT R94, R164, 0xffff0000, RZ, 0xc0, !PT ;  /* 0xffff0000a45e7812 */ /* 0x000fe200078ec0ff */
        /* <DEDUP_REMOVED lines=27> */
[----:B------:R-:W-:Y:S01]  /*11ec0*/  F2FP.BF16.F32.PACK_AB R77, R5, R4 ;  /* 0x00000004054d723e */ /* 0x000fe200000010ff */
[C---:B------:R-:W-:Y:S01]  /*11ed0*/  FMUL R4, R130.reuse, R34 ;  /* 0x0000002282047220 */ /* 0x040fe20000400000 */
[----:B------:R-:W-:Y:S01]  /*11ee0*/  F2FP.BF16.F32.PACK_AB R32, R3, R0 ;  /* 0x000000000320723e */ /* 0x000fe200000010ff */
[C---:B------:R-:W-:Y:S01]  /*11ef0*/  FMUL R5, R130.reuse, R35 ;  /* 0x0000002382057220 */ /* 0x040fe20000400000 */
[C---:B------:R-:W-:Y:S01]  /*11f00*/  SHF.L.U32 R107, R163.reuse, 0x10, RZ ;  /* 0x00000010a36b7819 */ /* 0x040fe200000006ff */
[C---:B------:R-:W-:Y:S01]  /*11f10*/  FMUL R18, R130.reuse, R64 ;  /* 0x0000004082127220 */ /* 0x040fe20000400000 */
[----:B------:R-:W-:Y:S01]  /*11f20*/  LOP3.LUT R108, R163, 0xffff0000, RZ, 0xc0, !PT ;  /* 0xffff0000a36c7812 */ /* 0x000fe200078ec0ff */
[C---:B------:R-:W-:Y:S01]  /*11f30*/  FMUL R64, R130.reuse, R78 ;  /* 0x0000004e82407220 */ /* 0x040fe20000400000 */
[----:B------:R-:W-:Y:S01]  /*11f40*/  F2FP.BF16.F32.PACK_AB R78, R7, R6 ;  /* 0x00000006074e723e */ /* 0x000fe200000010ff */
[----:B------:R-:W-:Y:S01]  /*11f50*/  FMUL R19, R130, R65 ;  /* 0x0000004182137220 */ /* 0x000fe20000400000 */
[----:B------:R-:W-:Y:S01]  /*11f60*/  SHF.L.U32 R109, R156, 0x10, RZ ;  /* 0x000000109c6d7819 */ /* 0x000fe200000006ff */
[C---:B------:R-:W-:Y:S01]  /*11f70*/  FMUL R65, R130.reuse, R79 ;  /* 0x0000004f82417220 */ /* 0x040fe20000400000 */
[----:B------:R-:W-:Y:S01]  /*11f80*/  F2FP.BF16.F32.PACK_AB R79, R9, R8 ;  /* 0x00000008094f723e */ /* 0x000fe200000010ff */
        /* <DEDUP_REMOVED lines=10> */
[----:B------:R-:W-:Y:S01]  /*12030*/  FMUL R9, R130, R39 ;  /* 0x0000002782097220 */ /* 0x000fe20000400000 */
[----:B------:R-:W-:Y:S01]  /*12040*/  SHF.L.U32 R115, R159, 0x10, RZ ;  /* 0x000000109f737819 */ /* 0x000fe200000006ff */
[----:B------:R-:W-:Y:S01]  /*12050*/  FFMA R6, R133, R97, R6 ;  /* 0x0000006185067223 */ /* 0x000fe20000000006 */
[----:B------:R-:W-:Y:S01]  /*12060*/  F2FP.BF16.F32.PACK_AB R33, R5, R4 ;  /* 0x000000040521723e */ /* 0x000fe200000010ff */
[----:B------:R-:W-:Y:S01]  /*12070*/  FFMA R7, R133, R98, R7 ;  /* 0x0000006285077223 */ /* 0x000fe20000000007 */
[----:B------:R-:W-:Y:S01]  /*12080*/  LOP3.LUT R116, R159, 0xffff0000, RZ, 0xc0, !PT ;  /* 0xffff00009f747812 */ /* 0x000fe200078ec0ff */
[C---:B------:R-:W-:Y:S01]  /*12090*/  FFMA R8, R133.reuse, R99, R8 ;  /* 0x0000006385087223 */ /* 0x040fe20000000008 */
[C---:B------:R-:W-:Y:S01]  /*120a0*/  SHF.L.U32 R117, R152.reuse, 0x10, RZ ;  /* 0x0000001098757819 */ /* 0x040fe200000006ff */
[----:B------:R-:W-:Y:S01]  /*120b0*/  FFMA R9, R133, R100, R9 ;  /* 0x0000006485097223 */ /* 0x000fe20000000009 */
[----:B------:R-:W-:Y:S01]  /*120c0*/  F2FP.BF16.F32.PACK_AB R34, R7, R6 ;  /* 0x000000060722723e */ /* 0x000fe200000010ff */
[----:B------:R-:W-:Y:S01]  /*120d0*/  @!P1 STS.128 [R188+0x6000], R76 ;  /* 0x0060004cbc009388 */ /* 0x000fe20000000c00 */
[----:B------:R-:W-:Y:S01]  /*120e0*/  LOP3.LUT R118, R152, 0xffff0000, RZ, 0xc0, !PT ;  /* 0xffff000098767812 */ /* 0x000fe200078ec0ff */
[C---:B------:R-:W-:Y:S01]  /*120f0*/  FMUL R0, R130.reuse, R40 ;  /* 0x0000002882007220 */ /* 0x040fe20000400000 */
[----:B------:R-:W-:Y:S01]  /*12100*/  F2FP.BF16.F32.PACK_AB R35, R9, R8 ;  /* 0x000000080923723e */ /* 0x000fe200000010ff */
[C---:B------:R-:W-:Y:S01]  /*12110*/  FMUL R3, R130.reuse, R41 ;  /* 0x0000002982037220 */ /* 0x040fe20000400000 */
[C---:B------:R-:W-:Y:S01]  /*12120*/  SHF.L.U32 R119, R153.reuse, 0x10, RZ ;  /* 0x0000001099777819 */ /* 0x040fe200000006ff */
[----:B------:R-:W-:Y:S01]  /*12130*/  FMUL R4, R130, R42 ;  /* 0x0000002a82047220 */ /* 0x000fe20000400000 */
[----:B------:R-:W-:Y:S01]  /*12140*/  LOP3.LUT R120, R153, 0xffff0000, RZ, 0xc0, !PT ;  /* 0xffff000099787812 */ /* 0x000fe200078ec0ff */
[----:B------:R1:W-:Y:S01]  /*12150*/  @!P1 STS.128 [R198+0x6010], R32 ;  /* 0x00601020c6009388 */ /* 0x0003e20000000c00 */
[----:B------:R-:W-:Y:S01]  /*12160*/  SHF.L.U32 R121, R154, 0x10, RZ ;  /* 0x000000109a797819 */ /* 0x000fe200000006ff */
[----:B------:R-:W-:Y:S01]  /*12170*/  FMUL R5, R130, R43 ;  /* 0x0000002b82057220 */ /* 0x000fe20000400000 */
[----:B------:R-:W-:Y:S01]  /*12180*/  LOP3.LUT R122, R154, 0xffff0000, RZ, 0xc0, !PT ;  /* 0xffff00009a7a7812 */ /* 0x000fe200078ec0ff */
[----:B------:R-:W-:Y:S01]  /*12190*/  FFMA R0, R133, R101, R0 ;  /* 0x0000006585007223 */ /* 0x000fe20000000000 */
[C---:B------:R-:W-:Y:S01]  /*121a0*/  SHF.L.U32 R123, R155.reuse, 0x10, RZ ;  /* 0x000000109b7b7819 */ /* 0x040fe200000006ff */
[----:B------:R-:W-:Y:S01]  /*121b0*/  FMUL R6, R130, R44 ;  /* 0x0000002c82067220 */ /* 0x000fe20000400000 */
[----:B------:R-:W-:Y:S01]  /*121c0*/  LOP3.LUT R124, R155, 0xffff0000, RZ, 0xc0, !PT ;  /* 0xffff00009b7c7812 */ /* 0x000fe200078ec0ff */
[C---:B------:R-:W-:Y:S01]  /*121d0*/  FFMA R3, R133.reuse, R102, R3 ;  /* 0x0000006685037223 */ /* 0x040fe20000000003 */
[----:B------:R-:W-:Y:S01]  /*121e0*/  SHF.L.U32 R125, R148, 0x10, RZ ;  /* 0x00000010947d7819 */ /* 0x000fe200000006ff */
[----:B------:R-:W-:Y:S01]  /*121f0*/  FMUL R7, R130, R45 ;  /* 0x0000002d82077220 */ /* 0x000fe20000400000 */
[----:B------:R-:W-:Y:S01]  /*12200*/  LOP3.LUT R126, R148, 0xffff0000, RZ, 0xc0, !PT ;  /* 0xffff0000947e7812 */ /* 0x000fe200078ec0ff */
[----:B------:R-:W-:Y:S01]  /*12210*/  FFMA R4, R133, R103, R4 ;  /* 0x0000006785047223 */ /* 0x000fe20000000004 */
[----:B------:R-:W-:Y:S01]  /*12220*/  F2FP.BF16.F32.PACK_AB R36, R3, R0 ;  /* 0x000000000324723e */ /* 0x000fe200000010ff */
[C---:B------:R-:W-:Y:S01]  /*12230*/  FMUL R8, R130.reuse, R46 ;  /* 0x0000002e82087220 */ /* 0x040fe20000400000 */
[----:B------:R-:W-:Y:S01]  /*12240*/  SHF.L.U32 R127, R149, 0x10, RZ ;  /* 0x00000010957f7819 */ /* 0x000fe200000006ff */
[----:B------:R-:W-:Y:S01]  /*12250*/  FFMA R5, R133, R104, R5 ;  /* 0x0000006885057223 */ /* 0x000fe20000000005 */
[----:B------:R-:W-:Y:S01]  /*12260*/  LOP3.LUT R128, R149, 0xffff0000, RZ, 0xc0, !PT ;  /* 0xffff000095807812 */ /* 0x000fe200078ec0ff */
[----:B------:R-:W-:Y:S01]  /*12270*/  FMUL R9, R130, R47 ;  /* 0x0000002f82097220 */ /* 0x000fe20000400000 */
[C---:B------:R-:W-:Y:S01]  /*12280*/  SHF.L.U32 R129, R150.reuse, 0x10, RZ ;  /* 0x0000001096817819 */ /* 0x040fe200000006ff */
[----:B------:R-:W-:Y:S01]  /*12290*/  FFMA R6, R133, R105, R6 ;  /* 0x0000006985067223 */ /* 0x000fe20000000006 */
[----:B------:R-:W-:Y:S01]  /*122a0*/  F2FP.BF16.F32.PACK_AB R37, R5, R4 ;  /* 0x000000040525723e */ /* 0x000fe200000010ff */
[C---:B------:R-:W-:Y:S01]  /*122b0*/  FFMA R7, R133.reuse, R106, R7 ;  /* 0x0000006a85077223 */ /* 0x040fe20000000007 */
[----:B------:R-:W-:Y:S01]  /*122c0*/  LOP3.LUT R132, R150, 0xffff0000, RZ, 0xc0, !PT ;  /* 0xffff000096847812 */ /* 0x000fe200078ec0ff */
[----:B------:R-:W-:Y:S01]  /*122d0*/  FFMA R8, R133, R107, R8 ;  /* 0x0000006b85087223 */ /* 0x000fe20000000008 */
[----:B------:R-:W-:Y:S01]  /*122e0*/  SHF.L.U32 R131, R151, 0x10, RZ ;  /* 0x0000001097837819 */ /* 0x000fe200000006ff */
[----:B------:R-:W-:Y:S01]  /*122f0*/  FFMA R9, R133, R108, R9 ;  /* 0x0000006c85097223 */ /* 0x000fe20000000009 */
[----:B------:R-:W-:Y:S01]  /*12300*/  F2FP.BF16.F32.PACK_AB R38, R7, R6 ;  /* 0x000000060726723e */ /* 0x000fe200000010ff */
[C---:B------:R-:W-:Y:S01]  /*12310*/  FMUL R0, R130.reuse, R48 ;  /* 0x0000003082007220 */ /* 0x040fe20000400000 */
[----:B------:R-:W-:Y:S01]  /*12320*/  LOP3.LUT R134, R151, 0xffff0000, RZ, 0xc0, !PT ;  /* 0xffff000097867812 */ /* 0x000fe200078ec0ff */
[C---:B------:R-:W-:Y:S01]  /*12330*/  FMUL R3, R130.reuse, R49 ;  /* 0x0000003182037220 */ /* 0x040fe20000400000 */
[----:B------:R-:W-:Y:S01]  /*12340*/  F2FP.BF16.F32.PACK_AB R39, R9, R8 ;  /* 0x000000080927723e */ /* 0x000fe200000010ff */
[----:B------:R-:W-:Y:S01]  /*12350*/  FMUL R4, R130, R50 ;  /* 0x0000003282047220 */ /* 0x000fe20000400000 */
[----:B------:R-:W-:Y:S01]  /*12360*/  SHF.L.U32 R135, R140, 0x10, RZ ;  /* 0x000000108c877819 */ /* 0x000fe200000006ff */
[----:B------:R-:W-:Y:S01]  /*12370*/  FMUL R5, R130, R51 ;  /* 0x0000003382057220 */ /* 0x000fe20000400000 */
[----:B------:R-:W-:Y:S01]  /*12380*/  LOP3.LUT R136, R140, 0xffff0000, RZ, 0xc0, !PT ;  /* 0xffff00008c887812 */ /* 0x000fe200078ec0ff */
[----:B------:R-:W-:Y:S01]  /*12390*/  FFMA R0, R133, R109, R0 ;  /* 0x0000006d85007223 */ /* 0x000fe20000000000 */
[C---:B------:R-:W-:Y:S01]  /*123a0*/  SHF.L.U32 R137, R141.reuse, 0x10, RZ ;  /* 0x000000108d897819 */ /* 0x040fe200000006ff */
[----:B------:R-:W-:Y:S01]  /*123b0*/  FMUL R6, R130, R52 ;  /* 0x0000003482067220 */ /* 0x000fe20000400000 */
[----:B------:R-:W-:Y:S01]  /*123c0*/  LOP3.LUT R138, R141, 0xffff0000, RZ, 0xc0, !PT ;  /* 0xffff00008d8a7812 */ /* 0x000fe200078ec0ff */
[----:B------:R2:W-:Y:S01]  /*123d0*/  @!P1 STS.128 [R196+0x6020], R36 ;  /* 0x00602024c4009388 */ /* 0x0005e20000000c00 */
[C---:B------:R-:W-:Y:S01]  /*123e0*/  FFMA R3, R133.reuse, R110, R3 ;  /* 0x0000006e85037223 */ /* 0x040fe20000000003 */
[C---:B------:R-:W-:Y:S01]  /*123f0*/  SHF.L.U32 R139, R142.reuse, 0x10, RZ ;  /* 0x000000108e8b7819 */ /* 0x040fe200000006ff */
[C---:B------:R-:W-:Y:S01]  /*12400*/  FFMA R4, R133.reuse, R111, R4 ;  /* 0x0000006f85047223 */ /* 0x040fe20000000004 */
[C---:B------:R-:W-:Y:S01]  /*12410*/  FFMA R5, R133.reuse, R112, R5 ;  /* 0x0000007085057223 */ /* 0x040fe20000000005 */
[----:B------:R-:W-:Y:S01]  /*12420*/  LOP3.LUT R140, R142, 0xffff0000, RZ, 0xc0, !PT ;  /* 0xffff00008e8c7812 */ /* 0x000fe200078ec0ff */
[----:B------:R-:W-:Y:S01]  /*12430*/  FFMA R6, R133, R113, R6 ;  /* 0x0000007185067223 */ /* 0x000fe20000000006 */
[----:B-1----:R-:W-:Y:S01]  /*12440*/  F2FP.BF16.F32.PACK_AB R32, R3, R0 ;  /* 0x000000000320723e */ /* 0x002fe200000010ff */
[C---:B------:R-:W-:Y:S01]  /*12450*/  FMUL R7, R130.reuse, R53 ;  /* 0x0000003582077220 */ /* 0x040fe20000400000 */
[----:B------:R-:W-:Y:S01]  /*12460*/  F2FP.BF16.F32.PACK_AB R33, R5, R4 ;  /* 0x000000040521723e */ /* 0x000fe200000010ff */
[C---:B------:R-:W-:Y:S01]  /*12470*/  FMUL R8, R130.reuse, R54 ;  /* 0x0000003682087220 */ /* 0x040fe20000400000 */
[C---:B------:R-:W-:Y:S01]  /*12480*/  FMUL R9, R130.reuse, R55 ;  /* 0x0000003782097220 */ /* 0x040fe20000400000 */
[----:B------:R-:W-:Y:S01]  /*12490*/  FFMA R7, R133, R114, R7 ;  /* 0x0000007285077223 */ /* 0x000fe20000000007 */
[C---:B------:R-:W-:Y:S01]  /*124a0*/  FMUL R10, R130.reuse, R56 ;  /* 0x00000038820a7220 */ /* 0x040fe20000400000 */
[----:B------:R-:W-:Y:S01]  /*124b0*/  SHF.L.U32 R141, R143, 0x10, RZ ;  /* 0x000000108f8d7819 */ /* 0x000fe200000006ff */
[C---:B------:R-:W-:Y:S01]  /*124c0*/  FFMA R8, R133.reuse, R115, R8 ;  /* 0x0000007385087223 */ /* 0x040fe20000000008 */
[----:B------:R-:W-:Y:S01]  /*124d0*/  FFMA R9, R133, R116, R9 ;  /* 0x0000007485097223 */ /* 0x000fe20000000009 */
[----:B------:R-:W-:Y:S01]  /*124e0*/  F2FP.BF16.F32.PACK_AB R34, R7, R6 ;  /* 0x000000060722723e */ /* 0x000fe200000010ff */
[----:B------:R-:W-:Y:S01]  /*124f0*/  FFMA R10, R133, R117, R10 ;  /* 0x00000075850a7223 */ /* 0x000fe2000000000a */
[C---:B------:R-:W-:Y:S01]  /*12500*/  FMUL R11, R130.reuse, R57 ;  /* 0x00000039820b7220 */ /* 0x040fe20000400000 */
[----:B------:R-:W-:Y:S01]  /*12510*/  LOP3.LUT R142, R143, 0xffff0000, RZ, 0xc0, !PT ;  /* 0xffff00008f8e7812 */ /* 0x000fe200078ec0ff */
[C---:B------:R-:W-:Y:S01]  /*12520*/  FMUL R12, R130.reuse, R58 ;  /* 0x0000003a820c7220 */ /* 0x040fe20000400000 */
[----:B------:R-:W-:Y:S01]  /*12530*/  F2FP.BF16.F32.PACK_AB R35, R9, R8 ;  /* 0x000000080923723e */ /* 0x000fe200000010ff */
[----:B------:R-:W-:Y:S01]  /*12540*/  FFMA R11, R133, R118, R11 ;  /* 0x00000076850b7223 */ /* 0x000fe2000000000b */
[C---:B------:R-:W-:Y:S01]  /*12550*/  FMUL R13, R130.reuse, R59 ;  /* 0x0000003b820d7220 */ /* 0x040fe20000400000 */
[C---:B------:R-:W-:Y:S01]  /*12560*/  FMUL R14, R130.reuse, R60 ;  /* 0x0000003c820e7220 */ /* 0x040fe20000400000 */
[----:B------:R-:W-:Y:S01]  /*12570*/  FMUL R15, R130, R61 ;  /* 0x0000003d820f7220 */ /* 0x000fe20000400000 */
[----:B------:R2:W-:Y:S01]  /*12580*/  @!P1 STS.128 [R195+0x6010], R32 ;  /* 0x00601020c3009388 */ /* 0x0005e20000000c00 */
[----:B------:R-:W-:Y:S01]  /*12590*/  F2FP.BF16.F32.PACK_AB R4, R11, R10 ;  /* 0x0000000a0b04723e */ /* 0x000fe200000010ff */
[C---:B------:R-:W-:Y:S01]  /*125a0*/  FFMA R12, R133.reuse, R119, R12 ;  /* 0x00000077850c7223 */ /* 0x040fe2000000000c */
[C---:B------:R-:W-:Y:S01]  /*125b0*/  SHF.L.U32 R25, R144.reuse, 0x10, RZ ;  /* 0x0000001090197819 */ /* 0x040fe200000006ff */
[C---:B------:R-:W-:Y:S01]  /*125c0*/  FFMA R13, R133.reuse, R120, R13 ;  /* 0x00000078850d7223 */ /* 0x040fe2000000000d */
[C---:B------:R-:W-:Y:S01]  /*125d0*/  FFMA R14, R133.reuse, R121, R14 ;  /* 0x00000079850e7223 */ /* 0x040fe2000000000e */
[----:B------:R-:W-:Y:S01]  /*125e0*/  LOP3.LUT R24, R144, 0xffff0000, RZ, 0xc0, !PT ;  /* 0xffff000090187812 */ /* 0x000fe200078ec0ff */
[C---:B------:R-:W-:Y:S01]  /*125f0*/  FFMA R15, R133.reuse, R122, R15 ;  /* 0x0000007a850f7223 */ /* 0x040fe2000000000f */
[C---:B------:R-:W-:Y:S01]  /*12600*/  FFMA R16, R133.reuse, R123, R16 ;  /* 0x0000007b85107223 */ /* 0x040fe20000000010 */
[C---:B------:R-:W-:Y:S01]  /*12610*/  FMUL R20, R130.reuse, R66 ;  /* 0x0000004282147220 */ /* 0x040fe20000400000 */
        /* <DEDUP_REMOVED lines=8> */
[----:B------:R-:W-:Y:S01]  /*126a0*/  FFMA R21, R133, R128, R21 ;  /* 0x0000008085157223 */ /* 0x000fe20000000015 */
[C---:B------:R-:W-:Y:S01]  /*126b0*/  FMUL R57, R130.reuse, R71 ;  /* 0x0000004782397220 */ /* 0x040fe20000400000 */
[----:B------:R-:W-:Y:S01]  /*126c0*/  F2FP.BF16.F32.PACK_AB R5, R13, R12 ;  /* 0x0000000c0d05723e */ /* 0x000fe200000010ff */
[----:B------:R-:W-:Y:S01]  /*126d0*/  FFMA R22, R133, R129, R22 ;  /* 0x0000008185167223 */ /* 0x000fe20000000016 */
[----:B------:R-:W-:Y:S01]  /*126e0*/  F2FP.BF16.F32.PACK_AB R6, R15, R14 ;  /* 0x0000000e0f06723e */ /* 0x000fe200000010ff */
[C---:B------:R-:W-:Y:S01]  /*126f0*/  FMUL R58, R130.reuse, R72 ;  /* 0x00000048823a7220 */ /* 0x040fe20000400000 */
[----:B------:R-:W-:Y:S01]  /*12700*/  F2FP.BF16.F32.PACK_AB R7, R17, R16 ;  /* 0x000000101107723e */ /* 0x000fe200000010ff */
[C---:B------:R-:W-:Y:S01]  /*12710*/  FFMA R23, R133.reuse, R132, R23 ;  /* 0x0000008485177223 */ /* 0x040fe20000000017 */
[C---:B------:R-:W-:Y:S01]  /*12720*/  FMUL R59, R130.reuse, R73 ;  /* 0x00000049823b7220 */ /* 0x040fe20000400000 */
[----:B------:R-:W-:Y:S01]  /*12730*/  FFMA R56, R133, R131, R56 ;  /* 0x0000008385387223 */ /* 0x000fe20000000038 */
[C---:B------:R-:W-:Y:S01]  /*12740*/  FMUL R60, R130.reuse, R74 ;  /* 0x0000004a823c7220 */ /* 0x040fe20000400000 */
[----:B------:R2:W-:Y:S01]  /*12750*/  @!P1 STS.128 [R188+0x7000], R4 ;  /* 0x00700004bc009388 */ /* 0x0005e20000000c00 */
[----:B------:R-:W-:Y:S01]  /*12760*/  F2FP.BF16.F32.PACK_AB R8, R19, R18 ;  /* 0x000000121308723e */ /* 0x000fe200000010ff */
[C---:B------:R-:W-:Y:S01]  /*12770*/  FFMA R57, R133.reuse, R134, R57 ;  /* 0x0000008685397223 */ /* 0x040fe20000000039 */
[C---:B------:R-:W-:Y:S01]  /*12780*/  FMUL R61, R130.reuse, R75 ;  /* 0x0000004b823d7220 */ /* 0x040fe20000400000 */
[C---:B------:R-:W-:Y:S01]  /*12790*/  FFMA R58, R133.reuse, R135, R58 ;  /* 0x00000087853a7223 */ /* 0x040fe2000000003a */
[C---:B------:R-:W-:Y:S01]  /*127a0*/  FFMA R59, R133.reuse, R136, R59 ;  /* 0x00000088853b7223 */ /* 0x040fe2000000003b */
[C---:B------:R-:W-:Y:S01]  /*127b0*/  FFMA R60, R133.reuse, R137, R60 ;  /* 0x00000089853c7223 */ /* 0x040fe2000000003c */
[----:B------:R-:W-:Y:S01]  /*127c0*/  FFMA R61, R133, R138, R61 ;  /* 0x0000008a853d7223 */ /* 0x000fe2000000003d */
[----:B------:R-:W-:Y:S01]  /*127d0*/  F2FP.BF16.F32.PACK_AB R9, R21, R20 ;  /* 0x000000141509723e */ /* 0x000fe200000010ff */
[----:B------:R-:W-:Y:S01]  /*127e0*/  FFMA R62, R133, R139, R62 ;  /* 0x0000008b853e7223 */ /* 0x000fe2000000003e */
[----:B------:R-:W-:Y:S01]  /*127f0*/  F2FP.BF16.F32.PACK_AB R10, R23, R22 ;  /* 0x00000016170a723e */ /* 0x000fe200000010ff */
[C---:B------:R-:W-:Y:S01]  /*12800*/  FMUL R66, R130.reuse, R80 ;  /* 0x0000005082427220 */ /* 0x040fe20000400000 */
[----:B------:R-:W-:Y:S01]  /*12810*/  F2FP.BF16.F32.PACK_AB R11, R57, R56 ;  /* 0x00000038390b723e */ /* 0x000fe200000010ff */
[----:B------:R-:W-:Y:S01]  /*12820*/  FFMA R63, R133, R140, R63 ;  /* 0x0000008c853f7223 */ /* 0x000fe2000000003f */
[C---:B------:R-:W-:Y:S01]  /*12830*/  FMUL R67, R130.reuse, R81 ;  /* 0x0000005182437220 */ /* 0x040fe20000400000 */
[----:B------:R-:W-:Y:S01]  /*12840*/  SHF.L.U32 R27, R145, 0x10, RZ ;  /* 0x00000010911b7819 */ /* 0x000fe200000006ff */
[----:B------:R-:W-:Y:S01]  /*12850*/  FFMA R64, R133, R141, R64 ;  /* 0x0000008d85407223 */ /* 0x000fe20000000040 */
[----:B------:R2:W-:Y:S01]  /*12860*/  @!P1 STS.128 [R198+0x7010], R8 ;  /* 0x00701008c6009388 */ /* 0x0005e20000000c00 */
[C---:B------:R-:W-:Y:S01]  /*12870*/  FMUL R68, R130.reuse, R82 ;  /* 0x0000005282447220 */ /* 0x040fe20000400000 */
[----:B------:R-:W-:Y:S01]  /*12880*/  LOP3.LUT R26, R145, 0xffff0000, RZ, 0xc0, !PT ;  /* 0xffff0000911a7812 */ /* 0x000fe200078ec0ff */
[C---:B------:R-:W-:Y:S01]  /*12890*/  FFMA R65, R133.reuse, R142, R65 ;  /* 0x0000008e85417223 */ /* 0x040fe20000000041 */
[----:B------:R-:W-:Y:S01]  /*128a0*/  FMUL R69, R130, R83 ;  /* 0x0000005382457220 */ /* 0x000fe20000400000 */
[----:B------:R-:W-:Y:S01]  /*128b0*/  SHF.L.U32 R29, R146, 0x10, RZ ;  /* 0x00000010921d7819 */ /* 0x000fe200000006ff */
[C---:B------:R-:W-:Y:S01]  /*128c0*/  FFMA R66, R133.reuse, R25, R66 ;  /* 0x0000001985427223 */ /* 0x040fe20000000042 */
[----:B------:R-:W-:Y:S01]  /*128d0*/  FMUL R70, R130, R84 ;  /* 0x0000005482467220 */ /* 0x000fe20000400000 */
[----:B------:R-:W-:Y:S01]  /*128e0*/  LOP3.LUT R28, R146, 0xffff0000, RZ, 0xc0, !PT ;  /* 0xffff0000921c7812 */ /* 0x000fe200078ec0ff */
[----:B------:R-:W-:Y:S01]  /*128f0*/  FFMA R67, R133, R24, R67 ;  /* 0x0000001885437223 */ /* 0x000fe20000000043 */
[C---:B------:R-:W-:Y:S01]  /*12900*/  FMUL R71, R130.reuse, R85 ;  /* 0x0000005582477220 */ /* 0x040fe20000400000 */
[----:B------:R-:W-:Y:S01]  /*12910*/  SHF.L.U32 R31, R147, 0x10, RZ ;  /* 0x00000010931f7819 */ /* 0x000fe200000006ff */
[----:B------:R-:W-:Y:S01]  /*12920*/  FFMA R68, R133, R27, R68 ;  /* 0x0000001b85447223 */ /* 0x000fe20000000044 */
[C---:B------:R-:W-:Y:S01]  /*12930*/  FMUL R72, R130.reuse, R86 ;  /* 0x0000005682487220 */ /* 0x040fe20000400000 */
[----:B------:R-:W-:Y:S01]  /*12940*/  LOP3.LUT R30, R147, 0xffff0000, RZ, 0xc0, !PT ;  /* 0xffff0000931e7812 */ /* 0x000fe200078ec0ff */
[----:B------:R-:W-:Y:S01]  /*12950*/  FFMA R69, R133, R26, R69 ;  /* 0x0000001a85457223 */ /* 0x000fe20000000045 */
        /* <DEDUP_REMOVED lines=13> */
[----:B------:R-:W-:Y:S02]  /*12a30*/  F2FP.BF16.F32.PACK_AB R19, R73, R72 ;  /* 0x000000484913723e */ /* 0x000fe400000010ff */
[----:B------:R-:W-:Y:S03]  /*12a40*/  ISETP.NE.AND P0, PT, R189, RZ, PT ;  /* 0x000000ffbd00720c */ /* 0x000fe60003f05270 */
[----:B------:R2:W-:Y:S01]  /*12a50*/  @!P1 STS.128 [R195+0x7010], R16 ;  /* 0x00701010c3009388 */ /* 0x0005e20000000c00 */
[----:B------:R-:W-:Y:S01]  /*12a60*/  @!PT LDS RZ, [RZ] ;  /* 0x00000000fffff984 */ /* 0x000fe20000000800 */
[----:B------:R-:W-:Y:S01]  /*12a70*/  @!PT LDS RZ, [RZ] ;  /* 0x00000000fffff984 */ /* 0x000fe20000000800 */
[----:B------:R-:W-:Y:S01]  /*12a80*/  @!PT LDS RZ, [RZ] ;  /* 0x00000000fffff984 */ /* 0x000fe20000000800 */
[----:B------:R-:W-:Y:S01]  /*12a90*/  @!PT LDS RZ, [RZ] ;  /* 0x00000000fffff984 */ /* 0x000fe20000000800 */
[----:B------:R1:W-:Y:S07]  /*12aa0*/  MEMBAR.ALL.CTA ;  /* 0x0000000000007992 */ /* 0x0003ee0000008000 */
[----:B-1----:R-:W1:Y:S01]  /*12ab0*/  FENCE.VIEW.ASYNC.S ;  /* 0x00000000000073c6 */ /* 0x002e620000000000 */
[----:B------:R-:W-:Y:S05]  /*12ac0*/  WARPSYNC.ALL ;  /* 0x0000000000007948 */ /* 0x000fea0003800000 */
[----:B------:R-:W-:Y:S01]  /*12ad0*/  BSSY.RECONVERGENT B0, `(.L_x_189) ;  /* 0x0000011000007945 */ /* 0x000fe20003800200 */
        /* <DEDUP_REMOVED lines=16> */
.L_x_190:
[----:B------:R-:W-:Y:S05]  /*12be0*/  BSYNC.RECONVERGENT B0 ;  /* 0x0000000000007941 */ /* 0x000fea0003800200 */
.L_x_189:
[----:B------:R-:W-:Y:S01]  /*12bf0*/  BAR.SYNC.DEFER_BLOCKING 0x1, 0x80 ;  /* 0x0042000000007b1d */ /* 0x000fe20000010000 */
[----:B------:R-:W-:Y:S09]  /*12c00*/  UISETP.NE.AND UP0, UPT, UR53, -0x8, UPT ;  /* 0xfffffff83500788c */ /* 0x000ff2000bf05270 */
[----:B------:R-:W-:Y:S05]  /*12c10*/  BRA.U !UP0, `(.L_x_191) ;  /* 0x0000000108247547 */ /* 0x000fea000b800000 */
[----:B------:R-:W-:Y:S01]  /*12c20*/  ISETP.NE.AND P0, PT, R194, RZ, PT ;  /* 0x000000ffc200720c */ /* 0x000fe20003f05270 */
[----:B------:R-:W-:Y:S01]  /*12c30*/  IMAD.U32 R0, RZ, RZ, UR47 ;  /* 0x0000002fff007e24 */ /* 0x000fe2000f8e00ff */
[----:B------:R-:W-:Y:S04]  /*12c40*/  UIADD3 UR4, UPT, UPT, UR47, 0x1, URZ ;  /* 0x000000012f047890 */ /* 0x000fe8000fffe0ff */
[----:B------:R-:W-:Y:S04]  /*12c50*/  UISETP.NE.AND UP0, UPT, UR4, 0x4, UPT ;  /* 0x000000040400788c */ /* 0x000fe8000bf05270 */
[----:B------:R-:W-:Y:S03]  /*12c60*/  USEL UR47, UR4, URZ, UP0 ;  /* 0x000000ff042f7287 */ /* 0x000fe60008000000 */
[----:B------:R-:W-:Y:S05]  /*12c70*/  @P0 LEA R0, R0, UR45, 0x3 ;  /* 0x0000002d00000c11 */ /* 0x000fea000f8e18ff */
[----:B------:R-:W-:Y:S05]  /*12c80*/  @P0 VIADD R3, R0, 0x90 ;  /* 0x0000009000030836 */ /* 0x000fea0000000000 */
[----:B------:R-:W-:Y:S04]  /*12c90*/  @P0 PRMT R3, R200, 0x654, R3 ;  /* 0x00000654c8030816 */ /* 0x000fe80000000003 */
[----:B------:R1:W-:Y:S03]  /*12ca0*/  @P0 SYNCS.ARRIVE.TRANS64.RED.A1T0 RZ, [R3+URZ], RZ ;  /* 0x000000ff03ff09a7 */ /* 0x0003e600081004ff */
.L_x_191:
[----:B------:R-:W-:Y:S01]  /*12cb0*/  R2UR UR6, R193 ;  /* 0x00000000c10672ca */ /* 0x000fe200000e0000 */
[----:B------:R-:W-:Y:S01]  /*12cc0*/  UIADD3 UR53, UPT, UPT, UR53, 0x8, URZ ;  /* 0x0000000835357890 */ /* 0x000fe2000fffe0ff */
[----:B------:R-:W-:Y:S01]  /*12cd0*/  R2UR UR5, R178 ;  /* 0x00000000b20572ca */ /* 0x000fe200000e0000 */
[----:B------:R-:W-:Y:S01]  /*12ce0*/  ULOP3.LUT UR43, UR43, 0x1, URZ, 0x3c, !UPT ;  /* 0x000000012b2b7892 */ /* 0x000fe2000f8e3cff */
[----:B------:R-:W-:Y:S02]  /*12cf0*/  R2UR UR4, R179 ;  /* 0x00000000b30472ca */ /* 0x000fe400000e0000 */
[----:B------:R-:W-:Y:S02]  /*12d00*/  R2UR UR44, R192 ;  /* 0x00000000c02c72ca */ /* 0x000fe400000e0000 */
[C---:B------:R-:W-:Y:S04]  /*12d10*/  ISETP.NE.AND P0, PT, R183.reuse, 0x2, PT ;  /* 0x00000002b700780c */ /* 0x040fe80003f05270 */
[----:B-1----:R-:W-:Y:S01]  /*12d20*/  SEL R3, RZ, 0x1, P0 ;  /* 0x00000001ff037807 */ /* 0x002fe20000000000 */
[----:B------:R-:W-:Y:S01]  /*12d30*/  UISETP.NE.AND UP0, UPT, UR6, URZ, UPT ;  /* 0x000000ff0600728c */ /* 0x000fe2000bf05270 */
[----:B------:R-:W-:Y:S01]  /*12d40*/  SEL R183, R183, RZ, P0 ;  /* 0x000000ffb7b77207 */ /* 0x000fe20000000000 */
[----:B------:R-:W-:Y:S01]  /*12d50*/  UIADD3 UR20, UPT, UPT, UR36, UR5, URZ ;  /* 0x0000000524147290 */ /* 0x000fe2000fffe0ff */
[----:B------:R-:W-:Y:S01]  /*12d60*/  LOP3.LUT R186, R186, R3, RZ, 0x3c, !PT ;  /* 0x00000003baba7212 */ /* 0x000fe200078e3cff */
[----:B------:R-:W-:Y:S05]  /*12d70*/  UIADD3 UR19, UPT, UPT, UR37, UR4, URZ ;  /* 0x0000000425137290 */ /* 0x000fea000fffe0ff */
[----:B------:R-:W-:Y:S07]  /*12d80*/  BRA.U UP0, `(.L_x_192) ;  /* 0xffffff3d00007547 */ /* 0x000fee000b83ffff */
[----:B------:R-:W-:Y:S01]  /*12d90*/  R2UR UR4, R180 ;  /* 0x00000000b40472ca */ /* 0x000fe200000e0000 */
[----:B------:R-:W-:-:S12]  /*12da0*/  SYNCS.ARRIVE.TRANS64.A1T0 RZ, [UR45+0x110], RZ ;  /* 0x000110ffffff79a7 */ /* 0x000fd8000810002d */
[----:B------:R-:W-:-:S09]  /*12db0*/  UISETP.NE.AND UP0, UPT, UR4, URZ, UPT ;  /* 0x000000ff0400728c */ /* 0x000fd2000bf05270 */
[----:B------:R-:W-:Y:S05]  /*12dc0*/  BRA.U !UP0, `(.L_x_193) ;  /* 0x0000000108487547 */ /* 0x000fea000b800000 */
[----:B------:R-:W1:Y:S02]  /*12dd0*/  LDCU.64 UR4, c[0x0][0xc90] ;  /* 0x00019200ff0477ac */ /* 0x000e640008000a00 */
[----:B-1----:R-:W-:-:S04]  /*12de0*/  UISETP.NE.U32.AND UP0, UPT, UR4, URZ, UPT ;  /* 0x000000ff0400728c */ /* 0x002fc8000bf05070 */
[----:B------:R-:W-:-:S09]  /*12df0*/  UISETP.NE.AND.EX UP0, UPT, UR5, URZ, UPT, UP0 ;  /* 0x000000ff0500728c */ /* 0x000fd2000bf05300 */
[----:B------:R-:W-:Y:S05]  /*12e00*/  BRA.U UP0, `(.L_x_194) ;  /* 0x00000001000c7547 */ /* 0x000fea000b800000 */
[----:B------:R-:W-:-:S13]  /*12e10*/  FSETP.NEU.AND P0, PT, R133, RZ, PT ;  /* 0x000000ff8500720b */ /* 0x000fda0003f0d000 */
[----:B------:R-:W-:Y:S05]  /*12e20*/  @!P0 EXIT ;  /* 0x000000000000894d */ /* 0x000fea0003800000 */
[----:B------:R-:W-:Y:S05]  /*12e30*/  BRA `(.L_x_193) ;  /* 0x00000000002c7947 */ /* 0x000fea0003800000 */
.L_x_194:
[----:B------:R-:W-:Y:S01]  /*12e40*/  ISETP.NE.AND P0, PT, R182, RZ, PT ;  /* 0x000000ffb600720c */ /* 0x000fe20003f05270 */
[----:B------:R-:W-:-:S12]  /*12e50*/  BSSY.RECONVERGENT B0, `(.L_x_193) ;  /* 0x0000009000007945 */ /* 0x000fd80003800200 */
[----:B------:R-:W-:Y:S05]  /*12e60*/  @P0 BRA `(.L_x_195) ;  /* 0x0000000000140947 */ /* 0x000fea0003800000 */
[----:B------:R-:W1:Y:S02]  /*12e70*/  LDCU.64 UR4, c[0x0][0xc88] ;  /* 0x00019100ff0477ac */ /* 0x000e640008000a00 */
[----:B-1----:R-:W-:-:S04]  /*12e80*/  ISETP.NE.U32.AND P0, PT, RZ, UR4, PT ;  /* 0x00000004ff007c0c */ /* 0x002fc8000bf05070 */
[----:B------:R-:W-:-:S13]  /*12e90*/  ISETP.NE.AND.EX P0, PT, RZ, UR5, PT, P0 ;  /* 0x00000005ff007c0c */ /* 0x000fda000bf05300 */
[----:B------:R-:W-:Y:S05]  /*12ea0*/  @!P0 EXIT ;  /* 0x000000000000894d */ /* 0x000fea0003800000 */
[----:B------:R-:W-:Y:S05]  /*12eb0*/  BRA `(.L_x_196) ;  /* 0x0000000000087947 */ /* 0x000fea0003800000 */
.L_x_195:
[----:B------:R-:W-:-:S13]  /*12ec0*/  FSETP.NEU.AND P0, PT, R133, RZ, PT ;  /* 0x000000ff8500720b */ /* 0x000fda0003f0d000 */
[----:B------:R-:W-:Y:S05]  /*12ed0*/  @!P0 EXIT ;  /* 0x000000000000894d */ /* 0x000fea0003800000 */
.L_x_196:
[----:B------:R-:W-:Y:S05]  /*12ee0*/  BSYNC.RECONVERGENT B0 ;  /* 0x0000000000007941 */ /* 0x000fea0003800200 */
.L_x_193:
[----:B------:R-:W1:Y:S01]  /*12ef0*/  S2UR UR5, SR_CgaCtaId ;  /* 0x00000000000579c3 */ /* 0x000e620000008800 */
[----:B------:R-:W-:Y:S01]  /*12f00*/  ULEA UR4, UR47, UR45, 0x3 ;  /* 0x0000002d2f047291 */ /* 0x000fe2000f8e18ff */
[----:B------:R-:W-:-:S04]  /*12f10*/  DEPBAR.LE SB0, 0x0 ;  /* 0x000080000000791a */ /* 0x000fc80000000000 */
[----:B------:R-:W-:-:S04]  /*12f20*/  UIADD3 UR4, UPT, UPT, UR4, 0x90, URZ ;  /* 0x0000009004047890 */ /* 0x000fc8000fffe0ff */
[----:B-1----:R-:W-:-:S09]  /*12f30*/  UPRMT UR4, UR5, 0x654, UR4 ;  /* 0x0000065405047896 */ /* 0x002fd20008000004 */
[----:B------:R-:W-:Y:S01]  /*12f40*/  SYNCS.ARRIVE.TRANS64.RED.A1T0 RZ, [UR4], RZ ;  /* 0x000000ffffff79a7 */ /* 0x000fe20008100404 */
[----:B------:R-:W-:Y:S05]  /*12f50*/  EXIT ;  /* 0x000000000000794d */ /* 0x000fea0003800000 */
.L_x_24:
[----:B-1----:R1:W3:Y:S02]  /*12f60*/  SYNCS.PHASECHK.TRANS64.TRYWAIT P0, [R0+URZ+0x100], R3 ;  /* 0x00010003000075a7 */ /* 0x0022e400080011ff */
[----:B---3--:R-:W-:Y:S05]  /*12f70*/  @!P0 NANOSLEEP.SYNCS 0x989680 ;  /* 0x009896800000895d */ /* 0x008fea0003900000 */
[----:B------:R-:W3:Y:S02]  /*12f80*/  @!P0 SYNCS.PHASECHK.TRANS64 P0, [R0+URZ+0x100], R3 ;  /* 0x00010003000085a7 */ /* 0x000ee400080010ff */
[----:B---3--:R-:W-:Y:S05]  /*12f90*/  @!P0 BRA `(.L_x_24) ;  /* 0xfffffffc00f08947 */ /* 0x008fea000383ffff */
[----:B------:R-:W-:Y:S05]  /*12fa0*/  BRA `(.L_x_197) ;  /* 0xfffffeec00087947 */ /* 0x000fea000383ffff */
.L_x_27:
[----:B-1----:R-:W-:-:S07]  /*12fb0*/  MOV R0, UR41 ;  /* 0x0000002900007c02 */ /* 0x002fce0008000f00 */
.L_x_198:
[----:B-1----:R1:W3:Y:S02]  /*12fc0*/  SYNCS.PHASECHK.TRANS64.TRYWAIT P0, [R0+URZ+0x38], R3 ;  /* 0x00003803000075a7 */ /* 0x0022e400080011ff */
[----:B---3--:R-:W-:Y:S05]  /*12fd0*/  @!P0 NANOSLEEP.SYNCS 0x989680 ;  /* 0x009896800000895d */ /* 0x008fea0003900000 */
[----:B------:R-:W3:Y:S02]  /*12fe0*/  @!P0 SYNCS.PHASECHK.TRANS64 P0, [R0+URZ+0x38], R3 ;  /* 0x00003803000085a7 */ /* 0x000ee400080010ff */
[----:B---3--:R-:W-:Y:S05]  /*12ff0*/  @!P0 BRA `(.L_x_198) ;  /* 0xfffffffc00f08947 */ /* 0x008fea000383ffff */
[----:B------:R-:W-:Y:S05]  /*13000*/  BRA `(.L_x_26) ;  /* 0xfffffeec00507947 */ /* 0x000fea000383ffff */
.L_x_36:
[----:B-1----:R-:W-:-:S07]  /*13010*/  MOV R0, UR41 ;  /* 0x0000002900007c02 */ /* 0x002fce0008000f00 */
.L_x_199:
[----:B-1----:R1:W2:Y:S02]  /*13020*/  SYNCS.PHASECHK.TRANS64.TRYWAIT P0, [R0+URZ+0x38], R3 ;  /* 0x00003803000075a7 */ /* 0x0022a400080011ff */
[----:B--2---:R-:W-:Y:S05]  /*13030*/  @!P0 NANOSLEEP.SYNCS 0x989680 ;  /* 0x009896800000895d */ /* 0x004fea0003900000 */
[----:B------:R-:W2:Y:S02]  /*13040*/  @!P0 SYNCS.PHASECHK.TRANS64 P0, [R0+URZ+0x38], R3 ;  /* 0x00003803000085a7 */ /* 0x000ea400080010ff */
[----:B--2---:R-:W-:Y:S05]  /*13050*/  @!P0 BRA `(.L_x_199) ;  /* 0xfffffffc00f08947 */ /* 0x004fea000383ffff */
[----:B------:R-:W-:Y:S05]  /*13060*/  BRA `(.L_x_35) ;  /* 0xfffffef000647947 */ /* 0x000fea000383ffff */
.L_x_43:
[----:B-1----:R1:W4:Y:S02]  /*13070*/  SYNCS.PHASECHK.TRANS64.TRYWAIT P0, [R3+URZ+0xc0], R0 ;  /* 0x0000c000030075a7 */ /* 0x00232400080011ff */
[----:B----4-:R-:W-:Y:S05]  /*13080*/  @!P0 NANOSLEEP.SYNCS 0x989680 ;  /* 0x009896800000895d */ /* 0x010fea0003900000 */
[----:B------:R-:W4:Y:S02]  /*13090*/  @!P0 SYNCS.PHASECHK.TRANS64 P0, [R3+URZ+0xc0], R0 ;  /* 0x0000c000030085a7 */ /* 0x000f2400080010ff */
[----:B----4-:R-:W-:Y:S05]  /*130a0*/  @!P0 BRA `(.L_x_43) ;  /* 0xfffffffc00f08947 */ /* 0x010fea000383ffff */
[----:B------:R-:W-:Y:S05]  /*130b0*/  BRA `(.L_x_200) ;  /* 0xfffffef400587947 */ /* 0x000fea000383ffff */
.L_x_47:
[----:B-1----:R-:W-:-:S07]  /*130c0*/  MOV R0, UR4 ;  /* 0x0000000400007c02 */ /* 0x002fce0008000f00 */
.L_x_201:
[----:B-1----:R1:W2:Y:S02]  /*130d0*/  SYNCS.PHASECHK.TRANS64.TRYWAIT P0, [R0+URZ], R3 ;  /* 0x00000003000075a7 */ /* 0x0022a400080011ff */
[----:B--2---:R-:W-:Y:S05]  /*130e0*/  @!P0 NANOSLEEP.SYNCS 0x989680 ;  /* 0x009896800000895d */ /* 0x004fea0003900000 */
[----:B------:R-:W2:Y:S02]  /*130f0*/  @!P0 SYNCS.PHASECHK.TRANS64 P0, [R0+URZ], R3 ;  /* 0x00000003000085a7 */ /* 0x000ea400080010ff */
[----:B--2---:R-:W-:Y:S05]  /*13100*/  @!P0 BRA `(.L_x_201) ;  /* 0xfffffffc00f08947 */ /* 0x004fea000383ffff */
[----:B------:R-:W-:Y:S05]  /*13110*/  BRA `(.L_x_202) ;  /* 0xfffffefc00047947 */ /* 0x000fea000383ffff */
.L_x_48:
[----:B------:R-:W-:-:S07]  /*13120*/  MOV R0, UR5 ;  /* 0x0000000500007c02 */ /* 0x000fce0008000f00 */
.L_x_203:
[----:B-1----:R1:W2:Y:S02]  /*13130*/  SYNCS.PHASECHK.TRANS64.TRYWAIT P0, [R0+URZ], R3 ;  /* 0x00000003000075a7 */ /* 0x0022a400080011ff */
[----:B--2---:R-:W-:Y:S05]  /*13140*/  @!P0 NANOSLEEP.SYNCS 0x989680 ;  /* 0x009896800000895d */ /* 0x004fea0003900000 */
[----:B------:R-:W2:Y:S02]  /*13150*/  @!P0 SYNCS.PHASECHK.TRANS64 P0, [R0+URZ], R3 ;  /* 0x00000003000085a7 */ /* 0x000ea400080010ff */
[----:B--2---:R-:W-:Y:S05]  /*13160*/  @!P0 BRA `(.L_x_203) ;  /* 0xfffffffc00f08947 */ /* 0x004fea000383ffff */
[----:B------:R-:W-:Y:S05]  /*13170*/  BRA `(.L_x_204) ;  /* 0xfffffefc00107947 */ /* 0x000fea000383ffff */
.L_x_49:
[----:B------:R-:W-:-:S07]  /*13180*/  MOV R0, UR5 ;  /* 0x0000000500007c02 */ /* 0x000fce0008000f00 */
.L_x_205:
[----:B-1----:R1:W2:Y:S02]  /*13190*/  SYNCS.PHASECHK.TRANS64.TRYWAIT P0, [R0+URZ], R3 ;  /* 0x00000003000075a7 */ /* 0x0022a400080011ff */
[----:B--2---:R-:W-:Y:S05]  /*131a0*/  @!P0 NANOSLEEP.SYNCS 0x989680 ;  /* 0x009896800000895d */ /* 0x004fea0003900000 */
[----:B------:R-:W2:Y:S02]  /*131b0*/  @!P0 SYNCS.PHASECHK.TRANS64 P0, [R0+URZ], R3 ;  /* 0x00000003000085a7 */ /* 0x000ea400080010ff */
[----:B--2---:R-:W-:Y:S05]  /*131c0*/  @!P0 BRA `(.L_x_205) ;  /* 0xfffffffc00f08947 */ /* 0x004fea000383ffff */
[----:B------:R-:W-:Y:S05]  /*131d0*/  BRA `(.L_x_206) ;  /* 0xfffffefc001c7947 */ /* 0x000fea000383ffff */
.L_x_50:
[----:B------:R-:W-:-:S07]  /*131e0*/  MOV R0, UR5 ;  /* 0x0000000500007c02 */ /* 0x000fce0008000f00 */
.L_x_207:
[----:B-1----:R1:W2:Y:S02]  /*131f0*/  SYNCS.PHASECHK.TRANS64.TRYWAIT P0, [R0+URZ], R3 ;  /* 0x00000003000075a7 */ /* 0x0022a400080011ff */
[----:B--2---:R-:W-:Y:S05]  /*13200*/  @!P0 NANOSLEEP.SYNCS 0x989680 ;  /* 0x009896800000895d */ /* 0x004fea0003900000 */
[----:B------:R-:W2:Y:S02]  /*13210*/  @!P0 SYNCS.PHASECHK.TRANS64 P0, [R0+URZ], R3 ;  /* 0x00000003000085a7 */ /* 0x000ea400080010ff */
[----:B--2---:R-:W-:Y:S05]  /*13220*/  @!P0 BRA `(.L_x_207) ;  /* 0xfffffffc00f08947 */ /* 0x004fea000383ffff */
[----:B------:R-:W-:Y:S05]  /*13230*/  BRA `(.L_x_208) ;  /* 0xfffffefc00287947 */ /* 0x000fea000383ffff */
.L_x_51:
[----:B------:R-:W-:-:S07]  /*13240*/  MOV R0, UR5 ;  /* 0x0000000500007c02 */ /* 0x000fce0008000f00 */
.L_x_209:
[----:B-1----:R1:W2:Y:S02]  /*13250*/  SYNCS.PHASECHK.TRANS64.TRYWAIT P0, [R0+URZ], R3 ;  /* 0x00000003000075a7 */ /* 0x0022a400080011ff */
[----:B--2---:R-:W-:Y:S05]  /*13260*/  @!P0 NANOSLEEP.SYNCS 0x989680 ;  /* 0x009896800000895d */ /* 0x004fea0003900000 */
[----:B------:R-:W2:Y:S02]  /*13270*/  @!P0 SYNCS.PHASECHK.TRANS64 P0, [R0+URZ], R3 ;  /* 0x00000003000085a7 */ /* 0x000ea400080010ff */
[----:B--2---:R-:W-:Y:S05]  /*13280*/  @!P0 BRA `(.L_x_209) ;  /* 0xfffffffc00f08947 */ /* 0x004fea000383ffff */
[----:B------:R-:W-:Y:S05]  /*13290*/  BRA `(.L_x_210) ;  /* 0xfffffefc00347947 */ /* 0x000fea000383ffff */
.L_x_52:
[----:B------:R-:W-:-:S07]  /*132a0*/  MOV R0, UR5 ;  /* 0x0000000500007c02 */ /* 0x000fce0008000f00 */
.L_x_211:
[----:B-1----:R1:W2:Y:S02]  /*132b0*/  SYNCS.PHASECHK.TRANS64.TRYWAIT P0, [R0+URZ], R3 ;  /* 0x00000003000075a7 */ /* 0x0022a400080011ff */
[----:B--2---:R-:W-:Y:S05]  /*132c0*/  @!P0 NANOSLEEP.SYNCS 0x989680 ;  /* 0x009896800000895d */ /* 0x004fea0003900000 */
[----:B------:R-:W2:Y:S02]  /*132d0*/  @!P0 SYNCS.PHASECHK.TRANS64 P0, [R0+URZ], R3 ;  /* 0x00000003000085a7 */ /* 0x000ea400080010ff */
[----:B--2---:R-:W-:Y:S05]  /*132e0*/  @!P0 BRA `(.L_x_211) ;  /* 0xfffffffc00f08947 */ /* 0x004fea000383ffff */
[----:B------:R-:W-:Y:S05]  /*132f0*/  BRA `(.L_x_212) ;  /* 0xfffffefc00407947 */ /* 0x000fea000383ffff */
.L_x_55:
[----:B--2---:R2:W3:Y:S02]  /*13300*/  SYNCS.PHASECHK.TRANS64.TRYWAIT P0, [R0+URZ+0xf0], R5 ;  /* 0x0000f005000075a7 */ /* 0x0044e400080011ff */
[----:B---3--:R-:W-:Y:S05]  /*13310*/  @!P0 NANOSLEEP.SYNCS 0x989680 ;  /* 0x009896800000895d */ /* 0x008fea0003900000 */
[----:B------:R-:W3:Y:S02]  /*13320*/  @!P0 SYNCS.PHASECHK.TRANS64 P0, [R0+URZ+0xf0], R5 ;  /* 0x0000f005000085a7 */ /* 0x000ee400080010ff */
[----:B---3--:R-:W-:Y:S05]  /*13330*/  @!P0 BRA `(.L_x_55) ;  /* 0xfffffffc00f08947 */ /* 0x008fea000383ffff */
[----:B------:R-:W-:Y:S05]  /*13340*/  BRA `(.L_x_213) ;  /* 0xfffffefc00a47947 */ /* 0x000fea000383ffff */
.L_x_56:
[----:B------:R-:W-:-:S07]  /*13350*/  MOV R0, UR4 ;  /* 0x0000000400007c02 */ /* 0x000fce0008000f00 */
.L_x_214:
[----:B--2---:R2:W3:Y:S02]  /*13360*/  SYNCS.PHASECHK.TRANS64.TRYWAIT P0, [R0+URZ+0xd0], R5 ;  /* 0x0000d005000075a7 */ /* 0x0044e400080011ff */
[----:B---3--:R-:W-:Y:S05]  /*13370*/  @!P0 NANOSLEEP.SYNCS 0x989680 ;  /* 0x009896800000895d */ /* 0x008fea0003900000 */
[----:B------:R-:W3:Y:S02]  /*13380*/  @!P0 SYNCS.PHASECHK.TRANS64 P0, [R0+URZ+0xd0], R5 ;  /* 0x0000d005000085a7 */ /* 0x000ee400080010ff */
[----:B---3--:R-:W-:Y:S05]  /*13390*/  @!P0 BRA `(.L_x_214) ;  /* 0xfffffffc00f08947 */ /* 0x008fea000383ffff */
[----:B------:R-:W-:Y:S05]  /*133a0*/  BRA `(.L_x_215) ;  /* 0xfffffefc00b47947 */ /* 0x000fea000383ffff */
.L_x_57:
[----:B--2---:R2:W3:Y:S02]  /*133b0*/  SYNCS.PHASECHK.TRANS64.TRYWAIT P1, [R0+URZ+0xc0], R5 ;  /* 0x0000c005000075a7 */ /* 0x0044e400080211ff */
[----:B---3--:R-:W-:Y:S05]  /*133c0*/  @!P1 NANOSLEEP.SYNCS 0x989680 ;  /* 0x009896800000995d */ /* 0x008fea0003900000 */
[----:B------:R-:W3:Y:S02]  /*133d0*/  @!P1 SYNCS.PHASECHK.TRANS64 P1, [R0+URZ+0xc0], R5 ;  /* 0x0000c005000095a7 */ /* 0x000ee400080210ff */
[----:B---3--:R-:W-:Y:S05]  /*133e0*/  @!P1 BRA `(.L_x_57) ;  /* 0xfffffffc00f09947 */ /* 0x008fea000383ffff */
[----:B------:R-:W-:Y:S05]  /*133f0*/  BRA `(.L_x_216) ;  /* 0xfffffefc00e47947 */ /* 0x000fea000383ffff */
.L_x_60:
[----:B------:R-:W-:-:S07]  /*13400*/  MOV R0, UR4 ;  /* 0x0000000400007c02 */ /* 0x000fce0008000f00 */
.L_x_217:
[----:B--2---:R2:W3:Y:S02]  /*13410*/  SYNCS.PHASECHK.TRANS64.TRYWAIT P0, [R0+URZ+0xd0], R3 ;  /* 0x0000d003000075a7 */ /* 0x0044e400080011ff */
[----:B---3--:R-:W-:Y:S05]  /*13420*/  @!P0 NANOSLEEP.SYNCS 0x989680 ;  /* 0x009896800000895d */ /* 0x008fea0003900000 */
[----:B------:R-:W3:Y:S02]  /*13430*/  @!P0 SYNCS.PHASECHK.TRANS64 P0, [R0+URZ+0xd0], R3 ;  /* 0x0000d003000085a7 */ /* 0x000ee400080010ff */
[----:B---3--:R-:W-:Y:S05]  /*13440*/  @!P0 BRA `(.L_x_217) ;  /* 0xfffffffc00f08947 */ /* 0x008fea000383ffff */
[----:B------:R-:W-:Y:S05]  /*13450*/  BRA `(.L_x_59) ;  /* 0xffffff0000387947 */ /* 0x000fea000383ffff */
.L_x_67:
[----:B--2---:R2:W3:Y:S02]  /*13460*/  SYNCS.PHASECHK.TRANS64.TRYWAIT P0, [R16+URZ+0xc0], R5 ;  /* 0x0000c005100075a7 */ /* 0x0044e400080011ff */
[----:B---3--:R-:W-:Y:S05]  /*13470*/  @!P0 NANOSLEEP.SYNCS 0x989680 ;  /* 0x009896800000895d */ /* 0x008fea0003900000 */
[----:B------:R-:W3:Y:S02]  /*13480*/  @!P0 SYNCS.PHASECHK.TRANS64 P0, [R16+URZ+0xc0], R5 ;  /* 0x0000c005100085a7 */ /* 0x000ee400080010ff */
[----:B---3--:R-:W-:Y:S05]  /*13490*/  @!P0 BRA `(.L_x_67) ;  /* 0xfffffffc00f08947 */ /* 0x008fea000383ffff */
[----:B------:R-:W-:Y:S05]  /*134a0*/  BRA `(.L_x_218) ;  /* 0xffffff0400f07947 */ /* 0x000fea000383ffff */
.L_x_70:
[----:B--2---:R2:W3:Y:S02]  /*134b0*/  SYNCS.PHASECHK.TRANS64.TRYWAIT P1, [R4+URZ], R5 ;  /* 0x00000005040075a7 */ /* 0x0044e400080211ff */
[----:B---3--:R-:W-:Y:S05]  /*134c0*/  @!P1 NANOSLEEP.SYNCS 0x989680 ;  /* 0x009896800000995d */ /* 0x008fea0003900000 */
[----:B------:R-:W3:Y:S02]  /*134d0*/  @!P1 SYNCS.PHASECHK.TRANS64 P1, [R4+URZ], R5 ;  /* 0x00000005040095a7 */ /* 0x000ee400080210ff */
[----:B---3--:R-:W-:Y:S05]  /*134e0*/  @!P1 BRA `(.L_x_70) ;  /* 0xfffffffc00f09947 */ /* 0x008fea000383ffff */
[----:B------:R-:W-:Y:S05]  /*134f0*/  BRA `(.L_x_69) ;  /* 0xffffff0800447947 */ /* 0x000fea000383ffff */
.L_x_71:
[----:B--2---:R2:W3:Y:S02]  /*13500*/  SYNCS.PHASECHK.TRANS64.TRYWAIT P2, [R3+URZ+0xe8], R20 ;  /* 0x0000e814030075a7 */ /* 0x0044e400080411ff */
[----:B---3--:R-:W-:Y:S05]  /*13510*/  @!P2 NANOSLEEP.SYNCS 0x989680 ;  /* 0x009896800000a95d */ /* 0x008fea0003900000 */
[----:B------:R-:W3:Y:S02]  /*13520*/  @!P2 SYNCS.PHASECHK.TRANS64 P2, [R3+URZ+0xe8], R20 ;  /* 0x0000e8140300a5a7 */ /* 0x000ee400080410ff */
[----:B---3--:R-:W-:Y:S05]  /*13530*/  @!P2 BRA `(.L_x_71) ;  /* 0xfffffffc00f0a947 */ /* 0x008fea000383ffff */
[----:B------:R-:W-:Y:S05]  /*13540*/  BRA `(.L_x_219) ;  /* 0xffffff0800c47947 */ /* 0x000fea000383ffff */
.L_x_74:
[----:B---3--:R3:W4:Y:S02]  /*13550*/  SYNCS.PHASECHK.TRANS64.TRYWAIT P2, [R7+URZ], R4 ;  /* 0x00000004070075a7 */ /* 0x00872400080411ff */
[----:B----4-:R-:W-:Y:S05]  /*13560*/  @!P2 NANOSLEEP.SYNCS 0x989680 ;  /* 0x009896800000a95d */ /* 0x010fea0003900000 */
[----:B------:R-:W4:Y:S02]  /*13570*/  @!P2 SYNCS.PHASECHK.TRANS64 P2, [R7+URZ], R4 ;  /* 0x000000040700a5a7 */ /* 0x000f2400080410ff */
[----:B----4-:R-:W-:Y:S05]  /*13580*/  @!P2 BRA `(.L_x_74) ;  /* 0xfffffffc00f0a947 */ /* 0x010fea000383ffff */
[----:B------:R-:W-:Y:S05]  /*13590*/  BRA `(.L_x_73) ;  /* 0xffffff0c00847947 */ /* 0x000fea000383ffff */
.L_x_77:
[----:B--2---:R2:W3:Y:S02]  /*135a0*/  SYNCS.PHASECHK.TRANS64.TRYWAIT P0, [R3+URZ+0x110], R2 ;  /* 0x00011002030075a7 */ /* 0x0044e400080011ff */
[----:B---3--:R-:W-:Y:S05]  /*135b0*/  @!P0 NANOSLEEP.SYNCS 0x989680 ;  /* 0x009896800000895d */ /* 0x008fea0003900000 */
[----:B------:R-:W3:Y:S02]  /*135c0*/  @!P0 SYNCS.PHASECHK.TRANS64 P0, [R3+URZ+0x110], R2 ;  /* 0x00011002030085a7 */ /* 0x000ee400080010ff */
[----:B---3--:R-:W-:Y:S05]  /*135d0*/  @!P0 BRA `(.L_x_77) ;  /* 0xfffffffc00f08947 */ /* 0x008fea000383ffff */
[----:B------:R-:W-:Y:S05]  /*135e0*/  BRA `(.L_x_220) ;  /* 0xffffff1000d47947 */ /* 0x000fea000383ffff */
.L_x_82:
[----:B-1----:R1:W2:Y:S02]  /*135f0*/  SYNCS.PHASECHK.TRANS64.TRYWAIT P0, [R12+URZ+0xc0], R9 ;  /* 0x0000c0090c0075a7 */ /* 0x0022a400080011ff */
[----:B--2---:R-:W-:Y:S05]  /*13600*/  @!P0 NANOSLEEP.SYNCS 0x989680 ;  /* 0x009896800000895d */ /* 0x004fea0003900000 */
[----:B------:R-:W2:Y:S02]  /*13610*/  @!P0 SYNCS.PHASECHK.TRANS64 P0, [R12+URZ+0xc0], R9 ;  /* 0x0000c0090c0085a7 */ /* 0x000ea400080010ff */
[----:B--2---:R-:W-:Y:S05]  /*13620*/  @!P0 BRA `(.L_x_82) ;  /* 0xfffffffc00f08947 */ /* 0x004fea000383ffff */
[----:B------:R-:W-:Y:S05]  /*13630*/  BRA `(.L_x_221) ;  /* 0xffffff1800047947 */ /* 0x000fea000383ffff */
.L_x_85:
[----:B------:R-:W-:Y:S07]  /*13640*/  MOV R0, UR21 ;  /* 0x0000001500007c02 */ /* 0x000fee0008000f00 */
.L_x_222:
[----:B-1----:R1:W2:Y:S02]  /*13650*/  SYNCS.PHASECHK.TRANS64.TRYWAIT P2, [R0+URZ+0xb8], R9 ;  /* 0x0000b809000075a7 */ /* 0x0022a400080411ff */
[----:B--2---:R-:W-:Y:S05]  /*13660*/  @!P2 NANOSLEEP.SYNCS 0x989680 ;  /* 0x009896800000a95d */ /* 0x004fea0003900000 */
[----:B------:R-:W2:Y:S02]  /*13670*/  @!P2 SYNCS.PHASECHK.TRANS64 P2, [R0+URZ+0xb8], R9 ;  /* 0x0000b8090000a5a7 */ /* 0x000ea400080410ff */
[----:B--2---:R-:W-:Y:S05]  /*13680*/  @!P2 BRA `(.L_x_222) ;  /* 0xfffffffc00f0a947 */ /* 0x004fea000383ffff */
[----:B------:R-:W-:Y:S05]  /*13690*/  BRA `(.L_x_84) ;  /* 0xffffff1c006c7947 */ /* 0x000fea000383ffff */
.L_x_88:
[----:B------:R-:W-:Y:S07]  /*136a0*/  MOV R9, UR21 ;  /* 0x0000001500097c02 */ /* 0x000fee0008000f00 */
.L_x_223:
[----:B-1----:R1:W2:Y:S02]  /*136b0*/  SYNCS.PHASECHK.TRANS64.TRYWAIT P0, [R9+URZ+0x90], R10 ;  /* 0x0000900a090075a7 */ /* 0x0022a400080011ff */
[----:B--2---:R-:W-:Y:S05]  /*136c0*/  @!P0 NANOSLEEP.SYNCS 0x989680 ;  /* 0x009896800000895d */ /* 0x004fea0003900000 */
[----:B------:R-:W2:Y:S02]  /*136d0*/  @!P0 SYNCS.PHASECHK.TRANS64 P0, [R9+URZ+0x90], R10 ;  /* 0x0000900a090085a7 */ /* 0x000ea400080010ff */
[----:B--2---:R-:W-:Y:S05]  /*136e0*/  @!P0 BRA `(.L_x_223) ;  /* 0xfffffffc00f08947 */ /* 0x004fea000383ffff */
[----:B------:R-:W-:Y:S05]  /*136f0*/  BRA `(.L_x_224) ;  /* 0xffffff1c00d47947 */ /* 0x000fea000383ffff */
.L_x_89:
[----:B------:R-:W-:Y:S07]  /*13700*/  MOV R9, UR21 ;  /* 0x0000001500097c02 */ /* 0x000fee0008000f00 */
.L_x_225:
[----:B-1----:R1:W2:Y:S02]  /*13710*/  SYNCS.PHASECHK.TRANS64.TRYWAIT P0, [R9+URZ+0x98], R10 ;  /* 0x0000980a090075a7 */ /* 0x0022a400080011ff */
[----:B--2---:R-:W-:Y:S05]  /*13720*/  @!P0 NANOSLEEP.SYNCS 0x989680 ;  /* 0x009896800000895d */ /* 0x004fea0003900000 */
[----:B------:R-:W2:Y:S02]  /*13730*/  @!P0 SYNCS.PHASECHK.TRANS64 P0, [R9+URZ+0x98], R10 ;  /* 0x0000980a090085a7 */ /* 0x000ea400080010ff */
[----:B--2---:R-:W-:Y:S05]  /*13740*/  @!P0 BRA `(.L_x_225) ;  /* 0xfffffffc00f08947 */ /* 0x004fea000383ffff */
[----:B------:R-:W-:Y:S05]  /*13750*/  BRA `(.L_x_226) ;  /* 0xffffff20002c7947 */ /* 0x000fea000383ffff */
.L_x_90:
[----:B------:R-:W-:Y:S07]  /*13760*/  MOV R9, UR21 ;  /* 0x0000001500097c02 */ /* 0x000fee0008000f00 */
.L_x_227:
[----:B-1----:R1:W2:Y:S02]  /*13770*/  SYNCS.PHASECHK.TRANS64.TRYWAIT P0, [R9+URZ+0xa0], R10 ;  /* 0x0000a00a090075a7 */ /* 0x0022a400080011ff */
[----:B--2---:R-:W-:Y:S05]  /*13780*/  @!P0 NANOSLEEP.SYNCS 0x989680 ;  /* 0x009896800000895d */ /* 0x004fea0003900000 */
[----:B------:R-:W2:Y:S02]  /*13790*/  @!P0 SYNCS.PHASECHK.TRANS64 P0, [R9+URZ+0xa0], R10 ;  /* 0x0000a00a090085a7 */ /* 0x000ea400080010ff */
[----:B--2---:R-:W-:Y:S05]  /*137a0*/  @!P0 BRA `(.L_x_227) ;  /* 0xfffffffc00f08947 */ /* 0x004fea000383ffff */
[----:B------:R-:W-:Y:S05]  /*137b0*/  BRA `(.L_x_228) ;  /* 0xffffff20008c7947 */ /* 0x000fea000383ffff */
.L_x_91:
[----:B------:R-:W-:Y:S07]  /*137c0*/  MOV R9, UR21 ;  /* 0x0000001500097c02 */ /* 0x000fee0008000f00 */
.L_x_229:
[----:B-1----:R1:W2:Y:S02]  /*137d0*/  SYNCS.PHASECHK.TRANS64.TRYWAIT P0, [R9+URZ+0xa8], R10 ;  /* 0x0000a80a090075a7 */ /* 0x0022a400080011ff */
[----:B--2---:R-:W-:Y:S05]  /*137e0*/  @!P0 NANOSLEEP.SYNCS 0x989680 ;  /* 0x009896800000895d */ /* 0x004fea0003900000 */
[----:B------:R-:W2:Y:S02]  /*137f0*/  @!P0 SYNCS.PHASECHK.TRANS64 P0, [R9+URZ+0xa8], R10 ;  /* 0x0000a80a090085a7 */ /* 0x000ea400080010ff */
[----:B--2---:R-:W-:Y:S05]  /*13800*/  @!P0 BRA `(.L_x_229) ;  /* 0xfffffffc00f08947 */ /* 0x004fea000383ffff */
[----:B------:R-:W-:Y:S05]  /*13810*/  BRA `(.L_x_230) ;  /* 0xffffff2000ec7947 */ /* 0x000fea000383ffff */
.L_x_92:
[----:B------:R-:W-:Y:S07]  /*13820*/  MOV R0, UR21 ;  /* 0x0000001500007c02 */ /* 0x000fee0008000f00 */
.L_x_231:
[----:B-1----:R1:W2:Y:S02]  /*13830*/  SYNCS.PHASECHK.TRANS64.TRYWAIT P0, [R0+URZ+0x90], R9 ;  /* 0x00009009000075a7 */ /* 0x0022a400080011ff */
[----:B--2---:R-:W-:Y:S05]  /*13840*/  @!P0 NANOSLEEP.SYNCS 0x989680 ;  /* 0x009896800000895d */ /* 0x004fea0003900000 */
[----:B------:R-:W2:Y:S02]  /*13850*/  @!P0 SYNCS.PHASECHK.TRANS64 P0, [R0+URZ+0x90], R9 ;  /* 0x00009009000085a7 */ /* 0x000ea400080010ff */
[----:B--2---:R-:W-:Y:S05]  /*13860*/  @!P0 BRA `(.L_x_231) ;  /* 0xfffffffc00f08947 */ /* 0x004fea000383ffff */
[----:B------:R-:W-:Y:S05]  /*13870*/  BRA `(.L_x_232) ;  /* 0xffffff2400507947 */ /* 0x000fea000383ffff */
.L_x_93:
[----:B------:R-:W-:Y:S07]  /*13880*/  MOV R0, UR21 ;  /* 0x0000001500007c02 */ /* 0x000fee0008000f00 */
.L_x_233:
[----:B-1----:R1:W2:Y:S02]  /*13890*/  SYNCS.PHASECHK.TRANS64.TRYWAIT P0, [R0+URZ+0x98], R9 ;  /* 0x00009809000075a7 */ /* 0x0022a400080011ff */
[----:B--2---:R-:W-:Y:S05]  /*138a0*/  @!P0 NANOSLEEP.SYNCS 0x989680 ;  /* 0x009896800000895d */ /* 0x004fea0003900000 */
[----:B------:R-:W2:Y:S02]  /*138b0*/  @!P0 SYNCS.PHASECHK.TRANS64 P0, [R0+URZ+0x98], R9 ;  /* 0x00009809000085a7 */ /* 0x000ea400080010ff */
[----:B--2---:R-:W-:Y:S05]  /*138c0*/  @!P0 BRA `(.L_x_233) ;  /* 0xfffffffc00f08947 */ /* 0x004fea000383ffff */
[----:B------:R-:W-:Y:S05]  /*138d0*/  BRA `(.L_x_234) ;  /* 0xffffff2400b07947 */ /* 0x000fea000383ffff */
.L_x_94:
[----:B------:R-:W-:Y:S07]  /*138e0*/  MOV R0, UR21 ;  /* 0x0000001500007c02 */ /* 0x000fee0008000f00 */
.L_x_235:
[----:B-1----:R1:W2:Y:S02]  /*138f0*/  SYNCS.PHASECHK.TRANS64.TRYWAIT P0, [R0+URZ+0xa0], R9 ;  /* 0x0000a009000075a7 */ /* 0x0022a400080011ff */
[----:B--2---:R-:W-:Y:S05]  /*13900*/  @!P0 NANOSLEEP.SYNCS 0x989680 ;  /* 0x009896800000895d */ /* 0x004fea0003900000 */
[----:B------:R-:W2:Y:S02]  /*13910*/  @!P0 SYNCS.PHASECHK.TRANS64 P0, [R0+URZ+0xa0], R9 ;  /* 0x0000a009000085a7 */ /* 0x000ea400080010ff */
[----:B--2---:R-:W-:Y:S05]  /*13920*/  @!P0 BRA `(.L_x_235) ;  /* 0xfffffffc00f08947 */ /* 0x004fea000383ffff */
[----:B------:R-:W-:Y:S05]  /*13930*/  BRA `(.L_x_236) ;  /* 0xffffff2800147947 */ /* 0x000fea000383ffff */
.L_x_95:
[----:B------:R-:W-:Y:S07]  /*13940*/  MOV R0, UR21 ;  /* 0x0000001500007c02 */ /* 0x000fee0008000f00 */
.L_x_237:
[----:B-1----:R1:W2:Y:S02]  /*13950*/  SYNCS.PHASECHK.TRANS64.TRYWAIT P0, [R0+URZ+0xa8], R9 ;  /* 0x0000a809000075a7 */ /* 0x0022a400080011ff */
[----:B--2---:R-:W-:Y:S05]  /*13960*/  @!P0 NANOSLEEP.SYNCS 0x989680 ;  /* 0x009896800000895d */ /* 0x004fea0003900000 */
[----:B------:R-:W2:Y:S02]  /*13970*/  @!P0 SYNCS.PHASECHK.TRANS64 P0, [R0+URZ+0xa8], R9 ;  /* 0x0000a809000085a7 */ /* 0x000ea400080010ff */
[----:B--2---:R-:W-:Y:S05]  /*13980*/  @!P0 BRA `(.L_x_237) ;  /* 0xfffffffc00f08947 */ /* 0x004fea000383ffff */
[----:B------:R-:W-:Y:S05]  /*13990*/  BRA `(.L_x_238) ;  /* 0xffffff2800707947 */ /* 0x000fea000383ffff */
.L_x_97:
[----:B------:R-:W-:-:S07]  /*139a0*/  MOV R3, UR21 ;  /* 0x0000001500037c02 */ /* 0x000fce0008000f00 */
.L_x_239:
[----:B-1----:R1:W3:Y:S02]  /*139b0*/  SYNCS.PHASECHK.TRANS64.TRYWAIT P0, [R3+URZ+0x90], R10 ;  /* 0x0000900a030075a7 */ /* 0x0022e400080011ff */
[----:B---3--:R-:W-:Y:S05]  /*139c0*/  @!P0 NANOSLEEP.SYNCS 0x989680 ;  /* 0x009896800000895d */ /* 0x008fea0003900000 */
[----:B------:R-:W3:Y:S02]  /*139d0*/  @!P0 SYNCS.PHASECHK.TRANS64 P0, [R3+URZ+0x90], R10 ;  /* 0x0000900a030085a7 */ /* 0x000ee400080010ff */
[----:B---3--:R-:W-:Y:S05]  /*139e0*/  @!P0 BRA `(.L_x_239) ;  /* 0xfffffffc00f08947 */ /* 0x008fea000383ffff */
[----:B------:R-:W-:Y:S05]  /*139f0*/  BRA `(.L_x_240) ;  /* 0xffffff2800f87947 */ /* 0x000fea000383ffff */
.L_x_98:
[----:B-1----:R-:W-:-:S07]  /*13a00*/  MOV R3, UR21 ;  /* 0x0000001500037c02 */ /* 0x002fce0008000f00 */
.L_x_241:
[----:B-1----:R1:W3:Y:S02]  /*13a10*/  SYNCS.PHASECHK.TRANS64.TRYWAIT P0, [R3+URZ+0x98], R10 ;  /* 0x0000980a030075a7 */ /* 0x0022e400080011ff */
[----:B---3--:R-:W-:Y:S05]  /*13a20*/  @!P0 NANOSLEEP.SYNCS 0x989680 ;  /* 0x009896800000895d */ /* 0x008fea0003900000 */
[----:B------:R-:W3:Y:S02]  /*13a30*/  @!P0 SYNCS.PHASECHK.TRANS64 P0, [R3+URZ+0x98], R10 ;  /* 0x0000980a030085a7 */ /* 0x000ee400080010ff */
[----:B---3--:R-:W-:Y:S05]  /*13a40*/  @!P0 BRA `(.L_x_241) ;  /* 0xfffffffc00f08947 */ /* 0x008fea000383ffff */
[----:B------:R-:W-:Y:S05]  /*13a50*/  BRA `(.L_x_242) ;  /* 0xffffff2800e87947 */ /* 0x000fea000383ffff */
.L_x_99:
[----:B-1----:R-:W-:-:S07]  /*13a60*/  MOV R3, UR21 ;  /* 0x0000001500037c02 */ /* 0x002fce0008000f00 */
.L_x_243:
[----:B-1----:R1:W3:Y:S02]  /*13a70*/  SYNCS.PHASECHK.TRANS64.TRYWAIT P0, [R3+URZ+0xa0], R10 ;  /* 0x0000a00a030075a7 */ /* 0x0022e400080011ff */
[----:B---3--:R-:W-:Y:S05]  /*13a80*/  @!P0 NANOSLEEP.SYNCS 0x989680 ;  /* 0x009896800000895d */ /* 0x008fea0003900000 */
[----:B------:R-:W3:Y:S02]  /*13a90*/  @!P0 SYNCS.PHASECHK.TRANS64 P0, [R3+URZ+0xa0], R10 ;  /* 0x0000a00a030085a7 */ /* 0x000ee400080010ff */
[----:B---3--:R-:W-:Y:S05]  /*13aa0*/  @!P0 BRA `(.L_x_243) ;  /* 0xfffffffc00f08947 */ /* 0x008fea000383ffff */
[----:B------:R-:W-:Y:S05]  /*13ab0*/  BRA `(.L_x_244) ;  /* 0xffffff2800dc7947 */ /* 0x000fea000383ffff */
.L_x_101:
[----:B-1----:R1:W2:Y:S02]  /*13ac0*/  SYNCS.PHASECHK.TRANS64.TRYWAIT P0, [R0+URZ+0xc0], R3 ;  /* 0x0000c003000075a7 */ /* 0x0022a400080011ff */
[----:B--2---:R-:W-:Y:S05]  /*13ad0*/  @!P0 NANOSLEEP.SYNCS 0x989680 ;  /* 0x009896800000895d */ /* 0x004fea0003900000 */
[----:B------:R-:W2:Y:S02]  /*13ae0*/  @!P0 SYNCS.PHASECHK.TRANS64 P0, [R0+URZ+0xc0], R3 ;  /* 0x0000c003000085a7 */ /* 0x000ea400080010ff */
[----:B--2---:R-:W-:Y:S05]  /*13af0*/  @!P0 BRA `(.L_x_101) ;  /* 0xfffffffc00f08947 */ /* 0x004fea000383ffff */
[----:B------:R-:W-:Y:S05]  /*13b00*/  BRA `(.L_x_245) ;  /* 0xffffff2c00b47947 */ /* 0x000fea000383ffff */
.L_x_112:
[----:B-1----:R-:W-:Y:S04]  /*13b10*/  MOV R3, UR45 ;  /* 0x0000002d00037c02 */ /* 0x002fe80008000f00 */
[----:B------:R1:W3:Y:S03]  /*13b20*/  SYNCS.PHASECHK.TRANS64.TRYWAIT P1, [R3+URZ+0x70], R6 ;  /* 0x00007006030075a7 */ /* 0x0002e600080211ff */
[----:B---3--:R-:W-:Y:S05]  /*13b30*/  @!P1 NANOSLEEP.SYNCS 0x989680 ;  /* 0x009896800000995d */ /* 0x008fea0003900000 */
[----:B------:R-:W3:Y:S02]  /*13b40*/  @!P1 SYNCS.PHASECHK.TRANS64 P1, [R3+URZ+0x70], R6 ;  /* 0x00007006030095a7 */ /* 0x000ee400080210ff */
[----:B---3--:R-:W-:Y:S05]  /*13b50*/  @!P1 BRA `(.L_x_112) ;  /* 0xfffffffc00ec9947 */ /* 0x008fea000383ffff */
[----:B------:R-:W-:Y:S05]  /*13b60*/  BRA `(.L_x_111) ;  /* 0xffffff3c00947947 */ /* 0x000fea000383ffff */
.L_x_114:
[----:B-1----:R-:W-:Y:S04]  /*13b70*/  MOV R3, UR45 ;  /* 0x0000002d00037c02 */ /* 0x002fe80008000f00 */
[----:B------:R1:W4:Y:S03]  /*13b80*/  SYNCS.PHASECHK.TRANS64.TRYWAIT P0, [R3+URZ+0xe0], R4 ;  /* 0x0000e004030075a7 */ /* 0x00032600080011ff */
[----:B----4-:R-:W-:Y:S05]  /*13b90*/  @!P0 NANOSLEEP.SYNCS 0x989680 ;  /* 0x009896800000895d */ /* 0x010fea0003900000 */
[----:B------:R-:W4:Y:S02]  /*13ba0*/  @!P0 SYNCS.PHASECHK.TRANS64 P0, [R3+URZ+0xe0], R4 ;  /* 0x0000e004030085a7 */ /* 0x000f2400080010ff */
[----:B----4-:R-:W-:Y:S05]  /*13bb0*/  @!P0 BRA `(.L_x_114) ;  /* 0xfffffffc00ec8947 */ /* 0x010fea000383ffff */
[----:B------:R-:W-:Y:S05]  /*13bc0*/  BRA `(.L_x_113) ;  /* 0xffffff3c00c47947 */ /* 0x000fea000383ffff */
.L_x_125:
[----:B--2---:R2:W4:Y:S02]  /*13bd0*/  SYNCS.PHASECHK.TRANS64.TRYWAIT P0, [R3+URZ+0x70], R0 ;  /* 0x00007000030075a7 */ /* 0x00452400080011ff */
[----:B----4-:R-:W-:Y:S05]  /*13be0*/  @!P0 NANOSLEEP.SYNCS 0x989680 ;  /* 0x009896800000895d */ /* 0x010fea0003900000 */
[----:B------:R-:W4:Y:S02]  /*13bf0*/  @!P0 SYNCS.PHASECHK.TRANS64 P0, [R3+URZ+0x70], R0 ;  /* 0x00007000030085a7 */ /* 0x000f2400080010ff */
[----:B----4-:R-:W-:Y:S05]  /*13c00*/  @!P0 BRA `(.L_x_125) ;  /* 0xfffffffc00f08947 */ /* 0x010fea000383ffff */
[----:B------:R-:W-:Y:S05]  /*13c10*/  BRA `(.L_x_124) ;  /* 0xffffff5400787947 */ /* 0x000fea000383ffff */
.L_x_135:
[----:B-1----:R1:W2:Y:S02]  /*13c20*/  SYNCS.PHASECHK.TRANS64.TRYWAIT P0, [R11+URZ+0x70], R8 ;  /* 0x000070080b0075a7 */ /* 0x0022a400080011ff */
[----:B--2---:R-:W-:Y:S05]  /*13c30*/  @!P0 NANOSLEEP.SYNCS 0x989680 ;  /* 0x009896800000895d */ /* 0x004fea0003900000 */
[----:B------:R-:W2:Y:S02]  /*13c40*/  @!P0 SYNCS.PHASECHK.TRANS64 P0, [R11+URZ+0x70], R8 ;  /* 0x000070080b0085a7 */ /* 0x000ea400080010ff */
[----:B--2---:R-:W-:Y:S05]  /*13c50*/  @!P0 BRA `(.L_x_135) ;  /* 0xfffffffc00f08947 */ /* 0x004fea000383ffff */
[----:B------:R-:W-:Y:S05]  /*13c60*/  BRA `(.L_x_134) ;  /* 0xffffff6c00147947 */ /* 0x000fea000383ffff */
.L_x_145:
[----:B-1----:R1:W2:Y:S02]  /*13c70*/  SYNCS.PHASECHK.TRANS64.TRYWAIT P0, [R0+URZ+0x70], R5 ;  /* 0x00007005000075a7 */ /* 0x0022a400080011ff */
[----:B--2---:R-:W-:Y:S05]  /*13c80*/  @!P0 NANOSLEEP.SYNCS 0x989680 ;  /* 0x009896800000895d */ /* 0x004fea0003900000 */
[----:B------:R-:W2:Y:S02]  /*13c90*/  @!P0 SYNCS.PHASECHK.TRANS64 P0, [R0+URZ+0x70], R5 ;  /* 0x00007005000085a7 */ /* 0x000ea400080010ff */
[----:B--2---:R-:W-:Y:S05]  /*13ca0*/  @!P0 BRA `(.L_x_145) ;  /* 0xfffffffc00f08947 */ /* 0x004fea000383ffff */
[----:B------:R-:W-:Y:S05]  /*13cb0*/  BRA `(.L_x_144) ;  /* 0xffffff80006c7947 */ /* 0x000fea000383ffff */
.L_x_155:
[----:B-1----:R1:W4:Y:S02]  /*13cc0*/  SYNCS.PHASECHK.TRANS64.TRYWAIT P0, [R8+URZ+0x70], R5 ;  /* 0x00007005080075a7 */ /* 0x00232400080011ff */
[----:B----4-:R-:W-:Y:S05]  /*13cd0*/  @!P0 NANOSLEEP.SYNCS 0x989680 ;  /* 0x009896800000895d */ /* 0x010fea0003900000 */
[----:B------:R-:W4:Y:S02]  /*13ce0*/  @!P0 SYNCS.PHASECHK.TRANS64 P0, [R8+URZ+0x70], R5 ;  /* 0x00007005080085a7 */ /* 0x000f2400080010ff */
[----:B----4-:R-:W-:Y:S05]  /*13cf0*/  @!P0 BRA `(.L_x_155) ;  /* 0xfffffffc00f08947 */ /* 0x010fea000383ffff */
[----:B------:R-:W-:Y:S05]  /*13d00*/  BRA `(.L_x_154) ;  /* 0xffffff9800007947 */ /* 0x000fea000383ffff */
.L_x_165:
[----:B-1----:R1:W4:Y:S02]  /*13d10*/  SYNCS.PHASECHK.TRANS64.TRYWAIT P0, [R8+URZ+0x70], R5 ;  /* 0x00007005080075a7 */ /* 0x00232400080011ff */
[----:B----4-:R-:W-:Y:S05]  /*13d20*/  @!P0 NANOSLEEP.SYNCS 0x989680 ;  /* 0x009896800000895d */ /* 0x010fea0003900000 */
[----:B------:R-:W4:Y:S02]  /*13d30*/  @!P0 SYNCS.PHASECHK.TRANS64 P0, [R8+URZ+0x70], R5 ;  /* 0x00007005080085a7 */ /* 0x000f2400080010ff */
[----:B----4-:R-:W-:Y:S05]  /*13d40*/  @!P0 BRA `(.L_x_165) ;  /* 0xfffffffc00f08947 */ /* 0x010fea000383ffff */
[----:B------:R-:W-:Y:S05]  /*13d50*/  BRA `(.L_x_164) ;  /* 0xffffffac00707947 */ /* 0x000fea000383ffff */
.L_x_175:
[----:B-1----:R1:W4:Y:S02]  /*13d60*/  SYNCS.PHASECHK.TRANS64.TRYWAIT P0, [R0+URZ+0x70], R5 ;  /* 0x00007005000075a7 */ /* 0x00232400080011ff */
[----:B----4-:R-:W-:Y:S05]  /*13d70*/  @!P0 NANOSLEEP.SYNCS 0x989680 ;  /* 0x009896800000895d */ /* 0x010fea0003900000 */
[----:B------:R-:W4:Y:S02]  /*13d80*/  @!P0 SYNCS.PHASECHK.TRANS64 P0, [R0+URZ+0x70], R5 ;  /* 0x00007005000085a7 */ /* 0x000f2400080010ff */
[----:B----4-:R-:W-:Y:S05]  /*13d90*/  @!P0 BRA `(.L_x_175) ;  /* 0xfffffffc00f08947 */ /* 0x010fea000383ffff */
[----:B------:R-:W-:Y:S05]  /*13da0*/  BRA `(.L_x_174) ;  /* 0xffffffc400047947 */ /* 0x000fea000383ffff */
.L_x_185:
[----:B-1----:R1:W4:Y:S02]  /*13db0*/  SYNCS.PHASECHK.TRANS64.TRYWAIT P0, [R0+URZ+0x70], R3 ;  /* 0x00007003000075a7 */ /* 0x00232400080011ff */
[----:B----4-:R-:W-:Y:S05]  /*13dc0*/  @!P0 NANOSLEEP.SYNCS 0x989680 ;  /* 0x009896800000895d */ /* 0x010fea0003900000 */
[----:B------:R-:W4:Y:S02]  /*13dd0*/  @!P0 SYNCS.PHASECHK.TRANS64 P0, [R0+URZ+0x70], R3 ;  /* 0x00007003000085a7 */ /* 0x000f2400080010ff */
[----:B----4-:R-:W-:Y:S05]  /*13de0*/  @!P0 BRA `(.L_x_185) ;  /* 0xfffffffc00f08947 */ /* 0x010fea000383ffff */
[----:B------:R-:W-:Y:S05]  /*13df0*/  BRA `(.L_x_184) ;  /* 0xffffffd800687947 */ /* 0x000fea000383ffff */
        .weak           $__internal_0_$__cuda_sm10x_tcgen05_guardrail_trap_col_being_dealloced_not_returned_by_alloc
        .type           $__internal_0_$__cuda_sm10x_tcgen05_guardrail_trap_col_being_dealloced_not_returned_by_alloc,@function
        .size           $__internal_0_$__cuda_sm10x_tcgen05_guardrail_trap_col_being_dealloced_not_returned_by_alloc,($__internal_1_$__cuda_sm10x_tcgen05_guardrail_trap_phase_invalid_during_alloc - $__internal_0_$__cuda_sm10x_tcgen05_guardrail_trap_col_being_dealloced_not_returned_by_alloc)
$__internal_0_$__cuda_sm10x_tcgen05_guardrail_trap_col_being_dealloced_not_returned_by_alloc:
[----:B------:R-:W-:Y:S05]  /*13e00*/  BPT.TRAP 0x1 ;  /* 0x000000040000795c */ /* 0x000fea0000300000 */
[----:B------:R-:W-:-:S04]  /*13e10*/  HFMA2 R3, -RZ, RZ, 0, 0 ;  /* 0x00000000ff037431 */ /* 0x000fc800000001ff */
[----:B------:R-:W-:Y:S05]  /*13e20*/  RET.REL.NODEC R2 `(_ZN7cutlass13device_kernelINS_4gemm6kernel13GemmUniversalIN4cute5tupleIJiiiiEEENS1_10collective13CollectiveMmaINS1_46MainloopSm100TmaUmmaWarpSpecializedBlockScaledILi7ELi2ELi1ENS5_IJNS4_1CILi2EEESB_NSA_ILi1EEEEEEEENS5_IJNSA_ILi128EEENSA_ILi256EEESF_EEENS5_IJNS_12float_e2m1_tENS_13float_ue8m0_tEEEENS5_IJNS5_IJlSC_lEEENS4_6LayoutINS5_IJNS5_IJNS5_IJNSA_ILi32EEENSA_ILi4EEEEEEiEEESQ_NS5_IJSC_iEEEEEENS5_IJNS5_IJNS5_IJNSA_ILi16EEESO_EEEiEEENS5_IJNS5_IJNSA_ILi0EEESC_EEENSA_ILi512EEEEEENS5_IJSW_iEEEEEEEEEEESK_S13_NS4_8TiledMMAINS4_8MMA_AtomIJNS4_17SM100_MMA_MXF4_SSISI_SI_fSJ_Li128ELi256ELi32ELNS4_4UMMA5MajorE0ELS18_0ELNS17_7ScaleInE0ELS19_0EEEEEENSM_INS5_IJSC_SC_SC_EEENS5_IJSW_SW_SW_EEEEENS5_IJNS4_10UnderscoreES1F_S1F_EEEEENS5_IJNS4_23SM90_TMA_LOAD_MULTICASTES1I_EEENS5_IJNS4_14ComposedLayoutINS4_7SwizzleILi2ELi4ELi3EEENS4_18smem_ptr_flag_bitsILi4EEENSM_INS5_IJNSA_ILi8EEESF_EEENS5_IJSF_SC_EEEEEEENSM_INS5_IJNS5_IJNS5_IJSP_SC_EEENS5_IJSN_SB_EEEEEESC_NS5_IJSB_SC_EEEEEENS5_IJNS5_IJNS5_IJSU_SY_EEESX_EEESW_NS5_IJSB_SY_EEEEEEEEEEEvNS4_8identityES1J_NS5_IJS1T_NSM_INS5_IJNS5_IJNS5_IJSP_SB_EEES1V_EEESC_S1X_EEENS5_IJS20_SW_NS5_IJSB_NSA_ILi1024EEEEEEEEEEEEEEvS25_EENS_8epilogue10collective18CollectiveEpilogueINS2F_23Sm100TmaWarpSpecializedILi4ELi2ELi32ELb1ELb0EEEJNS5_IJNSA_ILi64EEESG_SF_EEENS5_IJNSM_IS2K_SC_EENSM_IS1V_NS5_IJSC_SF_EEEEEEEENS_10bfloat16_tESL_S2Q_SL_NS2F_6fusion15FusionCallbacksIS2J_NS2R_17LinearCombinationIS2Q_fS2Q_fLNS_15FloatRoundStyleE2EEES2L_S2P_JEEENS4_5SM1004TMEM4LOAD26SM100_TMEM_LOAD_32dp32b32xENS4_13SM90_TMA_LOADENS1K_IS1M_NS1N_ILi16EEENSM_INS5_IJS1P_SN_EEENS5_IJSN_SC_EEEEEEENS4_39AutoVectorizingCopyWithAssumedAlignmentILi128EEENS4_14SM90_TMA_STOREES36_S38_S38_EEEvvEEEEvNT_6ParamsE) ;  /* 0xfffffec002747950 */ /* 0x000fea0003c3ffff */
        .weak           $__internal_1_$__cuda_sm10x_tcgen05_guardrail_trap_phase_invalid_during_alloc
        .type           $__internal_1_$__cuda_sm10x_tcgen05_guardrail_trap_phase_invalid_during_alloc,@function
        .size           $__internal_1_$__cuda_sm10x_tcgen05_guardrail_trap_phase_invalid_during_alloc,($__internal_2_$__cuda_sm10x_tcgen05_guardrail_trap_unallocated_columns_being_dealloced - $__internal_1_$__cuda_sm10x_tcgen05_guardrail_trap_phase_invalid_during_alloc)
$__internal_1_$__cuda_sm10x_tcgen05_guardrail_trap_phase_invalid_during_alloc:
[----:B------:R-:W-:Y:S05]  /*13e30*/  BPT.TRAP 0x1 ;  /* 0x000000040000795c */ /* 0x000fea0000300000 */
[----:B------:R-:W-:-:S04]  /*13e40*/  MOV R3, 0x0 ;  /* 0x0000000000037802 */ /* 0x000fc80000000f00 */
[----:B------:R-:W-:Y:S05]  /*13e50*/  RET.REL.NODEC R2 `(_ZN7cutlass13device_kernelINS_4gemm6kernel13GemmUniversalIN4cute5tupleIJiiiiEEENS1_10collective13CollectiveMmaINS1_46MainloopSm100TmaUmmaWarpSpecializedBlockScaledILi7ELi2ELi1ENS5_IJNS4_1CILi2EEESB_NSA_ILi1EEEEEEEENS5_IJNSA_ILi128EEENSA_ILi256EEESF_EEENS5_IJNS_12float_e2m1_tENS_13float_ue8m0_tEEEENS5_IJNS5_IJlSC_lEEENS4_6LayoutINS5_IJNS5_IJNS5_IJNSA_ILi32EEENSA_ILi4EEEEEEiEEESQ_NS5_IJSC_iEEEEEENS5_IJNS5_IJNS5_IJNSA_ILi16EEESO_EEEiEEENS5_IJNS5_IJNSA_ILi0EEESC_EEENSA_ILi512EEEEEENS5_IJSW_iEEEEEEEEEEESK_S13_NS4_8TiledMMAINS4_8MMA_AtomIJNS4_17SM100_MMA_MXF4_SSISI_SI_fSJ_Li128ELi256ELi32ELNS4_4UMMA5MajorE0ELS18_0ELNS17_7ScaleInE0ELS19_0EEEEEENSM_INS5_IJSC_SC_SC_EEENS5_IJSW_SW_SW_EEEEENS5_IJNS4_10UnderscoreES1F_S1F_EEEEENS5_IJNS4_23SM90_TMA_LOAD_MULTICASTES1I_EEENS5_IJNS4_14ComposedLayoutINS4_7SwizzleILi2ELi4ELi3EEENS4_18smem_ptr_flag_bitsILi4EEENSM_INS5_IJNSA_ILi8EEESF_EEENS5_IJSF_SC_EEEEEEENSM_INS5_IJNS5_IJNS5_IJSP_SC_EEENS5_IJSN_SB_EEEEEESC_NS5_IJSB_SC_EEEEEENS5_IJNS5_IJNS5_IJSU_SY_EEESX_EEESW_NS5_IJSB_SY_EEEEEEEEEEEvNS4_8identityES1J_NS5_IJS1T_NSM_INS5_IJNS5_IJNS5_IJSP_SB_EEES1V_EEESC_S1X_EEENS5_IJS20_SW_NS5_IJSB_NSA_ILi1024EEEEEEEEEEEEEEvS25_EENS_8epilogue10collective18CollectiveEpilogueINS2F_23Sm100TmaWarpSpecializedILi4ELi2ELi32ELb1ELb0EEEJNS5_IJNSA_ILi64EEESG_SF_EEENS5_IJNSM_IS2K_SC_EENSM_IS1V_NS5_IJSC_SF_EEEEEEEENS_10bfloat16_tESL_S2Q_SL_NS2F_6fusion15FusionCallbacksIS2J_NS2R_17LinearCombinationIS2Q_fS2Q_fLNS_15FloatRoundStyleE2EEES2L_S2P_JEEENS4_5SM1004TMEM4LOAD26SM100_TMEM_LOAD_32dp32b32xENS4_13SM90_TMA_LOADENS1K_IS1M_NS1N_ILi16EEENSM_INS5_IJS1P_SN_EEENS5_IJSN_SC_EEEEEEENS4_39AutoVectorizingCopyWithAssumedAlignmentILi128EEENS4_14SM90_TMA_STOREES36_S38_S38_EEEvvEEEEvNT_6ParamsE) ;  /* 0xfffffec002687950 */ /* 0x000fea0003c3ffff */
        .weak           $__internal_2_$__cuda_sm10x_tcgen05_guardrail_trap_unallocated_columns_being_dealloced
        .type           $__internal_2_$__cuda_sm10x_tcgen05_guardrail_trap_unallocated_columns_being_dealloced,@function
        .size           $__internal_2_$__cuda_sm10x_tcgen05_guardrail_trap_unallocated_columns_being_dealloced,(.L_x_247 - $__internal_2_$__cuda_sm10x_tcgen05_guardrail_trap_unallocated_columns_being_dealloced)
$__internal_2_$__cuda_sm10x_tcgen05_guardrail_trap_unallocated_columns_being_dealloced:
[----:B------:R-:W-:Y:S05]  /*13e60*/  BPT.TRAP 0x1 ;  /* 0x000000040000795c */ /* 0x000fea0000300000 */
[----:B------:R-:W-:-:S04]  /*13e70*/  HFMA2 R3, -RZ, RZ, 0, 0 ;  /* 0x00000000ff037431 */ /* 0x000fc800000001ff */
[----:B------:R-:W-:Y:S05]  /*13e80*/  RET.REL.NODEC R2 `(_ZN7cutlass13device_kernelINS_4gemm6kernel13GemmUniversalIN4cute5tupleIJiiiiEEENS1_10collective13CollectiveMmaINS1_46MainloopSm100TmaUmmaWarpSpecializedBlockScaledILi7ELi2ELi1ENS5_IJNS4_1CILi2EEESB_NSA_ILi1EEEEEEEENS5_IJNSA_ILi128EEENSA_ILi256EEESF_EEENS5_IJNS_12float_e2m1_tENS_13float_ue8m0_tEEEENS5_IJNS5_IJlSC_lEEENS4_6LayoutINS5_IJNS5_IJNS5_IJNSA_ILi32EEENSA_ILi4EEEEEEiEEESQ_NS5_IJSC_iEEEEEENS5_IJNS5_IJNS5_IJNSA_ILi16EEESO_EEEiEEENS5_IJNS5_IJNSA_ILi0EEESC_EEENSA_ILi512EEEEEENS5_IJSW_iEEEEEEEEEEESK_S13_NS4_8TiledMMAINS4_8MMA_AtomIJNS4_17SM100_MMA_MXF4_SSISI_SI_fSJ_Li128ELi256ELi32ELNS4_4UMMA5MajorE0ELS18_0ELNS17_7ScaleInE0ELS19_0EEEEEENSM_INS5_IJSC_SC_SC_EEENS5_IJSW_SW_SW_EEEEENS5_IJNS4_10UnderscoreES1F_S1F_EEEEENS5_IJNS4_23SM90_TMA_LOAD_MULTICASTES1I_EEENS5_IJNS4_14ComposedLayoutINS4_7SwizzleILi2ELi4ELi3EEENS4_18smem_ptr_flag_bitsILi4EEENSM_INS5_IJNSA_ILi8EEESF_EEENS5_IJSF_SC_EEEEEEENSM_INS5_IJNS5_IJNS5_IJSP_SC_EEENS5_IJSN_SB_EEEEEESC_NS5_IJSB_SC_EEEEEENS5_IJNS5_IJNS5_IJSU_SY_EEESX_EEESW_NS5_IJSB_SY_EEEEEEEEEEEvNS4_8identityES1J_NS5_IJS1T_NSM_INS5_IJNS5_IJNS5_IJSP_SB_EEES1V_EEESC_S1X_EEENS5_IJS20_SW_NS5_IJSB_NSA_ILi1024EEEEEEEEEEEEEEvS25_EENS_8epilogue10collective18CollectiveEpilogueINS2F_23Sm100TmaWarpSpecializedILi4ELi2ELi32ELb1ELb0EEEJNS5_IJNSA_ILi64EEESG_SF_EEENS5_IJNSM_IS2K_SC_EENSM_IS1V_NS5_IJSC_SF_EEEEEEEENS_10bfloat16_tESL_S2Q_SL_NS2F_6fusion15FusionCallbacksIS2J_NS2R_17LinearCombinationIS2Q_fS2Q_fLNS_15FloatRoundStyleE2EEES2L_S2P_JEEENS4_5SM1004TMEM4LOAD26SM100_TMEM_LOAD_32dp32b32xENS4_13SM90_TMA_LOADENS1K_IS1M_NS1N_ILi16EEENSM_INS5_IJS1P_SN_EEENS5_IJSN_SC_EEEEEEENS4_39AutoVectorizingCopyWithAssumedAlignmentILi128EEENS4_14SM90_TMA_STOREES36_S38_S38_EEEvvEEEEvNT_6ParamsE) ;  /* 0xfffffec0025c7950 */ /* 0x000fea0003c3ffff */
.L_x_246:
[----:B------:R-:W-:-:S00]  /*13e90*/  BRA `(.L_x_246) ;  /* 0xfffffffc00fc7947 */ /* 0x000fc0000383ffff */
[----:B------:R-:W-:-:S00]  /*13ea0*/  NOP ;  /* 0x0000000000007918 */ /* 0x000fc00000000000 */
        /* <DEDUP_REMOVED lines=13> */
.L_x_247:


//--------------------- .nv.global.init           --------------------------
	.section	.nv.global.init,"aw",@progbits
.nv.global.init:
	.type		$str$29,@object
	.size		$str$29,($str$30 - $str$29)
$str$29:
        /*0000*/ 	.byte	0x28, 0x61, 0x64, 0x64, 0x72, 0x65, 0x73, 0x73, 0x20, 0x26, 0x20, 0x6d, 0x61, 0x73, 0x6b, 0x29
        /*0010*/ 	.byte	0x20, 0x3d, 0x3d, 0x20, 0x30, 0x00
	.type		$str$30,@object
	.size		$str$30,($str$26 - $str$30)
$str$30:
        /*0016*/ 	.byte	0x2f, 0x74, 0x6d, 0x70, 0x2f, 0x63, 0x75, 0x74, 0x6c, 0x61, 0x73, 0x73, 0x5f, 0x73, 0x77, 0x65
        /*0026*/ 	.byte	0x65, 0x70, 0x5f, 0x73, 0x72, 0x63, 0x2f, 0x69, 0x6e, 0x63, 0x6c, 0x75, 0x64, 0x65, 0x2f, 0x63
        /*0036*/ 	.byte	0x75, 0x74, 0x65, 0x2f, 0x70, 0x6f, 0x69, 0x6e, 0x74, 0x65, 0x72, 0x5f, 0x66, 0x6c, 0x61, 0x67
        /*0046*/ 	.byte	0x67, 0x65, 0x64, 0x2e, 0x68, 0x70, 0x70, 0x00
	.type		$str$26,@object
	.size		$str$26,($str$25 - $str$26)
$str$26:
        /*004e*/ 	.byte	0x2f, 0x74, 0x6d, 0x70, 0x2f, 0x63, 0x75, 0x74, 0x6c, 0x61, 0x73, 0x73, 0x5f, 0x73, 0x77, 0x65
        /*005e*/ 	.byte	0x65, 0x70, 0x5f, 0x73, 0x72, 0x63, 0x2f, 0x69, 0x6e, 0x63, 0x6c, 0x75, 0x64, 0x65, 0x2f, 0x63
        /*006e*/ 	.byte	0x75, 0x74, 0x65, 0x2f, 0x61, 0x74, 0x6f, 0x6d, 0x2f, 0x63, 0x6f, 0x70, 0x79, 0x5f, 0x74, 0x72
        /*007e*/ 	.byte	0x61, 0x69, 0x74, 0x73, 0x5f, 0x73, 0x6d, 0x31, 0x30, 0x30, 0x2e, 0x68, 0x70, 0x70, 0x00
	.type		$str$25,@object
	.size		$str$25,(__unnamed_1 - $str$25)
$str$25:
        /*008d*/ 	.byte	0x28, 0x28, 0x75, 0x69, 0x6e, 0x74, 0x33, 0x32, 0x5f, 0x74, 0x28, 0x74, 0x68, 0x72, 0x65, 0x61
        /*009d*/ 	.byte	0x64, 0x49, 0x64, 0x78, 0x2e, 0x78, 0x29, 0x20, 0x2f, 0x20, 0x33, 0x32, 0x29, 0x20, 0x25, 0x20
        /*00ad*/ 	.byte	0x34, 0x29, 0x20, 0x3d, 0x3d, 0x20, 0x28, 0x28, 0x28, 0x74, 0x6d, 0x65, 0x6d, 0x5f, 0x61, 0x64
        /*00bd*/ 	.byte	0x64, 0x72, 0x20, 0x3e, 0x3e, 0x20, 0x31, 0x36, 0x29, 0x20, 0x2f, 0x20, 0x33, 0x32, 0x29, 0x20
        /*00cd*/ 	.byte	0x25, 0x20, 0x34, 0x29, 0x00
	.type		__unnamed_1,@object
	.size		__unnamed_1,(__unnamed_2 - __unnamed_1)
__unnamed_1:
        /*00d2*/ 	.byte	0x61, 0x75, 0x74, 0x6f, 0x20, 0x63, 0x75, 0x74, 0x65, 0x3a, 0x3a, 0x61, 0x73, 0x5f, 0x70, 0x6f
        /* <DEDUP_REMOVED lines=24> */
        /*0262*/ 	.byte	0x43, 0x3c, 0x34, 0x30, 0x39, 0x36, 0x3e, 0x3e, 0x3e, 0x3e, 0x5d, 0x00
	.type		__unnamed_2,@object
	.size		__unnamed_2,(.L_2 - __unnamed_2)
__unnamed_2:
        /* <DEDUP_REMOVED lines=42> */
        /*050e*/ 	.byte	0x3e, 0x3e, 0x5d, 0x00
.L_2:


//--------------------- .nv.shared._ZN7cutlass13device_kernelINS_4gemm6kernel13GemmUniversalIN4cute5tupleIJiiiiEEENS1_10collective13CollectiveMmaINS1_46MainloopSm100TmaUmmaWarpSpecializedBlockScaledILi7ELi2ELi1ENS5_IJNS4_1CILi2EEESB_NSA_ILi1EEEEEEEENS5_IJNSA_ILi128EEENSA_ILi256EEESF_EEENS5_IJNS_12float_e2m1_tENS_13float_ue8m0_tEEEENS5_IJNS5_IJlSC_lEEENS4_6LayoutINS5_IJNS5_IJNS5_IJNSA_ILi32EEENSA_ILi4EEEEEEiEEESQ_NS5_IJSC_iEEEEEENS5_IJNS5_IJNS5_IJNSA_ILi16EEESO_EEEiEEENS5_IJNS5_IJNSA_ILi0EEESC_EEENSA_ILi512EEEEEENS5_IJSW_iEEEEEEEEEEESK_S13_NS4_8TiledMMAINS4_8MMA_AtomIJNS4_17SM100_MMA_MXF4_SSISI_SI_fSJ_Li128ELi256ELi32ELNS4_4UMMA5MajorE0ELS18_0ELNS17_7ScaleInE0ELS19_0EEEEEENSM_INS5_IJSC_SC_SC_EEENS5_IJSW_SW_SW_EEEEENS5_IJNS4_10UnderscoreES1F_S1F_EEEEENS5_IJNS4_23SM90_TMA_LOAD_MULTICASTES1I_EEENS5_IJNS4_14ComposedLayoutINS4_7SwizzleILi2ELi4ELi3EEENS4_18smem_ptr_flag_bitsILi4EEENSM_INS5_IJNSA_ILi8EEESF_EEENS5_IJSF_SC_EEEEEEENSM_INS5_IJNS5_IJNS5_IJSP_SC_EEENS5_IJSN_SB_EEEEEESC_NS5_IJSB_SC_EEEEEENS5_IJNS5_IJNS5_IJSU_SY_EEESX_EEESW_NS5_IJSB_SY_EEEEEEEEEEEvNS4_8identityES1J_NS5_IJS1T_NSM_INS5_IJNS5_IJNS5_IJSP_SB_EEES1V_EEESC_S1X_EEENS5_IJS20_SW_NS5_IJSB_NSA_ILi1024EEEEEEEEEEEEEEvS25_EENS_8epilogue10collective18CollectiveEpilogueINS2F_23Sm100TmaWarpSpecializedILi4ELi2ELi32ELb1ELb0EEEJNS5_IJNSA_ILi64EEESG_SF_EEENS5_IJNSM_IS2K_SC_EENSM_IS1V_NS5_IJSC_SF_EEEEEEEENS_10bfloat16_tESL_S2Q_SL_NS2F_6fusion15FusionCallbacksIS2J_NS2R_17LinearCombinationIS2Q_fS2Q_fLNS_15FloatRoundStyleE2EEES2L_S2P_JEEENS4_5SM1004TMEM4LOAD26SM100_TMEM_LOAD_32dp32b32xENS4_13SM90_TMA_LOADENS1K_IS1M_NS1N_ILi16EEENSM_INS5_IJS1P_SN_EEENS5_IJSN_SC_EEEEEEENS4_39AutoVectorizingCopyWithAssumedAlignmentILi128EEENS4_14SM90_TMA_STOREES36_S38_S38_EEEvvEEEEvNT_6ParamsE --------------------------
	.section	.nv.shared._ZN7cutlass13device_kernelINS_4gemm6kernel13GemmUniversalIN4cute5tupleIJiiiiEEENS1_10collective13CollectiveMmaINS1_46MainloopSm100TmaUmmaWarpSpecializedBlockScaledILi7ELi2ELi1ENS5_IJNS4_1CILi2EEESB_NSA_ILi1EEEEEEEENS5_IJNSA_ILi128EEENSA_ILi256EEESF_EEENS5_IJNS_12float_e2m1_tENS_13float_ue8m0_tEEEENS5_IJNS5_IJlSC_lEEENS4_6LayoutINS5_IJNS5_IJNS5_IJNSA_ILi32EEENSA_ILi4EEEEEEiEEESQ_NS5_IJSC_iEEEEEENS5_IJNS5_IJNS5_IJNSA_ILi16EEESO_EEEiEEENS5_IJNS5_IJNSA_ILi0EEESC_EEENSA_ILi512EEEEEENS5_IJSW_iEEEEEEEEEEESK_S13_NS4_8TiledMMAINS4_8MMA_AtomIJNS4_17SM100_MMA_MXF4_SSISI_SI_fSJ_Li128ELi256ELi32ELNS4_4UMMA5MajorE0ELS18_0ELNS17_7ScaleInE0ELS19_0EEEEEENSM_INS5_IJSC_SC_SC_EEENS5_IJSW_SW_SW_EEEEENS5_IJNS4_10UnderscoreES1F_S1F_EEEEENS5_IJNS4_23SM90_TMA_LOAD_MULTICASTES1I_EEENS5_IJNS4_14ComposedLayoutINS4_7SwizzleILi2ELi4ELi3EEENS4_18smem_ptr_flag_bitsILi4EEENSM_INS5_IJNSA_ILi8EEESF_EEENS5_IJSF_SC_EEEEEEENSM_INS5_IJNS5_IJNS5_IJSP_SC_EEENS5_IJSN_SB_EEEEEESC_NS5_IJSB_SC_EEEEEENS5_IJNS5_IJNS5_IJSU_SY_EEESX_EEESW_NS5_IJSB_SY_EEEEEEEEEEEvNS4_8identityES1J_NS5_IJS1T_NSM_INS5_IJNS5_IJNS5_IJSP_SB_EEES1V_EEESC_S1X_EEENS5_IJS20_SW_NS5_IJSB_NSA_ILi1024EEEEEEEEEEEEEEvS25_EENS_8epilogue10collective18CollectiveEpilogueINS2F_23Sm100TmaWarpSpecializedILi4ELi2ELi32ELb1ELb0EEEJNS5_IJNSA_ILi64EEESG_SF_EEENS5_IJNSM_IS2K_SC_EENSM_IS1V_NS5_IJSC_SF_EEEEEEEENS_10bfloat16_tESL_S2Q_SL_NS2F_6fusion15FusionCallbacksIS2J_NS2R_17LinearCombinationIS2Q_fS2Q_fLNS_15FloatRoundStyleE2EEES2L_S2P_JEEENS4_5SM1004TMEM4LOAD26SM100_TMEM_LOAD_32dp32b32xENS4_13SM90_TMA_LOADENS1K_IS1M_NS1N_ILi16EEENSM_INS5_IJS1P_SN_EEENS5_IJSN_SC_EEEEEEENS4_39AutoVectorizingCopyWithAssumedAlignmentILi128EEENS4_14SM90_TMA_STOREES36_S38_S38_EEEvvEEEEvNT_6ParamsE,"aw",@nobits
	.sectionflags	@""
	.align	16
	.zero		1024


//--------------------- .nv.shared.reserved.0     --------------------------
	.section	.nv.shared.reserved.0,"aw",@nobits
	.weak		__nv_reservedSMEM_offset_0_alias
	.size		__nv_reservedSMEM_offset_0_alias, 0, 64
	.other		__nv_reservedSMEM_offset_0_alias,@"STO_CUDA_RESERVED_SHARED STV_DEFAULT"
__nv_reservedSMEM_offset_0_alias:
	.zero		0
.nv.shared.reserved.0:
	.zero		64
	.weak		__nv_reservedSMEM_tcgen05_partition
	.type		__nv_reservedSMEM_tcgen05_partition,@object
	.size		__nv_reservedSMEM_tcgen05_partition,(.L_0 - __nv_reservedSMEM_tcgen05_partition)
__nv_reservedSMEM_tcgen05_partition:
	.zero		32
.L_0:


//--------------------- .nv.global                --------------------------
	.section	.nv.global,"aw",@nobits
.nv.global:
	.type		_ZN40_INTERNAL_2e438dd2_4_k_cu_ba45ec6f_286444cute1_E,@object
	.size		_ZN40_INTERNAL_2e438dd2_4_k_cu_ba45ec6f_286444cute1_E,(_ZN40_INTERNAL_2e438dd2_4_k_cu_ba45ec6f_286444cuda3std3__45__cpo6cbeginE - _ZN40_INTERNAL_2e438dd2_4_k_cu_ba45ec6f_286444cute1_E)
_ZN40_INTERNAL_2e438dd2_4_k_cu_ba45ec6f_286444cute1_E:
	.zero		1
	.type		_ZN40_INTERNAL_2e438dd2_4_k_cu_ba45ec6f_286444cuda3std3__45__cpo6cbeginE,@object
	.size		_ZN40_INTERNAL_2e438dd2_4_k_cu_ba45ec6f_286444cuda3std3__45__cpo6cbeginE,(_ZN40_INTERNAL_2e438dd2_4_k_cu_ba45ec6f_286444cuda3std3__48in_placeE - _ZN40_INTERNAL_2e438dd2_4_k_cu_ba45ec6f_286444cuda3std3__45__cpo6cbeginE)
_ZN40_INTERNAL_2e438dd2_4_k_cu_ba45ec6f_286444cuda3std3__45__cpo6cbeginE:
	.zero		1
	.type		_ZN40_INTERNAL_2e438dd2_4_k_cu_ba45ec6f_286444cuda3std3__48in_placeE,@object
	.size		_ZN40_INTERNAL_2e438dd2_4_k_cu_ba45ec6f_286444cuda3std3__48in_placeE,(_ZN40_INTERNAL_2e438dd2_4_k_cu_ba45ec6f_286444cuda3std6ranges3__45__cpo9iter_moveE - _ZN40_INTERNAL_2e438dd2_4_k_cu_ba45ec6f_286444cuda3std3__48in_placeE)
_ZN40_INTERNAL_2e438dd2_4_k_cu_ba45ec6f_286444cuda3std3__48in_placeE:
	.zero		1
	.type		_ZN40_INTERNAL_2e438dd2_4_k_cu_ba45ec6f_286444cuda3std6ranges3__45__cpo9iter_moveE,@object
	.size		_ZN40_INTERNAL_2e438dd2_4_k_cu_ba45ec6f_286444cuda3std6ranges3__45__cpo9iter_moveE,(_ZN40_INTERNAL_2e438dd2_4_k_cu_ba45ec6f_286444cuda3std3__45__cpo5beginE - _ZN40_INTERNAL_2e438dd2_4_k_cu_ba45ec6f_286444cuda3std6ranges3__45__cpo9iter_moveE)
_ZN40_INTERNAL_2e438dd2_4_k_cu_ba45ec6f_286444cuda3std6ranges3__45__cpo9iter_moveE:
	.zero		1
	.type		_ZN40_INTERNAL_2e438dd2_4_k_cu_ba45ec6f_286444cuda3std3__45__cpo5beginE,@object
	.size		_ZN40_INTERNAL_2e438dd2_4_k_cu_ba45ec6f_286444cuda3std3__45__cpo5beginE,(_ZN40_INTERNAL_2e438dd2_4_k_cu_ba45ec6f_286444cuda3std3__442_GLOBAL__N__2e438dd2_4_k_cu_ba45ec6f_286446ignoreE - _ZN40_INTERNAL_2e438dd2_4_k_cu_ba45ec6f_286444cuda3std3__45__cpo5beginE)
_ZN40_INTERNAL_2e438dd2_4_k_cu_ba45ec6f_286444cuda3std3__45__cpo5beginE:
	.zero		1
	.type		_ZN40_INTERNAL_2e438dd2_4_k_cu_ba45ec6f_286444cuda3std3__442_GLOBAL__N__2e438dd2_4_k_cu_ba45ec6f_286446ignoreE,@object
	.size		_ZN40_INTERNAL_2e438dd2_4_k_cu_ba45ec6f_286444cuda3std3__442_GLOBAL__N__2e438dd2_4_k_cu_ba45ec6f_286446ignoreE,(_ZN40_INTERNAL_2e438dd2_4_k_cu_ba45ec6f_286444cute7productE - _ZN40_INTERNAL_2e438dd2_4_k_cu_ba45ec6f_286444cuda3std3__442_GLOBAL__N__2e438dd2_4_k_cu_ba45ec6f_286446ignoreE)
_ZN40_INTERNAL_2e438dd2_4_k_cu_ba45ec6f_286444cuda3std3__442_GLOBAL__N__2e438dd2_4_k_cu_ba45ec6f_286446ignoreE:
	.zero		1
	.type		_ZN40_INTERNAL_2e438dd2_4_k_cu_ba45ec6f_286444cute7productE,@object
	.size		_ZN40_INTERNAL_2e438dd2_4_k_cu_ba45ec6f_286444cute7productE,(_ZN40_INTERNAL_2e438dd2_4_k_cu_ba45ec6f_286444cuda3std3__45__cpo3endE - _ZN40_INTERNAL_2e438dd2_4_k_cu_ba45ec6f_286444cute7productE)
_ZN40_INTERNAL_2e438dd2_4_k_cu_ba45ec6f_286444cute7productE:
	.zero		1
	.type		_ZN40_INTERNAL_2e438dd2_4_k_cu_ba45ec6f_286444cuda3std3__45__cpo3endE,@object
	.size		_ZN40_INTERNAL_2e438dd2_4_k_cu_ba45ec6f_286444cuda3std3__45__cpo3endE,(_ZN40_INTERNAL_2e438dd2_4_k_cu_ba45ec6f_286444cuda3std3__419piecewise_constructE - _ZN40_INTERNAL_2e438dd2_4_k_cu_ba45ec6f_286444cuda3std3__45__cpo3endE)
_ZN40_INTERNAL_2e438dd2_4_k_cu_ba45ec6f_286444cuda3std3__45__cpo3endE:
	.zero		1
	.type		_ZN40_INTERNAL_2e438dd2_4_k_cu_ba45ec6f_286444cuda3std3__419piecewise_constructE,@object
	.size		_ZN40_INTERNAL_2e438dd2_4_k_cu_ba45ec6f_286444cuda3std3__419piecewise_constructE,(_ZN40_INTERNAL_2e438dd2_4_k_cu_ba45ec6f_286444cuda3std3__45__cpo4cendE - _ZN40_INTERNAL_2e438dd2_4_k_cu_ba45ec6f_286444cuda3std3__419piecewise_constructE)
_ZN40_INTERNAL_2e438dd2_4_k_cu_ba45ec6f_286444cuda3std3__419piecewise_constructE:
	.zero		1
	.type		_ZN40_INTERNAL_2e438dd2_4_k_cu_ba45ec6f_286444cuda3std3__45__cpo4cendE,@object
	.size		_ZN40_INTERNAL_2e438dd2_4_k_cu_ba45ec6f_286444cuda3std3__45__cpo4cendE,(_ZN40_INTERNAL_2e438dd2_4_k_cu_ba45ec6f_286444cuda3std6ranges3__45__cpo4swapE - _ZN40_INTERNAL_2e438dd2_4_k_cu_ba45ec6f_286444cuda3std3__45__cpo4cendE)
_ZN40_INTERNAL_2e438dd2_4_k_cu_ba45ec6f_286444cuda3std3__45__cpo4cendE:
	.zero		1
	.type		_ZN40_INTERNAL_2e438dd2_4_k_cu_ba45ec6f_286444cuda3std6ranges3__45__cpo4swapE,@object
	.size		_ZN40_INTERNAL_2e438dd2_4_k_cu_ba45ec6f_286444cuda3std6ranges3__45__cpo4swapE,(.L_10 - _ZN40_INTERNAL_2e438dd2_4_k_cu_ba45ec6f_286444cuda3std6ranges3__45__cpo4swapE)
_ZN40_INTERNAL_2e438dd2_4_k_cu_ba45ec6f_286444cuda3std6ranges3__45__cpo4swapE:
	.zero		1
.L_10:


//--------------------- .nv.constant0._ZN7cutlass13device_kernelINS_4gemm6kernel13GemmUniversalIN4cute5tupleIJiiiiEEENS1_10collective13CollectiveMmaINS1_46MainloopSm100TmaUmmaWarpSpecializedBlockScaledILi7ELi2ELi1ENS5_IJNS4_1CILi2EEESB_NSA_ILi1EEEEEEEENS5_IJNSA_ILi128EEENSA_ILi256EEESF_EEENS5_IJNS_12float_e2m1_tENS_13float_ue8m0_tEEEENS5_IJNS5_IJlSC_lEEENS4_6LayoutINS5_IJNS5_IJNS5_IJNSA_ILi32EEENSA_ILi4EEEEEEiEEESQ_NS5_IJSC_iEEEEEENS5_IJNS5_IJNS5_IJNSA_ILi16EEESO_EEEiEEENS5_IJNS5_IJNSA_ILi0EEESC_EEENSA_ILi512EEEEEENS5_IJSW_iEEEEEEEEEEESK_S13_NS4_8TiledMMAINS4_8MMA_AtomIJNS4_17SM100_MMA_MXF4_SSISI_SI_fSJ_Li128ELi256ELi32ELNS4_4UMMA5MajorE0ELS18_0ELNS17_7ScaleInE0ELS19_0EEEEEENSM_INS5_IJSC_SC_SC_EEENS5_IJSW_SW_SW_EEEEENS5_IJNS4_10UnderscoreES1F_S1F_EEEEENS5_IJNS4_23SM90_TMA_LOAD_MULTICASTES1I_EEENS5_IJNS4_14ComposedLayoutINS4_7SwizzleILi2ELi4ELi3EEENS4_18smem_ptr_flag_bitsILi4EEENSM_INS5_IJNSA_ILi8EEESF_EEENS5_IJSF_SC_EEEEEEENSM_INS5_IJNS5_IJNS5_IJSP_SC_EEENS5_IJSN_SB_EEEEEESC_NS5_IJSB_SC_EEEEEENS5_IJNS5_IJNS5_IJSU_SY_EEESX_EEESW_NS5_IJSB_SY_EEEEEEEEEEEvNS4_8identityES1J_NS5_IJS1T_NSM_INS5_IJNS5_IJNS5_IJSP_SB_EEES1V_EEESC_S1X_EEENS5_IJS20_SW_NS5_IJSB_NSA_ILi1024EEEEEEEEEEEEEEvS25_EENS_8epilogue10collective18CollectiveEpilogueINS2F_23Sm100TmaWarpSpecializedILi4ELi2ELi32ELb1ELb0EEEJNS5_IJNSA_ILi64EEESG_SF_EEENS5_IJNSM_IS2K_SC_EENSM_IS1V_NS5_IJSC_SF_EEEEEEEENS_10bfloat16_tESL_S2Q_SL_NS2F_6fusion15FusionCallbacksIS2J_NS2R_17LinearCombinationIS2Q_fS2Q_fLNS_15FloatRoundStyleE2EEES2L_S2P_JEEENS4_5SM1004TMEM4LOAD26SM100_TMEM_LOAD_32dp32b32xENS4_13SM90_TMA_LOADENS1K_IS1M_NS1N_ILi16EEENSM_INS5_IJS1P_SN_EEENS5_IJSN_SC_EEEEEEENS4_39AutoVectorizingCopyWithAssumedAlignmentILi128EEENS4_14SM90_TMA_STOREES36_S38_S38_EEEvvEEEEvNT_6ParamsE --------------------------
	.section	.nv.constant0._ZN7cutlass13device_kernelINS_4gemm6kernel13GemmUniversalIN4cute5tupleIJiiiiEEENS1_10collective13CollectiveMmaINS1_46MainloopSm100TmaUmmaWarpSpecializedBlockScaledILi7ELi2ELi1ENS5_IJNS4_1CILi2EEESB_NSA_ILi1EEEEEEEENS5_IJNSA_ILi128EEENSA_ILi256EEESF_EEENS5_IJNS_12float_e2m1_tENS_13float_ue8m0_tEEEENS5_IJNS5_IJlSC_lEEENS4_6LayoutINS5_IJNS5_IJNS5_IJNSA_ILi32EEENSA_ILi4EEEEEEiEEESQ_NS5_IJSC_iEEEEEENS5_IJNS5_IJNS5_IJNSA_ILi16EEESO_EEEiEEENS5_IJNS5_IJNSA_ILi0EEESC_EEENSA_ILi512EEEEEENS5_IJSW_iEEEEEEEEEEESK_S13_NS4_8TiledMMAINS4_8MMA_AtomIJNS4_17SM100_MMA_MXF4_SSISI_SI_fSJ_Li128ELi256ELi32ELNS4_4UMMA5MajorE0ELS18_0ELNS17_7ScaleInE0ELS19_0EEEEEENSM_INS5_IJSC_SC_SC_EEENS5_IJSW_SW_SW_EEEEENS5_IJNS4_10UnderscoreES1F_S1F_EEEEENS5_IJNS4_23SM90_TMA_LOAD_MULTICASTES1I_EEENS5_IJNS4_14ComposedLayoutINS4_7SwizzleILi2ELi4ELi3EEENS4_18smem_ptr_flag_bitsILi4EEENSM_INS5_IJNSA_ILi8EEESF_EEENS5_IJSF_SC_EEEEEEENSM_INS5_IJNS5_IJNS5_IJSP_SC_EEENS5_IJSN_SB_EEEEEESC_NS5_IJSB_SC_EEEEEENS5_IJNS5_IJNS5_IJSU_SY_EEESX_EEESW_NS5_IJSB_SY_EEEEEEEEEEEvNS4_8identityES1J_NS5_IJS1T_NSM_INS5_IJNS5_IJNS5_IJSP_SB_EEES1V_EEESC_S1X_EEENS5_IJS20_SW_NS5_IJSB_NSA_ILi1024EEEEEEEEEEEEEEvS25_EENS_8epilogue10collective18CollectiveEpilogueINS2F_23Sm100TmaWarpSpecializedILi4ELi2ELi32ELb1ELb0EEEJNS5_IJNSA_ILi64EEESG_SF_EEENS5_IJNSM_IS2K_SC_EENSM_IS1V_NS5_IJSC_SF_EEEEEEEENS_10bfloat16_tESL_S2Q_SL_NS2F_6fusion15FusionCallbacksIS2J_NS2R_17LinearCombinationIS2Q_fS2Q_fLNS_15FloatRoundStyleE2EEES2L_S2P_JEEENS4_5SM1004TMEM4LOAD26SM100_TMEM_LOAD_32dp32b32xENS4_13SM90_TMA_LOADENS1K_IS1M_NS1N_ILi16EEENSM_INS5_IJS1P_SN_EEENS5_IJSN_SC_EEEEEEENS4_39AutoVectorizingCopyWithAssumedAlignmentILi128EEENS4_14SM90_TMA_STOREES36_S38_S38_EEEvvEEEEvNT_6ParamsE,"a",@progbits
	.sectionflags	@""
	.align	4
.nv.constant0._ZN7cutlass13device_kernelINS_4gemm6kernel13GemmUniversalIN4cute5tupleIJiiiiEEENS1_10collective13CollectiveMmaINS1_46MainloopSm100TmaUmmaWarpSpecializedBlockScaledILi7ELi2ELi1ENS5_IJNS4_1CILi2EEESB_NSA_ILi1EEEEEEEENS5_IJNSA_ILi128EEENSA_ILi256EEESF_EEENS5_IJNS_12float_e2m1_tENS_13float_ue8m0_tEEEENS5_IJNS5_IJlSC_lEEENS4_6LayoutINS5_IJNS5_IJNS5_IJNSA_ILi32EEENSA_ILi4EEEEEEiEEESQ_NS5_IJSC_iEEEEEENS5_IJNS5_IJNS5_IJNSA_ILi16EEESO_EEEiEEENS5_IJNS5_IJNSA_ILi0EEESC_EEENSA_ILi512EEEEEENS5_IJSW_iEEEEEEEEEEESK_S13_NS4_8TiledMMAINS4_8MMA_AtomIJNS4_17SM100_MMA_MXF4_SSISI_SI_fSJ_Li128ELi256ELi32ELNS4_4UMMA5MajorE0ELS18_0ELNS17_7ScaleInE0ELS19_0EEEEEENSM_INS5_IJSC_SC_SC_EEENS5_IJSW_SW_SW_EEEEENS5_IJNS4_10UnderscoreES1F_S1F_EEEEENS5_IJNS4_23SM90_TMA_LOAD_MULTICASTES1I_EEENS5_IJNS4_14ComposedLayoutINS4_7SwizzleILi2ELi4ELi3EEENS4_18smem_ptr_flag_bitsILi4EEENSM_INS5_IJNSA_ILi8EEESF_EEENS5_IJSF_SC_EEEEEEENSM_INS5_IJNS5_IJNS5_IJSP_SC_EEENS5_IJSN_SB_EEEEEESC_NS5_IJSB_SC_EEEEEENS5_IJNS5_IJNS5_IJSU_SY_EEESX_EEESW_NS5_IJSB_SY_EEEEEEEEEEEvNS4_8identityES1J_NS5_IJS1T_NSM_INS5_IJNS5_IJNS5_IJSP_SB_EEES1V_EEESC_S1X_EEENS5_IJS20_SW_NS5_IJSB_NSA_ILi1024EEEEEEEEEEEEEEvS25_EENS_8epilogue10collective18CollectiveEpilogueINS2F_23Sm100TmaWarpSpecializedILi4ELi2ELi32ELb1ELb0EEEJNS5_IJNSA_ILi64EEESG_SF_EEENS5_IJNSM_IS2K_SC_EENSM_IS1V_NS5_IJSC_SF_EEEEEEEENS_10bfloat16_tESL_S2Q_SL_NS2F_6fusion15FusionCallbacksIS2J_NS2R_17LinearCombinationIS2Q_fS2Q_fLNS_15FloatRoundStyleE2EEES2L_S2P_JEEENS4_5SM1004TMEM4LOAD26SM100_TMEM_LOAD_32dp32b32xENS4_13SM90_TMA_LOADENS1K_IS1M_NS1N_ILi16EEENSM_INS5_IJS1P_SN_EEENS5_IJSN_SC_EEEEEEENS4_39AutoVectorizingCopyWithAssumedAlignmentILi128EEENS4_14SM90_TMA_STOREES36_S38_S38_EEEvvEEEEvNT_6ParamsE:
	.zero		3968


//--------------------- SYMBOLS --------------------------

	.type		.nv.reservedSmem.offset0,@object
	.size		.nv.reservedSmem.offset0,0x4
	.type		.nv.reservedSmem.cap,@object
	.size		.nv.reservedSmem.cap,0x4
	.type		__assertfail,@function
